	.target	sm_103a

	.elftype	@"ET_EXEC"


//--------------------- .note.nv.tkinfo           --------------------------
	.section	.note.nv.tkinfo,"",@"SHT_NOTE"
	.sectionflags	@"SHF_NOTE_NV_TKINFO"
	.tkinfo
        /*0018*/ 	.word	0x00000002
        /*0030*/ 	.string	""
        /*0030*/ 	.string	"ptxas"
        /*0030*/ 	.string	"Cuda compilation tools, release 13.0, V13.0.88"
        /*0030*/ 	.string	"Build cuda_13.0.r13.0/compiler.36424714_0"
        /*0030*/ 	.string	"-arch sm_103a -m 64 "



//--------------------- .note.nv.cuinfo           --------------------------
	.section	.note.nv.cuinfo,"",@"SHT_NOTE"
	.sectionflags	@"SHF_NOTE_NV_CUINFO"
        /*0018*/ 	.short	0x0002
        /*001a*/ 	.short	0x0067
        /*001c*/ 	.short	0x0082
	.zero		2


//--------------------- .nv.info                  --------------------------
	.section	.nv.info,"",@"SHT_CUDA_INFO"
	.align	4


	//----- nvinfo : EIATTR_REGCOUNT
	.align		4
        /*0000*/ 	.byte	0x04, 0x2f
        /*0002*/ 	.short	(.L_29 - .L_28)
	.align		4
.L_28:
        /*0004*/ 	.word	index@(_ZN2at6native52_GLOBAL__N__f9ca3f21_19_UpSampleLinear1d_cu_bb295a3027upsample_linear1d_out_frameIddEEviT0_bNS_27GenericPackedTensorAccessorIKT_Lm3ENS_16DefaultPtrTraitsElEENS4_IS5_Lm3ES7_lEE)
        /*0008*/ 	.word	0x00000028


	//----- nvinfo : EIATTR_FRAME_SIZE
	.align		4
.L_29:
        /*000c*/ 	.byte	0x04, 0x11
        /*000e*/ 	.short	(.L_31 - .L_30)
	.align		4
.L_30:
        /*0010*/ 	.word	index@(_ZN2at6native52_GLOBAL__N__f9ca3f21_19_UpSampleLinear1d_cu_bb295a3027upsample_linear1d_out_frameIddEEviT0_bNS_27GenericPackedTensorAccessorIKT_Lm3ENS_16DefaultPtrTraitsElEENS4_IS5_Lm3ES7_lEE)
        /*0014*/ 	.word	0x00000000


	//----- nvinfo : EIATTR_REGCOUNT
	.align		4
.L_31:
        /*0018*/ 	.byte	0x04, 0x2f
        /*001a*/ 	.short	(.L_33 - .L_32)
	.align		4
.L_32:
        /*001c*/ 	.word	index@(_ZN2at6native52_GLOBAL__N__f9ca3f21_19_UpSampleLinear1d_cu_bb295a3027upsample_linear1d_out_frameIffEEviT0_bNS_27GenericPackedTensorAccessorIKT_Lm3ENS_16DefaultPtrTraitsElEENS4_IS5_Lm3ES7_lEE)
        /*0020*/ 	.word	0x00000028


	//----- nvinfo : EIATTR_FRAME_SIZE
	.align		4
.L_33:
        /*0024*/ 	.byte	0x04, 0x11
        /*0026*/ 	.short	(.L_35 - .L_34)
	.align		4
.L_34:
        /*0028*/ 	.word	index@(_ZN2at6native52_GLOBAL__N__f9ca3f21_19_UpSampleLinear1d_cu_bb295a3027upsample_linear1d_out_frameIffEEviT0_bNS_27GenericPackedTensorAccessorIKT_Lm3ENS_16DefaultPtrTraitsElEENS4_IS5_Lm3ES7_lEE)
        /*002c*/ 	.word	0x00000000


	//----- nvinfo : EIATTR_REGCOUNT
	.align		4
.L_35:
        /*0030*/ 	.byte	0x04, 0x2f
        /*0032*/ 	.short	(.L_37 - .L_36)
	.align		4
.L_36:
        /*0034*/ 	.word	index@(_ZN2at6native52_GLOBAL__N__f9ca3f21_19_UpSampleLinear1d_cu_bb295a3027upsample_linear1d_out_frameIN3c104HalfEfEEviT0_bNS_27GenericPackedTensorAccessorIKT_Lm3ENS_16DefaultPtrTraitsElEENS6_IS7_Lm3ES9_lEE)
        /*0038*/ 	.word	0x00000020


	//----- nvinfo : EIATTR_FRAME_SIZE
	.align		4
.L_37:
        /*003c*/ 	.byte	0x04, 0x11
        /*003e*/ 	.short	(.L_39 - .L_38)
	.align		4
.L_38:
        /*0040*/ 	.word	index@(_ZN2at6native52_GLOBAL__N__f9ca3f21_19_UpSampleLinear1d_cu_bb295a3027upsample_linear1d_out_frameIN3c104HalfEfEEviT0_bNS_27GenericPackedTensorAccessorIKT_Lm3ENS_16DefaultPtrTraitsElEENS6_IS7_Lm3ES9_lEE)
        /*0044*/ 	.word	0x00000010


	//----- nvinfo : EIATTR_REGCOUNT
	.align		4
.L_39:
        /*0048*/ 	.byte	0x04, 0x2f
        /*004a*/ 	.short	(.L_41 - .L_40)
	.align		4
.L_40:
        /*004c*/ 	.word	index@(_ZN2at6native52_GLOBAL__N__f9ca3f21_19_UpSampleLinear1d_cu_bb295a3027upsample_linear1d_out_frameIN3c108BFloat16EfEEviT0_bNS_27GenericPackedTensorAccessorIKT_Lm3ENS_16DefaultPtrTraitsElEENS6_IS7_Lm3ES9_lEE)
        /*0050*/ 	.word	0x00000020


	//----- nvinfo : EIATTR_FRAME_SIZE
	.align		4
.L_41:
        /*0054*/ 	.byte	0x04, 0x11
        /*0056*/ 	.short	(.L_43 - .L_42)
	.align		4
.L_42:
        /*0058*/ 	.word	index@(_ZN2at6native52_GLOBAL__N__f9ca3f21_19_UpSampleLinear1d_cu_bb295a3027upsample_linear1d_out_frameIN3c108BFloat16EfEEviT0_bNS_27GenericPackedTensorAccessorIKT_Lm3ENS_16DefaultPtrTraitsElEENS6_IS7_Lm3ES9_lEE)
        /*005c*/ 	.word	0x00000010


	//----- nvinfo : EIATTR_REGCOUNT
	.align		4
.L_43:
        /*0060*/ 	.byte	0x04, 0x2f
        /*0062*/ 	.short	(.L_45 - .L_44)
	.align		4
.L_44:
        /*0064*/ 	.word	index@(_ZN2at6native52_GLOBAL__N__f9ca3f21_19_UpSampleLinear1d_cu_bb295a3036upsample_linear1d_out_frame_backwardIddEEviT0_bNS_27GenericPackedTensorAccessorIT_Lm3ENS_16DefaultPtrTraitsElEENS4_IKS5_Lm3ES6_lEE)
        /*0068*/ 	.word	0x00000028


	//----- nvinfo : EIATTR_FRAME_SIZE
	.align		4
.L_45:
        /*006c*/ 	.byte	0x04, 0x11
        /*006e*/ 	.short	(.L_47 - .L_46)
	.align		4
.L_46:
        /*0070*/ 	.word	index@(_ZN2at6native52_GLOBAL__N__f9ca3f21_19_UpSampleLinear1d_cu_bb295a3036upsample_linear1d_out_frame_backwardIddEEviT0_bNS_27GenericPackedTensorAccessorIT_Lm3ENS_16DefaultPtrTraitsElEENS4_IKS5_Lm3ES6_lEE)
        /*0074*/ 	.word	0x00000000


	//----- nvinfo : EIATTR_REGCOUNT
	.align		4
.L_47:
        /*0078*/ 	.byte	0x04, 0x2f
        /*007a*/ 	.short	(.L_49 - .L_48)
	.align		4
.L_48:
        /*007c*/ 	.word	index@(_ZN2at6native52_GLOBAL__N__f9ca3f21_19_UpSampleLinear1d_cu_bb295a3036upsample_linear1d_out_frame_backwardIffEEviT0_bNS_27GenericPackedTensorAccessorIT_Lm3ENS_16DefaultPtrTraitsElEENS4_IKS5_Lm3ES6_lEE)
        /*0080*/ 	.word	0x00000028


	//----- nvinfo : EIATTR_FRAME_SIZE
	.align		4
.L_49:
        /*0084*/ 	.byte	0x04, 0x11
        /*0086*/ 	.short	(.L_51 - .L_50)
	.align		4
.L_50:
        /*0088*/ 	.word	index@(_ZN2at6native52_GLOBAL__N__f9ca3f21_19_UpSampleLinear1d_cu_bb295a3036upsample_linear1d_out_frame_backwardIffEEviT0_bNS_27GenericPackedTensorAccessorIT_Lm3ENS_16DefaultPtrTraitsElEENS4_IKS5_Lm3ES6_lEE)
        /*008c*/ 	.word	0x00000000


	//----- nvinfo : EIATTR_REGCOUNT
	.align		4
.L_51:
        /*0090*/ 	.byte	0x04, 0x2f
        /*0092*/ 	.short	(.L_53 - .L_52)
	.align		4
.L_52:
        /*0094*/ 	.word	index@(_ZN2at6native52_GLOBAL__N__f9ca3f21_19_UpSampleLinear1d_cu_bb295a3036upsample_linear1d_out_frame_backwardIN3c104HalfEfEEviT0_bNS_27GenericPackedTensorAccessorIT_Lm3ENS_16DefaultPtrTraitsElEENS6_IKS7_Lm3ES8_lEE)
        /*0098*/ 	.word	0x00000020


	//----- nvinfo : EIATTR_FRAME_SIZE
	.align		4
.L_53:
        /*009c*/ 	.byte	0x04, 0x11
        /*009e*/ 	.short	(.L_55 - .L_54)
	.align		4
.L_54:
        /*00a0*/ 	.word	index@(_ZN2at6native52_GLOBAL__N__f9ca3f21_19_UpSampleLinear1d_cu_bb295a3036upsample_linear1d_out_frame_backwardIN3c104HalfEfEEviT0_bNS_27GenericPackedTensorAccessorIT_Lm3ENS_16DefaultPtrTraitsElEENS6_IKS7_Lm3ES8_lEE)
        /*00a4*/ 	.word	0x00000008


	//----- nvinfo : EIATTR_REGCOUNT
	.align		4
.L_55:
        /*00a8*/ 	.byte	0x04, 0x2f
        /*00aa*/ 	.short	(.L_57 - .L_56)
	.align		4
.L_56:
        /*00ac*/ 	.word	index@(_ZN2at6native52_GLOBAL__N__f9ca3f21_19_UpSampleLinear1d_cu_bb295a3036upsample_linear1d_out_frame_backwardIN3c108BFloat16EfEEviT0_bNS_27GenericPackedTensorAccessorIT_Lm3ENS_16DefaultPtrTraitsElEENS6_IKS7_Lm3ES8_lEE)
        /*00b0*/ 	.word	0x00000020


	//----- nvinfo : EIATTR_FRAME_SIZE
	.align		4
.L_57:
        /*00b4*/ 	.byte	0x04, 0x11
        /*00b6*/ 	.short	(.L_59 - .L_58)
	.align		4
.L_58:
        /*00b8*/ 	.word	index@(_ZN2at6native52_GLOBAL__N__f9ca3f21_19_UpSampleLinear1d_cu_bb295a3036upsample_linear1d_out_frame_backwardIN3c108BFloat16EfEEviT0_bNS_27GenericPackedTensorAccessorIT_Lm3ENS_16DefaultPtrTraitsElEENS6_IKS7_Lm3ES8_lEE)
        /*00bc*/ 	.word	0x00000008


	//----- nvinfo : EIATTR_MIN_STACK_SIZE
	.align		4
.L_59:
        /*00c0*/ 	.byte	0x04, 0x12
        /*00c2*/ 	.short	(.L_61 - .L_60)
	.align		4
.L_60:
        /*00c4*/ 	.word	index@(_ZN2at6native52_GLOBAL__N__f9ca3f21_19_UpSampleLinear1d_cu_bb295a3036upsample_linear1d_out_frame_backwardIN3c108BFloat16EfEEviT0_bNS_27GenericPackedTensorAccessorIT_Lm3ENS_16DefaultPtrTraitsElEENS6_IKS7_Lm3ES8_lEE)
        /*00c8*/ 	.word	0x00000008


	//----- nvinfo : EIATTR_MIN_STACK_SIZE
	.align		4
.L_61:
        /*00cc*/ 	.byte	0x04, 0x12
        /*00ce*/ 	.short	(.L_63 - .L_62)
	.align		4
.L_62:
        /*00d0*/ 	.word	index@(_ZN2at6native52_GLOBAL__N__f9ca3f21_19_UpSampleLinear1d_cu_bb295a3036upsample_linear1d_out_frame_backwardIN3c104HalfEfEEviT0_bNS_27GenericPackedTensorAccessorIT_Lm3ENS_16DefaultPtrTraitsElEENS6_IKS7_Lm3ES8_lEE)
        /*00d4*/ 	.word	0x00000008


	//----- nvinfo : EIATTR_MIN_STACK_SIZE
	.align		4
.L_63:
        /*00d8*/ 	.byte	0x04, 0x12
        /*00da*/ 	.short	(.L_65 - .L_64)
	.align		4
.L_64:
        /*00dc*/ 	.word	index@(_ZN2at6native52_GLOBAL__N__f9ca3f21_19_UpSampleLinear1d_cu_bb295a3036upsample_linear1d_out_frame_backwardIffEEviT0_bNS_27GenericPackedTensorAccessorIT_Lm3ENS_16DefaultPtrTraitsElEENS4_IKS5_Lm3ES6_lEE)
        /*00e0*/ 	.word	0x00000000


	//----- nvinfo : EIATTR_MIN_STACK_SIZE
	.align		4
.L_65:
        /*00e4*/ 	.byte	0x04, 0x12
        /*00e6*/ 	.short	(.L_67 - .L_66)
	.align		4
.L_66:
        /*00e8*/ 	.word	index@(_ZN2at6native52_GLOBAL__N__f9ca3f21_19_UpSampleLinear1d_cu_bb295a3036upsample_linear1d_out_frame_backwardIddEEviT0_bNS_27GenericPackedTensorAccessorIT_Lm3ENS_16DefaultPtrTraitsElEENS4_IKS5_Lm3ES6_lEE)
        /*00ec*/ 	.word	0x00000000


	//----- nvinfo : EIATTR_MIN_STACK_SIZE
	.align		4
.L_67:
        /*00f0*/ 	.byte	0x04, 0x12
        /*00f2*/ 	.short	(.L_69 - .L_68)
	.align		4
.L_68:
        /*00f4*/ 	.word	index@(_ZN2at6native52_GLOBAL__N__f9ca3f21_19_UpSampleLinear1d_cu_bb295a3027upsample_linear1d_out_frameIN3c108BFloat16EfEEviT0_bNS_27GenericPackedTensorAccessorIKT_Lm3ENS_16DefaultPtrTraitsElEENS6_IS7_Lm3ES9_lEE)
        /*00f8*/ 	.word	0x00000010


	//----- nvinfo : EIATTR_MIN_STACK_SIZE
	.align		4
.L_69:
        /*00fc*/ 	.byte	0x04, 0x12
        /*00fe*/ 	.short	(.L_71 - .L_70)
	.align		4
.L_70:
        /*0100*/ 	.word	index@(_ZN2at6native52_GLOBAL__N__f9ca3f21_19_UpSampleLinear1d_cu_bb295a3027upsample_linear1d_out_frameIN3c104HalfEfEEviT0_bNS_27GenericPackedTensorAccessorIKT_Lm3ENS_16DefaultPtrTraitsElEENS6_IS7_Lm3ES9_lEE)
        /*0104*/ 	.word	0x00000010


	//----- nvinfo : EIATTR_MIN_STACK_SIZE
	.align		4
.L_71:
        /*0108*/ 	.byte	0x04, 0x12
        /*010a*/ 	.short	(.L_73 - .L_72)
	.align		4
.L_72:
        /*010c*/ 	.word	index@(_ZN2at6native52_GLOBAL__N__f9ca3f21_19_UpSampleLinear1d_cu_bb295a3027upsample_linear1d_out_frameIffEEviT0_bNS_27GenericPackedTensorAccessorIKT_Lm3ENS_16DefaultPtrTraitsElEENS4_IS5_Lm3ES7_lEE)
        /*0110*/ 	.word	0x00000000


	//----- nvinfo : EIATTR_MIN_STACK_SIZE
	.align		4
.L_73:
        /*0114*/ 	.byte	0x04, 0x12
        /*0116*/ 	.short	(.L_75 - .L_74)
	.align		4
.L_74:
        /*0118*/ 	.word	index@(_ZN2at6native52_GLOBAL__N__f9ca3f21_19_UpSampleLinear1d_cu_bb295a3027upsample_linear1d_out_frameIddEEviT0_bNS_27GenericPackedTensorAccessorIKT_Lm3ENS_16DefaultPtrTraitsElEENS4_IS5_Lm3ES7_lEE)
        /*011c*/ 	.word	0x00000000
.L_75:


//--------------------- .nv.compat                --------------------------
	.section	.nv.compat,"",@"SHT_CUDA_COMPAT_INFO"
	.align	4
        /*0000*/ 	.byte	0x02, 0x09, 0x01, 0x00, 0x02, 0x02, 0x01, 0x00, 0x02, 0x05, 0x05, 0x00, 0x03, 0x07, 0x01, 0x01
        /*0010*/ 	.byte	0x02, 0x03, 0x00, 0x00, 0x02, 0x06, 0x01, 0x00, 0x04, 0x0b, 0x08, 0x00, 0x00, 0x00, 0x00, 0x00
        /*0020*/ 	.byte	0x00, 0x00, 0x00, 0x00


//--------------------- .nv.info._ZN2at6native52_GLOBAL__N__f9ca3f21_19_UpSampleLinear1d_cu_bb295a3036upsample_linear1d_out_frame_backwardIN3c108BFloat16EfEEviT0_bNS_27GenericPackedTensorAccessorIT_Lm3ENS_16DefaultPtrTraitsElEENS6_IKS7_Lm3ES8_lEE --------------------------
	.section	.nv.info._ZN2at6native52_GLOBAL__N__f9ca3f21_19_UpSampleLinear1d_cu_bb295a3036upsample_linear1d_out_frame_backwardIN3c108BFloat16EfEEviT0_bNS_27GenericPackedTensorAccessorIT_Lm3ENS_16DefaultPtrTraitsElEENS6_IKS7_Lm3ES8_lEE,"",@"SHT_CUDA_INFO"
	.sectionflags	@""
	.align	4


	//----- nvinfo : EIATTR_CUDA_API_VERSION
	.align		4
        /*0000*/ 	.byte	0x04, 0x37
        /*0002*/ 	.short	(.L_77 - .L_76)
.L_76:
        /*0004*/ 	.word	0x00000082


	//----- nvinfo : EIATTR_KPARAM_INFO
	.align		4
.L_77:
        /*0008*/ 	.byte	0x04, 0x17
        /*000a*/ 	.short	(.L_79 - .L_78)
.L_78:
        /*000c*/ 	.word	0x00000000
        /*0010*/ 	.short	0x0004
        /*0012*/ 	.short	0x0048
        /*0014*/ 	.byte	0x00, 0xf0, 0xe1, 0x00


	//----- nvinfo : EIATTR_KPARAM_INFO
	.align		4
.L_79:
        /*0018*/ 	.byte	0x04, 0x17
        /*001a*/ 	.short	(.L_81 - .L_80)
.L_80:
        /*001c*/ 	.word	0x00000000
        /*0020*/ 	.short	0x0003
        /*0022*/ 	.short	0x0010
        /*0024*/ 	.byte	0x00, 0xf0, 0xe1, 0x00


	//----- nvinfo : EIATTR_KPARAM_INFO
	.align		4
.L_81:
        /*0028*/ 	.byte	0x04, 0x17
        /*002a*/ 	.short	(.L_83 - .L_82)
.L_82:
        /*002c*/ 	.word	0x00000000
        /*0030*/ 	.short	0x0002
        /*0032*/ 	.short	0x0008
        /*0034*/ 	.byte	0x00, 0xf0, 0x05, 0x00


	//----- nvinfo : EIATTR_KPARAM_INFO
	.align		4
.L_83:
        /*0038*/ 	.byte	0x04, 0x17
        /*003a*/ 	.short	(.L_85 - .L_84)
.L_84:
        /*003c*/ 	.word	0x00000000
        /*0040*/ 	.short	0x0001
        /*0042*/ 	.short	0x0004
        /*0044*/ 	.byte	0x00, 0xf0, 0x11, 0x00


	//----- nvinfo : EIATTR_KPARAM_INFO
	.align		4
.L_85:
        /*0048*/ 	.byte	0x04, 0x17
        /*004a*/ 	.short	(.L_87 - .L_86)
.L_86:
        /*004c*/ 	.word	0x00000000
        /*0050*/ 	.short	0x0000
        /*0052*/ 	.short	0x0000
        /*0054*/ 	.byte	0x00, 0xf0, 0x11, 0x00


	//----- nvinfo : EIATTR_SPARSE_MMA_MASK
	.align		4
.L_87:
        /*0058*/ 	.byte	0x03, 0x50
        /*005a*/ 	.short	0x0000


	//----- nvinfo : EIATTR_MAXREG_COUNT
	.align		4
        /*005c*/ 	.byte	0x03, 0x1b
        /*005e*/ 	.short	0x0080


	//----- nvinfo : EIATTR_ANNOTATIONS
	.align		4
        /*0060*/ 	.byte	0x04, 0x55
        /*0062*/ 	.short	(.L_89 - .L_88)


	//   ....[0]....
.L_88:
        /*0064*/ 	.word	0x00000001
        /*0068*/ 	.byte	0x70, 0x03, 0x00, 0x00, 0x01, 0x00, 0x00, 0x00, 0xa0, 0x03, 0x00, 0x00, 0x01, 0x00, 0x00, 0x00
        /*0078*/ 	.byte	0x90, 0x12, 0x00, 0x00, 0x01, 0x00, 0x00, 0x00, 0xa0, 0x12, 0x00, 0x00, 0x01, 0x00, 0x00, 0x00
        /*0088*/ 	.byte	0xe0, 0x12, 0x00, 0x00, 0x01, 0x00, 0x00, 0x00, 0x10, 0x13, 0x00, 0x00


	//----- nvinfo : EIATTR_MERCURY_ISA_VERSION
	.align		4
.L_89:
        /*0094*/ 	.byte	0x03, 0x5f
        /*0096*/ 	.short	0x0101


	//----- nvinfo : EIATTR_VRC_CTA_INIT_COUNT
	.align		4
        /*0098*/ 	.byte	0x02, 0x4a
	.zero		1
	.zero		1


	//----- nvinfo : EIATTR_ATOM16_EMUL_INSTR_REG_MAP
	.align		4
        /*009c*/ 	.byte	0x04, 0x2e
        /*009e*/ 	.short	(.L_91 - .L_90)


	//   ....[0]....
.L_90:
        /*00a0*/ 	.word	0x00001610
        /*00a4*/ 	.short	0x0002
        /*00a6*/ 	.short	0x0000


	//   ....[1]....
        /*00a8*/ 	.word	0x00001690
        /*00ac*/ 	.short	0x0002
        /*00ae*/ 	.short	0x0000


	//   ....[2]....
        /*00b0*/ 	.word	0x00001820
        /*00b4*/ 	.short	0x0012
        /*00b6*/ 	.short	0x0000


	//   ....[3]....
        /*00b8*/ 	.word	0x00001880
        /*00bc*/ 	.short	0x0012
        /*00be*/ 	.short	0x0000


	//   ....[4]....
        /*00c0*/ 	.word	0x00001950
        /*00c4*/ 	.short	0x0002
        /*00c6*/ 	.short	0x0000


	//   ....[5]....
        /*00c8*/ 	.word	0x000019d0
        /*00cc*/ 	.short	0x0002
        /*00ce*/ 	.short	0x0000


	//   ....[6]....
        /*00d0*/ 	.word	0x00001a80
        /*00d4*/ 	.short	0x0012
        /*00d6*/ 	.short	0x0000


	//   ....[7]....
        /*00d8*/ 	.word	0x00001ae0
        /*00dc*/ 	.short	0x0012
        /*00de*/ 	.short	0x0000


	//   ....[8]....
        /*00e0*/ 	.word	0x00001bb0
        /*00e4*/ 	.short	0x0002
        /*00e6*/ 	.short	0x0000


	//   ....[9]....
        /*00e8*/ 	.word	0x00001c30
        /*00ec*/ 	.short	0x0002
        /*00ee*/ 	.short	0x0000


	//   ....[10]....
        /*00f0*/ 	.word	0x00001ce0
        /*00f4*/ 	.short	0x0012
        /*00f6*/ 	.short	0x0000


	//   ....[11]....
        /*00f8*/ 	.word	0x00001d40
        /*00fc*/ 	.short	0x0012
        /*00fe*/ 	.short	0x0000


	//   ....[12]....
        /*0100*/ 	.word	0x00001e10
        /*0104*/ 	.short	0x0002
        /*0106*/ 	.short	0x0000


	//   ....[13]....
        /*0108*/ 	.word	0x00001e90
        /*010c*/ 	.short	0x0002
        /*010e*/ 	.short	0x0000


	//   ....[14]....
        /*0110*/ 	.word	0x00001f40
        /*0114*/ 	.short	0x0012
        /*0116*/ 	.short	0x0000


	//   ....[15]....
        /*0118*/ 	.word	0x00001fa0
        /*011c*/ 	.short	0x0012
        /*011e*/ 	.short	0x0000


	//   ....[16]....
        /*0120*/ 	.word	0x00002070
        /*0124*/ 	.short	0x0002
        /*0126*/ 	.short	0x0000


	//   ....[17]....
        /*0128*/ 	.word	0x000020f0
        /*012c*/ 	.short	0x0002
        /*012e*/ 	.short	0x0000


	//   ....[18]....
        /*0130*/ 	.word	0x000021a0
        /*0134*/ 	.short	0x0012
        /*0136*/ 	.short	0x0000


	//   ....[19]....
        /*0138*/ 	.word	0x00002200
        /*013c*/ 	.short	0x0012
        /*013e*/ 	.short	0x0000


	//   ....[20]....
        /*0140*/ 	.word	0x000022d0
        /*0144*/ 	.short	0x0002
        /*0146*/ 	.short	0x0000


	//   ....[21]....
        /*0148*/ 	.word	0x00002350
        /*014c*/ 	.short	0x0002
        /*014e*/ 	.short	0x0000


	//   ....[22]....
        /*0150*/ 	.word	0x00002400
        /*0154*/ 	.short	0x0012
        /*0156*/ 	.short	0x0000


	//   ....[23]....
        /*0158*/ 	.word	0x00002460
        /*015c*/ 	.short	0x0012
        /*015e*/ 	.short	0x0000


	//   ....[24]....
        /*0160*/ 	.word	0x00002530
        /*0164*/ 	.short	0x0002
        /*0166*/ 	.short	0x0000


	//   ....[25]....
        /*0168*/ 	.word	0x000025b0
        /*016c*/ 	.short	0x0002
        /*016e*/ 	.short	0x0000


	//   ....[26]....
        /*0170*/ 	.word	0x00002660
        /*0174*/ 	.short	0x0012
        /*0176*/ 	.short	0x0000


	//   ....[27]....
        /*0178*/ 	.word	0x000026c0
        /*017c*/ 	.short	0x0012
        /*017e*/ 	.short	0x0000


	//   ....[28]....
        /*0180*/ 	.word	0x00002790
        /*0184*/ 	.short	0x0013
        /*0186*/ 	.short	0x0000


	//   ....[29]....
        /*0188*/ 	.word	0x00002810
        /*018c*/ 	.short	0x0013
        /*018e*/ 	.short	0x0000


	//   ....[30]....
        /*0190*/ 	.word	0x000028c0
        /*0194*/ 	.short	0x000f
        /*0196*/ 	.short	0x0000


	//   ....[31]....
        /*0198*/ 	.word	0x00002920
        /*019c*/ 	.short	0x000f
        /*019e*/ 	.short	0x0000


	//   ....[32]....
        /*01a0*/ 	.word	0x00002c30
        /*01a4*/ 	.short	0x0008
        /*01a6*/ 	.short	0x0000


	//   ....[33]....
        /*01a8*/ 	.word	0x00002cb0
        /*01ac*/ 	.short	0x0008
        /*01ae*/ 	.short	0x0000


	//   ....[34]....
        /*01b0*/ 	.word	0x00002d90
        /*01b4*/ 	.short	0x0008
        /*01b6*/ 	.short	0x0000


	//   ....[35]....
        /*01b8*/ 	.word	0x00002df0
        /*01bc*/ 	.short	0x0008
        /*01be*/ 	.short	0x0000


	//   ....[36]....
        /*01c0*/ 	.word	0x00002f50
        /*01c4*/ 	.short	0x0015
        /*01c6*/ 	.short	0x0000


	//   ....[37]....
        /*01c8*/ 	.word	0x00002fd0
        /*01cc*/ 	.short	0x0015
        /*01ce*/ 	.short	0x0000


	//   ....[38]....
        /*01d0*/ 	.word	0x000030b0
        /*01d4*/ 	.short	0x0008
        /*01d6*/ 	.short	0x0000


	//   ....[39]....
        /*01d8*/ 	.word	0x00003110
        /*01dc*/ 	.short	0x0008
        /*01de*/ 	.short	0x0000


	//   ....[40]....
        /*01e0*/ 	.word	0x00003270
        /*01e4*/ 	.short	0x0015
        /*01e6*/ 	.short	0x0000


	//   ....[41]....
        /*01e8*/ 	.word	0x000032f0
        /*01ec*/ 	.short	0x0015
        /*01ee*/ 	.short	0x0000


	//   ....[42]....
        /*01f0*/ 	.word	0x000033d0
        /*01f4*/ 	.short	0x0008
        /*01f6*/ 	.short	0x0000


	//   ....[43]....
        /*01f8*/ 	.word	0x00003430
        /*01fc*/ 	.short	0x0008
        /*01fe*/ 	.short	0x0000


	//   ....[44]....
        /*0200*/ 	.word	0x00003590
        /*0204*/ 	.short	0x0013
        /*0206*/ 	.short	0x0000


	//   ....[45]....
        /*0208*/ 	.word	0x00003610
        /*020c*/ 	.short	0x0013
        /*020e*/ 	.short	0x0000


	//   ....[46]....
        /*0210*/ 	.word	0x00003700
        /*0214*/ 	.short	0x0011
        /*0216*/ 	.short	0x0000


	//   ....[47]....
        /*0218*/ 	.word	0x00003750
        /*021c*/ 	.short	0x0011
        /*021e*/ 	.short	0x0000


	//   ....[48]....
        /*0220*/ 	.word	0x00003950
        /*0224*/ 	.short	0x0008
        /*0226*/ 	.short	0x0000


	//   ....[49]....
        /*0228*/ 	.word	0x000039d0
        /*022c*/ 	.short	0x0008
        /*022e*/ 	.short	0x0000


	//   ....[50]....
        /*0230*/ 	.word	0x00003ab0
        /*0234*/ 	.short	0x0008
        /*0236*/ 	.short	0x0000


	//   ....[51]....
        /*0238*/ 	.word	0x00003b10
        /*023c*/ 	.short	0x0008
        /*023e*/ 	.short	0x0000


	//   ....[52]....
        /*0240*/ 	.word	0x00003c70
        /*0244*/ 	.short	0x0013
        /*0246*/ 	.short	0x0000


	//   ....[53]....
        /*0248*/ 	.word	0x00003cf0
        /*024c*/ 	.short	0x0013
        /*024e*/ 	.short	0x0000


	//   ....[54]....
        /*0250*/ 	.word	0x00003de0
        /*0254*/ 	.short	0x0011
        /*0256*/ 	.short	0x0000


	//   ....[55]....
        /*0258*/ 	.word	0x00003e30
        /*025c*/ 	.short	0x0011
        /*025e*/ 	.short	0x0000


	//   ....[56]....
        /*0260*/ 	.word	0x00003ff0
        /*0264*/ 	.short	0x000d
        /*0266*/ 	.short	0x0000


	//   ....[57]....
        /*0268*/ 	.word	0x00004080
        /*026c*/ 	.short	0x000d
        /*026e*/ 	.short	0x0000


	//   ....[58]....
        /*0270*/ 	.word	0x00004170
        /*0274*/ 	.short	0x0009
        /*0276*/ 	.short	0x0000


	//   ....[59]....
        /*0278*/ 	.word	0x000041c0
        /*027c*/ 	.short	0x0009
        /*027e*/ 	.short	0x0000


	//----- nvinfo : EIATTR_EXIT_INSTR_OFFSETS
	.align		4
.L_91:
        /*0280*/ 	.byte	0x04, 0x1c
        /*0282*/ 	.short	(.L_93 - .L_92)


	//   ....[0]....
.L_92:
        /*0284*/ 	.word	0x00000080


	//   ....[1]....
        /*0288*/ 	.word	0x00000270


	//   ....[2]....
        /*028c*/ 	.word	0x000002c0


	//   ....[3]....
        /*0290*/ 	.word	0x00001080


	//   ....[4]....
        /*0294*/ 	.word	0x00001150


	//   ....[5]....
        /*0298*/ 	.word	0x00004250


	//----- nvinfo : EIATTR_MAX_THREADS
	.align		4
.L_93:
        /*029c*/ 	.byte	0x04, 0x05
        /*029e*/ 	.short	(.L_95 - .L_94)
.L_94:
        /*02a0*/ 	.word	0x00000200
        /*02a4*/ 	.word	0x00000001
        /*02a8*/ 	.word	0x00000001


	//----- nvinfo : EIATTR_CRS_STACK_SIZE
	.align		4
.L_95:
        /*02ac*/ 	.byte	0x04, 0x1e
        /*02ae*/ 	.short	(.L_97 - .L_96)
.L_96:
        /*02b0*/ 	.word	0x00000000


	//----- nvinfo : EIATTR_CBANK_PARAM_SIZE
	.align		4
.L_97:
        /*02b4*/ 	.byte	0x03, 0x19
        /*02b6*/ 	.short	0x0080


	//----- nvinfo : EIATTR_PARAM_CBANK
	.align		4
        /*02b8*/ 	.byte	0x04, 0x0a
        /*02ba*/ 	.short	(.L_99 - .L_98)
	.align		4
.L_98:
        /*02bc*/ 	.word	index@(.nv.constant0._ZN2at6native52_GLOBAL__N__f9ca3f21_19_UpSampleLinear1d_cu_bb295a3036upsample_linear1d_out_frame_backwardIN3c108BFloat16EfEEviT0_bNS_27GenericPackedTensorAccessorIT_Lm3ENS_16DefaultPtrTraitsElEENS6_IKS7_Lm3ES8_lEE)
        /*02c0*/ 	.short	0x0380
        /*02c2*/ 	.short	0x0080


	//----- nvinfo : EIATTR_SW_WAR
	.align		4
.L_99:
        /*02c4*/ 	.byte	0x04, 0x36
        /*02c6*/ 	.short	(.L_101 - .L_100)
.L_100:
        /*02c8*/ 	.word	0x00000008
.L_101:


//--------------------- .nv.info._ZN2at6native52_GLOBAL__N__f9ca3f21_19_UpSampleLinear1d_cu_bb295a3036upsample_linear1d_out_frame_backwardIN3c104HalfEfEEviT0_bNS_27GenericPackedTensorAccessorIT_Lm3ENS_16DefaultPtrTraitsElEENS6_IKS7_Lm3ES8_lEE --------------------------
	.section	.nv.info._ZN2at6native52_GLOBAL__N__f9ca3f21_19_UpSampleLinear1d_cu_bb295a3036upsample_linear1d_out_frame_backwardIN3c104HalfEfEEviT0_bNS_27GenericPackedTensorAccessorIT_Lm3ENS_16DefaultPtrTraitsElEENS6_IKS7_Lm3ES8_lEE,"",@"SHT_CUDA_INFO"
	.sectionflags	@""
	.align	4


	//----- nvinfo : EIATTR_CUDA_API_VERSION
	.align		4
        /*0000*/ 	.byte	0x04, 0x37
        /*0002*/ 	.short	(.L_103 - .L_102)
.L_102:
        /*0004*/ 	.word	0x00000082


	//----- nvinfo : EIATTR_KPARAM_INFO
	.align		4
.L_103:
        /*0008*/ 	.byte	0x04, 0x17
        /*000a*/ 	.short	(.L_105 - .L_104)
.L_104:
        /*000c*/ 	.word	0x00000000
        /*0010*/ 	.short	0x0004
        /*0012*/ 	.short	0x0048
        /*0014*/ 	.byte	0x00, 0xf0, 0xe1, 0x00


	//----- nvinfo : EIATTR_KPARAM_INFO
	.align		4
.L_105:
        /*0018*/ 	.byte	0x04, 0x17
        /*001a*/ 	.short	(.L_107 - .L_106)
.L_106:
        /*001c*/ 	.word	0x00000000
        /*0020*/ 	.short	0x0003
        /*0022*/ 	.short	0x0010
        /*0024*/ 	.byte	0x00, 0xf0, 0xe1, 0x00


	//----- nvinfo : EIATTR_KPARAM_INFO
	.align		4
.L_107:
        /*0028*/ 	.byte	0x04, 0x17
        /*002a*/ 	.short	(.L_109 - .L_108)
.L_108:
        /*002c*/ 	.word	0x00000000
        /*0030*/ 	.short	0x0002
        /*0032*/ 	.short	0x0008
        /*0034*/ 	.byte	0x00, 0xf0, 0x05, 0x00


	//----- nvinfo : EIATTR_KPARAM_INFO
	.align		4
.L_109:
        /*0038*/ 	.byte	0x04, 0x17
        /*003a*/ 	.short	(.L_111 - .L_110)
.L_110:
        /*003c*/ 	.word	0x00000000
        /*0040*/ 	.short	0x0001
        /*0042*/ 	.short	0x0004
        /*0044*/ 	.byte	0x00, 0xf0, 0x11, 0x00


	//----- nvinfo : EIATTR_KPARAM_INFO
	.align		4
.L_111:
        /*0048*/ 	.byte	0x04, 0x17
        /*004a*/ 	.short	(.L_113 - .L_112)
.L_112:
        /*004c*/ 	.word	0x00000000
        /*0050*/ 	.short	0x0000
        /*0052*/ 	.short	0x0000
        /*0054*/ 	.byte	0x00, 0xf0, 0x11, 0x00


	//----- nvinfo : EIATTR_SPARSE_MMA_MASK
	.align		4
.L_113:
        /*0058*/ 	.byte	0x03, 0x50
        /*005a*/ 	.short	0x0000


	//----- nvinfo : EIATTR_MAXREG_COUNT
	.align		4
        /*005c*/ 	.byte	0x03, 0x1b
        /*005e*/ 	.short	0x0080


	//----- nvinfo : EIATTR_ANNOTATIONS
	.align		4
        /*0060*/ 	.byte	0x04, 0x55
        /*0062*/ 	.short	(.L_115 - .L_114)


	//   ....[0]....
.L_114:
        /*0064*/ 	.word	0x00000001
        /*0068*/ 	.byte	0x70, 0x03, 0x00, 0x00, 0x01, 0x00, 0x00, 0x00, 0xa0, 0x03, 0x00, 0x00, 0x01, 0x00, 0x00, 0x00
        /*0078*/ 	.byte	0x90, 0x12, 0x00, 0x00, 0x01, 0x00, 0x00, 0x00, 0xa0, 0x12, 0x00, 0x00, 0x01, 0x00, 0x00, 0x00
        /*0088*/ 	.byte	0xe0, 0x12, 0x00, 0x00, 0x01, 0x00, 0x00, 0x00, 0x10, 0x13, 0x00, 0x00


	//----- nvinfo : EIATTR_MERCURY_ISA_VERSION
	.align		4
.L_115:
        /*0094*/ 	.byte	0x03, 0x5f
        /*0096*/ 	.short	0x0101


	//----- nvinfo : EIATTR_VRC_CTA_INIT_COUNT
	.align		4
        /*0098*/ 	.byte	0x02, 0x4a
	.zero		1
	.zero		1


	//----- nvinfo : EIATTR_ATOM16_EMUL_INSTR_REG_MAP
	.align		4
        /*009c*/ 	.byte	0x04, 0x2e
        /*009e*/ 	.short	(.L_117 - .L_116)


	//   ....[0]....
.L_116:
        /*00a0*/ 	.word	0x00001610
        /*00a4*/ 	.short	0x0002
        /*00a6*/ 	.short	0x0000


	//   ....[1]....
        /*00a8*/ 	.word	0x00001690
        /*00ac*/ 	.short	0x0002
        /*00ae*/ 	.short	0x0000


	//   ....[2]....
        /*00b0*/ 	.word	0x00001820
        /*00b4*/ 	.short	0x0012
        /*00b6*/ 	.short	0x0000


	//   ....[3]....
        /*00b8*/ 	.word	0x00001880
        /*00bc*/ 	.short	0x0012
        /*00be*/ 	.short	0x0000


	//   ....[4]....
        /*00c0*/ 	.word	0x00001950
        /*00c4*/ 	.short	0x0002
        /*00c6*/ 	.short	0x0000


	//   ....[5]....
        /*00c8*/ 	.word	0x000019d0
        /*00cc*/ 	.short	0x0002
        /*00ce*/ 	.short	0x0000


	//   ....[6]....
        /*00d0*/ 	.word	0x00001a80
        /*00d4*/ 	.short	0x0012
        /*00d6*/ 	.short	0x0000


	//   ....[7]....
        /*00d8*/ 	.word	0x00001ae0
        /*00dc*/ 	.short	0x0012
        /*00de*/ 	.short	0x0000


	//   ....[8]....
        /*00e0*/ 	.word	0x00001bb0
        /*00e4*/ 	.short	0x0002
        /*00e6*/ 	.short	0x0000


	//   ....[9]....
        /*00e8*/ 	.word	0x00001c30
        /*00ec*/ 	.short	0x0002
        /*00ee*/ 	.short	0x0000


	//   ....[10]....
        /*00f0*/ 	.word	0x00001ce0
        /*00f4*/ 	.short	0x0012
        /*00f6*/ 	.short	0x0000


	//   ....[11]....
        /*00f8*/ 	.word	0x00001d40
        /*00fc*/ 	.short	0x0012
        /*00fe*/ 	.short	0x0000


	//   ....[12]....
        /*0100*/ 	.word	0x00001e10
        /*0104*/ 	.short	0x0002
        /*0106*/ 	.short	0x0000


	//   ....[13]....
        /*0108*/ 	.word	0x00001e90
        /*010c*/ 	.short	0x0002
        /*010e*/ 	.short	0x0000


	//   ....[14]....
        /*0110*/ 	.word	0x00001f40
        /*0114*/ 	.short	0x0012
        /*0116*/ 	.short	0x0000


	//   ....[15]....
        /*0118*/ 	.word	0x00001fa0
        /*011c*/ 	.short	0x0012
        /*011e*/ 	.short	0x0000


	//   ....[16]....
        /*0120*/ 	.word	0x00002070
        /*0124*/ 	.short	0x0002
        /*0126*/ 	.short	0x0000


	//   ....[17]....
        /*0128*/ 	.word	0x000020f0
        /*012c*/ 	.short	0x0002
        /*012e*/ 	.short	0x0000


	//   ....[18]....
        /*0130*/ 	.word	0x000021a0
        /*0134*/ 	.short	0x0012
        /*0136*/ 	.short	0x0000


	//   ....[19]....
        /*0138*/ 	.word	0x00002200
        /*013c*/ 	.short	0x0012
        /*013e*/ 	.short	0x0000


	//   ....[20]....
        /*0140*/ 	.word	0x000022d0
        /*0144*/ 	.short	0x0002
        /*0146*/ 	.short	0x0000


	//   ....[21]....
        /*0148*/ 	.word	0x00002350
        /*014c*/ 	.short	0x0002
        /*014e*/ 	.short	0x0000


	//   ....[22]....
        /*0150*/ 	.word	0x00002400
        /*0154*/ 	.short	0x0012
        /*0156*/ 	.short	0x0000


	//   ....[23]....
        /*0158*/ 	.word	0x00002460
        /*015c*/ 	.short	0x0012
        /*015e*/ 	.short	0x0000


	//   ....[24]....
        /*0160*/ 	.word	0x00002530
        /*0164*/ 	.short	0x0002
        /*0166*/ 	.short	0x0000


	//   ....[25]....
        /*0168*/ 	.word	0x000025b0
        /*016c*/ 	.short	0x0002
        /*016e*/ 	.short	0x0000


	//   ....[26]....
        /*0170*/ 	.word	0x00002660
        /*0174*/ 	.short	0x0012
        /*0176*/ 	.short	0x0000


	//   ....[27]....
        /*0178*/ 	.word	0x000026c0
        /*017c*/ 	.short	0x0012
        /*017e*/ 	.short	0x0000


	//   ....[28]....
        /*0180*/ 	.word	0x00002790
        /*0184*/ 	.short	0x0013
        /*0186*/ 	.short	0x0000


	//   ....[29]....
        /*0188*/ 	.word	0x00002810
        /*018c*/ 	.short	0x0013
        /*018e*/ 	.short	0x0000


	//   ....[30]....
        /*0190*/ 	.word	0x000028c0
        /*0194*/ 	.short	0x000f
        /*0196*/ 	.short	0x0000


	//   ....[31]....
        /*0198*/ 	.word	0x00002920
        /*019c*/ 	.short	0x000f
        /*019e*/ 	.short	0x0000


	//   ....[32]....
        /*01a0*/ 	.word	0x00002c30
        /*01a4*/ 	.short	0x0008
        /*01a6*/ 	.short	0x0000


	//   ....[33]....
        /*01a8*/ 	.word	0x00002cb0
        /*01ac*/ 	.short	0x0008
        /*01ae*/ 	.short	0x0000


	//   ....[34]....
        /*01b0*/ 	.word	0x00002d90
        /*01b4*/ 	.short	0x0008
        /*01b6*/ 	.short	0x0000


	//   ....[35]....
        /*01b8*/ 	.word	0x00002df0
        /*01bc*/ 	.short	0x0008
        /*01be*/ 	.short	0x0000


	//   ....[36]....
        /*01c0*/ 	.word	0x00002f50
        /*01c4*/ 	.short	0x0015
        /*01c6*/ 	.short	0x0000


	//   ....[37]....
        /*01c8*/ 	.word	0x00002fd0
        /*01cc*/ 	.short	0x0015
        /*01ce*/ 	.short	0x0000


	//   ....[38]....
        /*01d0*/ 	.word	0x000030b0
        /*01d4*/ 	.short	0x0008
        /*01d6*/ 	.short	0x0000


	//   ....[39]....
        /*01d8*/ 	.word	0x00003110
        /*01dc*/ 	.short	0x0008
        /*01de*/ 	.short	0x0000


	//   ....[40]....
        /*01e0*/ 	.word	0x00003270
        /*01e4*/ 	.short	0x0015
        /*01e6*/ 	.short	0x0000


	//   ....[41]....
        /*01e8*/ 	.word	0x000032f0
        /*01ec*/ 	.short	0x0015
        /*01ee*/ 	.short	0x0000


	//   ....[42]....
        /*01f0*/ 	.word	0x000033d0
        /*01f4*/ 	.short	0x0008
        /*01f6*/ 	.short	0x0000


	//   ....[43]....
        /*01f8*/ 	.word	0x00003430
        /*01fc*/ 	.short	0x0008
        /*01fe*/ 	.short	0x0000


	//   ....[44]....
        /*0200*/ 	.word	0x00003590
        /*0204*/ 	.short	0x0013
        /*0206*/ 	.short	0x0000


	//   ....[45]....
        /*0208*/ 	.word	0x00003610
        /*020c*/ 	.short	0x0013
        /*020e*/ 	.short	0x0000


	//   ....[46]....
        /*0210*/ 	.word	0x00003700
        /*0214*/ 	.short	0x0011
        /*0216*/ 	.short	0x0000


	//   ....[47]....
        /*0218*/ 	.word	0x00003750
        /*021c*/ 	.short	0x0011
        /*021e*/ 	.short	0x0000


	//   ....[48]....
        /*0220*/ 	.word	0x00003950
        /*0224*/ 	.short	0x0008
        /*0226*/ 	.short	0x0000


	//   ....[49]....
        /*0228*/ 	.word	0x000039d0
        /*022c*/ 	.short	0x0008
        /*022e*/ 	.short	0x0000


	//   ....[50]....
        /*0230*/ 	.word	0x00003ab0
        /*0234*/ 	.short	0x0008
        /*0236*/ 	.short	0x0000


	//   ....[51]....
        /*0238*/ 	.word	0x00003b10
        /*023c*/ 	.short	0x0008
        /*023e*/ 	.short	0x0000


	//   ....[52]....
        /*0240*/ 	.word	0x00003c70
        /*0244*/ 	.short	0x0013
        /*0246*/ 	.short	0x0000


	//   ....[53]....
        /*0248*/ 	.word	0x00003cf0
        /*024c*/ 	.short	0x0013
        /*024e*/ 	.short	0x0000


	//   ....[54]....
        /*0250*/ 	.word	0x00003de0
        /*0254*/ 	.short	0x0011
        /*0256*/ 	.short	0x0000


	//   ....[55]....
        /*0258*/ 	.word	0x00003e30
        /*025c*/ 	.short	0x0011
        /*025e*/ 	.short	0x0000


	//   ....[56]....
        /*0260*/ 	.word	0x00003ff0
        /*0264*/ 	.short	0x000d
        /*0266*/ 	.short	0x0000


	//   ....[57]....
        /*0268*/ 	.word	0x00004080
        /*026c*/ 	.short	0x000d
        /*026e*/ 	.short	0x0000


	//   ....[58]....
        /*0270*/ 	.word	0x00004170
        /*0274*/ 	.short	0x0009
        /*0276*/ 	.short	0x0000


	//   ....[59]....
        /*0278*/ 	.word	0x000041c0
        /*027c*/ 	.short	0x0009
        /*027e*/ 	.short	0x0000


	//----- nvinfo : EIATTR_EXIT_INSTR_OFFSETS
	.align		4
.L_117:
        /*0280*/ 	.byte	0x04, 0x1c
        /*0282*/ 	.short	(.L_119 - .L_118)


	//   ....[0]....
.L_118:
        /*0284*/ 	.word	0x00000080


	//   ....[1]....
        /*0288*/ 	.word	0x00000270


	//   ....[2]....
        /*028c*/ 	.word	0x000002c0


	//   ....[3]....
        /*0290*/ 	.word	0x00001080


	//   ....[4]....
        /*0294*/ 	.word	0x00001150


	//   ....[5]....
        /*0298*/ 	.word	0x00004250


	//----- nvinfo : EIATTR_MAX_THREADS
	.align		4
.L_119:
        /*029c*/ 	.byte	0x04, 0x05
        /*029e*/ 	.short	(.L_121 - .L_120)
.L_120:
        /*02a0*/ 	.word	0x00000200
        /*02a4*/ 	.word	0x00000001
        /*02a8*/ 	.word	0x00000001


	//----- nvinfo : EIATTR_CRS_STACK_SIZE
	.align		4
.L_121:
        /*02ac*/ 	.byte	0x04, 0x1e
        /*02ae*/ 	.short	(.L_123 - .L_122)
.L_122:
        /*02b0*/ 	.word	0x00000000


	//----- nvinfo : EIATTR_CBANK_PARAM_SIZE
	.align		4
.L_123:
        /*02b4*/ 	.byte	0x03, 0x19
        /*02b6*/ 	.short	0x0080


	//----- nvinfo : EIATTR_PARAM_CBANK
	.align		4
        /*02b8*/ 	.byte	0x04, 0x0a
        /*02ba*/ 	.short	(.L_125 - .L_124)
	.align		4
.L_124:
        /*02bc*/ 	.word	index@(.nv.constant0._ZN2at6native52_GLOBAL__N__f9ca3f21_19_UpSampleLinear1d_cu_bb295a3036upsample_linear1d_out_frame_backwardIN3c104HalfEfEEviT0_bNS_27GenericPackedTensorAccessorIT_Lm3ENS_16DefaultPtrTraitsElEENS6_IKS7_Lm3ES8_lEE)
        /*02c0*/ 	.short	0x0380
        /*02c2*/ 	.short	0x0080


	//----- nvinfo : EIATTR_SW_WAR
	.align		4
.L_125:
        /*02c4*/ 	.byte	0x04, 0x36
        /*02c6*/ 	.short	(.L_127 - .L_126)
.L_126:
        /*02c8*/ 	.word	0x00000008
.L_127:


//--------------------- .nv.info._ZN2at6native52_GLOBAL__N__f9ca3f21_19_UpSampleLinear1d_cu_bb295a3036upsample_linear1d_out_frame_backwardIffEEviT0_bNS_27GenericPackedTensorAccessorIT_Lm3ENS_16DefaultPtrTraitsElEENS4_IKS5_Lm3ES6_lEE --------------------------
	.section	.nv.info._ZN2at6native52_GLOBAL__N__f9ca3f21_19_UpSampleLinear1d_cu_bb295a3036upsample_linear1d_out_frame_backwardIffEEviT0_bNS_27GenericPackedTensorAccessorIT_Lm3ENS_16DefaultPtrTraitsElEENS4_IKS5_Lm3ES6_lEE,"",@"SHT_CUDA_INFO"
	.sectionflags	@""
	.align	4


	//----- nvinfo : EIATTR_CUDA_API_VERSION
	.align		4
        /*0000*/ 	.byte	0x04, 0x37
        /*0002*/ 	.short	(.L_129 - .L_128)
.L_128:
        /*0004*/ 	.word	0x00000082


	//----- nvinfo : EIATTR_KPARAM_INFO
	.align		4
.L_129:
        /*0008*/ 	.byte	0x04, 0x17
        /*000a*/ 	.short	(.L_131 - .L_130)
.L_130:
        /*000c*/ 	.word	0x00000000
        /*0010*/ 	.short	0x0004
        /*0012*/ 	.short	0x0048
        /*0014*/ 	.byte	0x00, 0xf0, 0xe1, 0x00


	//----- nvinfo : EIATTR_KPARAM_INFO
	.align		4
.L_131:
        /*0018*/ 	.byte	0x04, 0x17
        /*001a*/ 	.short	(.L_133 - .L_132)
.L_132:
        /*001c*/ 	.word	0x00000000
        /*0020*/ 	.short	0x0003
        /*0022*/ 	.short	0x0010
        /*0024*/ 	.byte	0x00, 0xf0, 0xe1, 0x00


	//----- nvinfo : EIATTR_KPARAM_INFO
	.align		4
.L_133:
        /*0028*/ 	.byte	0x04, 0x17
        /*002a*/ 	.short	(.L_135 - .L_134)
.L_134:
        /*002c*/ 	.word	0x00000000
        /*0030*/ 	.short	0x0002
        /*0032*/ 	.short	0x0008
        /*0034*/ 	.byte	0x00, 0xf0, 0x05, 0x00


	//----- nvinfo : EIATTR_KPARAM_INFO
	.align		4
.L_135:
        /*0038*/ 	.byte	0x04, 0x17
        /*003a*/ 	.short	(.L_137 - .L_136)
.L_136:
        /*003c*/ 	.word	0x00000000
        /*0040*/ 	.short	0x0001
        /*0042*/ 	.short	0x0004
        /*0044*/ 	.byte	0x00, 0xf0, 0x11, 0x00


	//----- nvinfo : EIATTR_KPARAM_INFO
	.align		4
.L_137:
        /*0048*/ 	.byte	0x04, 0x17
        /*004a*/ 	.short	(.L_139 - .L_138)
.L_138:
        /*004c*/ 	.word	0x00000000
        /*0050*/ 	.short	0x0000
        /*0052*/ 	.short	0x0000
        /*0054*/ 	.byte	0x00, 0xf0, 0x11, 0x00


	//----- nvinfo : EIATTR_SPARSE_MMA_MASK
	.align		4
.L_139:
        /*0058*/ 	.byte	0x03, 0x50
        /*005a*/ 	.short	0x0000


	//----- nvinfo : EIATTR_MAXREG_COUNT
	.align		4
        /*005c*/ 	.byte	0x03, 0x1b
        /*005e*/ 	.short	0x0080


	//----- nvinfo : EIATTR_MERCURY_ISA_VERSION
	.align		4
        /*0060*/ 	.byte	0x03, 0x5f
        /*0062*/ 	.short	0x0101


	//----- nvinfo : EIATTR_VRC_CTA_INIT_COUNT
	.align		4
        /*0064*/ 	.byte	0x02, 0x4a
	.zero		1
	.zero		1


	//----- nvinfo : EIATTR_EXIT_INSTR_OFFSETS
	.align		4
        /*0068*/ 	.byte	0x04, 0x1c
        /*006a*/ 	.short	(.L_141 - .L_140)


	//   ....[0]....
.L_140:
        /*006c*/ 	.word	0x00000070


	//   ....[1]....
        /*0070*/ 	.word	0x00000260


	//   ....[2]....
        /*0074*/ 	.word	0x000002c0


	//   ....[3]....
        /*0078*/ 	.word	0x00000fa0


	//   ....[4]....
        /*007c*/ 	.word	0x00001010


	//   ....[5]....
        /*0080*/ 	.word	0x000010c0


	//   ....[6]....
        /*0084*/ 	.word	0x00002600


	//----- nvinfo : EIATTR_MAX_THREADS
	.align		4
.L_141:
        /*0088*/ 	.byte	0x04, 0x05
        /*008a*/ 	.short	(.L_143 - .L_142)
.L_142:
        /*008c*/ 	.word	0x00000200
        /*0090*/ 	.word	0x00000001
        /*0094*/ 	.word	0x00000001


	//----- nvinfo : EIATTR_CBANK_PARAM_SIZE
	.align		4
.L_143:
        /*0098*/ 	.byte	0x03, 0x19
        /*009a*/ 	.short	0x0080


	//----- nvinfo : EIATTR_PARAM_CBANK
	.align		4
        /*009c*/ 	.byte	0x04, 0x0a
        /*009e*/ 	.short	(.L_145 - .L_144)
	.align		4
.L_144:
        /*00a0*/ 	.word	index@(.nv.constant0._ZN2at6native52_GLOBAL__N__f9ca3f21_19_UpSampleLinear1d_cu_bb295a3036upsample_linear1d_out_frame_backwardIffEEviT0_bNS_27GenericPackedTensorAccessorIT_Lm3ENS_16DefaultPtrTraitsElEENS4_IKS5_Lm3ES6_lEE)
        /*00a4*/ 	.short	0x0380
        /*00a6*/ 	.short	0x0080


	//----- nvinfo : EIATTR_SW_WAR
	.align		4
.L_145:
        /*00a8*/ 	.byte	0x04, 0x36
        /*00aa*/ 	.short	(.L_147 - .L_146)
.L_146:
        /*00ac*/ 	.word	0x00000008
.L_147:


//--------------------- .nv.info._ZN2at6native52_GLOBAL__N__f9ca3f21_19_UpSampleLinear1d_cu_bb295a3036upsample_linear1d_out_frame_backwardIddEEviT0_bNS_27GenericPackedTensorAccessorIT_Lm3ENS_16DefaultPtrTraitsElEENS4_IKS5_Lm3ES6_lEE --------------------------
	.section	.nv.info._ZN2at6native52_GLOBAL__N__f9ca3f21_19_UpSampleLinear1d_cu_bb295a3036upsample_linear1d_out_frame_backwardIddEEviT0_bNS_27GenericPackedTensorAccessorIT_Lm3ENS_16DefaultPtrTraitsElEENS4_IKS5_Lm3ES6_lEE,"",@"SHT_CUDA_INFO"
	.sectionflags	@""
	.align	4


	//----- nvinfo : EIATTR_CUDA_API_VERSION
	.align		4
        /*0000*/ 	.byte	0x04, 0x37
        /*0002*/ 	.short	(.L_149 - .L_148)
.L_148:
        /*0004*/ 	.word	0x00000082


	//----- nvinfo : EIATTR_KPARAM_INFO
	.align		4
.L_149:
        /*0008*/ 	.byte	0x04, 0x17
        /*000a*/ 	.short	(.L_151 - .L_150)
.L_150:
        /*000c*/ 	.word	0x00000000
        /*0010*/ 	.short	0x0004
        /*0012*/ 	.short	0x0050
        /*0014*/ 	.byte	0x00, 0xf0, 0xe1, 0x00


	//----- nvinfo : EIATTR_KPARAM_INFO
	.align		4
.L_151:
        /*0018*/ 	.byte	0x04, 0x17
        /*001a*/ 	.short	(.L_153 - .L_152)
.L_152:
        /*001c*/ 	.word	0x00000000
        /*0020*/ 	.short	0x0003
        /*0022*/ 	.short	0x0018
        /*0024*/ 	.byte	0x00, 0xf0, 0xe1, 0x00


	//----- nvinfo : EIATTR_KPARAM_INFO
	.align		4
.L_153:
        /*0028*/ 	.byte	0x04, 0x17
        /*002a*/ 	.short	(.L_155 - .L_154)
.L_154:
        /*002c*/ 	.word	0x00000000
        /*0030*/ 	.short	0x0002
        /*0032*/ 	.short	0x0010
        /*0034*/ 	.byte	0x00, 0xf0, 0x05, 0x00


	//----- nvinfo : EIATTR_KPARAM_INFO
	.align		4
.L_155:
        /*0038*/ 	.byte	0x04, 0x17
        /*003a*/ 	.short	(.L_157 - .L_156)
.L_156:
        /*003c*/ 	.word	0x00000000
        /*0040*/ 	.short	0x0001
        /*0042*/ 	.short	0x0008
        /*0044*/ 	.byte	0x00, 0xf0, 0x21, 0x00


	//----- nvinfo : EIATTR_KPARAM_INFO
	.align		4
.L_157:
        /*0048*/ 	.byte	0x04, 0x17
        /*004a*/ 	.short	(.L_159 - .L_158)
.L_158:
        /*004c*/ 	.word	0x00000000
        /*0050*/ 	.short	0x0000
        /*0052*/ 	.short	0x0000
        /*0054*/ 	.byte	0x00, 0xf0, 0x11, 0x00


	//----- nvinfo : EIATTR_SPARSE_MMA_MASK
	.align		4
.L_159:
        /*0058*/ 	.byte	0x03, 0x50
        /*005a*/ 	.short	0x0000


	//----- nvinfo : EIATTR_MAXREG_COUNT
	.align		4
        /*005c*/ 	.byte	0x03, 0x1b
        /*005e*/ 	.short	0x0080


	//----- nvinfo : EIATTR_MERCURY_ISA_VERSION
	.align		4
        /*0060*/ 	.byte	0x03, 0x5f
        /*0062*/ 	.short	0x0101


	//----- nvinfo : EIATTR_VRC_CTA_INIT_COUNT
	.align		4
        /*0064*/ 	.byte	0x02, 0x4a
	.zero		1
	.zero		1


	//----- nvinfo : EIATTR_EXIT_INSTR_OFFSETS
	.align		4
        /*0068*/ 	.byte	0x04, 0x1c
        /*006a*/ 	.short	(.L_161 - .L_160)


	//   ....[0]....
.L_160:
        /*006c*/ 	.word	0x00000070


	//   ....[1]....
        /*0070*/ 	.word	0x00000260


	//   ....[2]....
        /*0074*/ 	.word	0x000002c0


	//   ....[3]....
        /*0078*/ 	.word	0x00000fe0


	//   ....[4]....
        /*007c*/ 	.word	0x00001200


	//   ....[5]....
        /*0080*/ 	.word	0x00001240


	//   ....[6]....
        /*0084*/ 	.word	0x00002ca0


	//----- nvinfo : EIATTR_MAX_THREADS
	.align		4
.L_161:
        /*0088*/ 	.byte	0x04, 0x05
        /*008a*/ 	.short	(.L_163 - .L_162)
.L_162:
        /*008c*/ 	.word	0x00000200
        /*0090*/ 	.word	0x00000001
        /*0094*/ 	.word	0x00000001


	//----- nvinfo : EIATTR_CBANK_PARAM_SIZE
	.align		4
.L_163:
        /*0098*/ 	.byte	0x03, 0x19
        /*009a*/ 	.short	0x0088


	//----- nvinfo : EIATTR_PARAM_CBANK
	.align		4
        /*009c*/ 	.byte	0x04, 0x0a
        /*009e*/ 	.short	(.L_165 - .L_164)
	.align		4
.L_164:
        /*00a0*/ 	.word	index@(.nv.constant0._ZN2at6native52_GLOBAL__N__f9ca3f21_19_UpSampleLinear1d_cu_bb295a3036upsample_linear1d_out_frame_backwardIddEEviT0_bNS_27GenericPackedTensorAccessorIT_Lm3ENS_16DefaultPtrTraitsElEENS4_IKS5_Lm3ES6_lEE)
        /*00a4*/ 	.short	0x0380
        /*00a6*/ 	.short	0x0088


	//----- nvinfo : EIATTR_SW_WAR
	.align		4
.L_165:
        /*00a8*/ 	.byte	0x04, 0x36
        /*00aa*/ 	.short	(.L_167 - .L_166)
.L_166:
        /*00ac*/ 	.word	0x00000008
.L_167:


//--------------------- .nv.info._ZN2at6native52_GLOBAL__N__f9ca3f21_19_UpSampleLinear1d_cu_bb295a3027upsample_linear1d_out_frameIN3c108BFloat16EfEEviT0_bNS_27GenericPackedTensorAccessorIKT_Lm3ENS_16DefaultPtrTraitsElEENS6_IS7_Lm3ES9_lEE --------------------------
	.section	.nv.info._ZN2at6native52_GLOBAL__N__f9ca3f21_19_UpSampleLinear1d_cu_bb295a3027upsample_linear1d_out_frameIN3c108BFloat16EfEEviT0_bNS_27GenericPackedTensorAccessorIKT_Lm3ENS_16DefaultPtrTraitsElEENS6_IS7_Lm3ES9_lEE,"",@"SHT_CUDA_INFO"
	.sectionflags	@""
	.align	4


	//----- nvinfo : EIATTR_CUDA_API_VERSION
	.align		4
        /*0000*/ 	.byte	0x04, 0x37
        /*0002*/ 	.short	(.L_169 - .L_168)
.L_168:
        /*0004*/ 	.word	0x00000082


	//----- nvinfo : EIATTR_KPARAM_INFO
	.align		4
.L_169:
        /*0008*/ 	.byte	0x04, 0x17
        /*000a*/ 	.short	(.L_171 - .L_170)
.L_170:
        /*000c*/ 	.word	0x00000000
        /*0010*/ 	.short	0x0004
        /*0012*/ 	.short	0x0048
        /*0014*/ 	.byte	0x00, 0xf0, 0xe1, 0x00


	//----- nvinfo : EIATTR_KPARAM_INFO
	.align		4
.L_171:
        /*0018*/ 	.byte	0x04, 0x17
        /*001a*/ 	.short	(.L_173 - .L_172)
.L_172:
        /*001c*/ 	.word	0x00000000
        /*0020*/ 	.short	0x0003
        /*0022*/ 	.short	0x0010
        /*0024*/ 	.byte	0x00, 0xf0, 0xe1, 0x00


	//----- nvinfo : EIATTR_KPARAM_INFO
	.align		4
.L_173:
        /*0028*/ 	.byte	0x04, 0x17
        /*002a*/ 	.short	(.L_175 - .L_174)
.L_174:
        /*002c*/ 	.word	0x00000000
        /*0030*/ 	.short	0x0002
        /*0032*/ 	.short	0x0008
        /*0034*/ 	.byte	0x00, 0xf0, 0x05, 0x00


	//----- nvinfo : EIATTR_KPARAM_INFO
	.align		4
.L_175:
        /*0038*/ 	.byte	0x04, 0x17
        /*003a*/ 	.short	(.L_177 - .L_176)
.L_176:
        /*003c*/ 	.word	0x00000000
        /*0040*/ 	.short	0x0001
        /*0042*/ 	.short	0x0004
        /*0044*/ 	.byte	0x00, 0xf0, 0x11, 0x00


	//----- nvinfo : EIATTR_KPARAM_INFO
	.align		4
.L_177:
        /*0048*/ 	.byte	0x04, 0x17
        /*004a*/ 	.short	(.L_179 - .L_178)
.L_178:
        /*004c*/ 	.word	0x00000000
        /*0050*/ 	.short	0x0000
        /*0052*/ 	.short	0x0000
        /*0054*/ 	.byte	0x00, 0xf0, 0x11, 0x00


	//----- nvinfo : EIATTR_SPARSE_MMA_MASK
	.align		4
.L_179:
        /*0058*/ 	.byte	0x03, 0x50
        /*005a*/ 	.short	0x0000


	//----- nvinfo : EIATTR_MAXREG_COUNT
	.align		4
        /*005c*/ 	.byte	0x03, 0x1b
        /*005e*/ 	.short	0x0080


	//----- nvinfo : EIATTR_ANNOTATIONS
	.align		4
        /*0060*/ 	.byte	0x04, 0x55
        /*0062*/ 	.short	(.L_181 - .L_180)


	//   ....[0]....
.L_180:
        /*0064*/ 	.word	0x00000001
        /*0068*/ 	.byte	0x70, 0x03, 0x00, 0x00, 0x01, 0x00, 0x00, 0x00, 0xa0, 0x03, 0x00, 0x00, 0x01, 0x00, 0x00, 0x00
        /*0078*/ 	.byte	0xa0, 0x12, 0x00, 0x00, 0x01, 0x00, 0x00, 0x00, 0xc0, 0x12, 0x00, 0x00, 0x01, 0x00, 0x00, 0x00
        /*0088*/ 	.byte	0xd0, 0x12, 0x00, 0x00, 0x01, 0x00, 0x00, 0x00, 0x00, 0x13, 0x00, 0x00


	//----- nvinfo : EIATTR_MERCURY_ISA_VERSION
	.align		4
.L_181:
        /*0094*/ 	.byte	0x03, 0x5f
        /*0096*/ 	.short	0x0101


	//----- nvinfo : EIATTR_VRC_CTA_INIT_COUNT
	.align		4
        /*0098*/ 	.byte	0x02, 0x4a
	.zero		1
	.zero		1


	//----- nvinfo : EIATTR_EXIT_INSTR_OFFSETS
	.align		4
        /*009c*/ 	.byte	0x04, 0x1c
        /*009e*/ 	.short	(.L_183 - .L_182)


	//   ....[0]....
.L_182:
        /*00a0*/ 	.word	0x00000080


	//   ....[1]....
        /*00a4*/ 	.word	0x00000270


	//   ....[2]....
        /*00a8*/ 	.word	0x000002c0


	//   ....[3]....
        /*00ac*/ 	.word	0x000010a0


	//   ....[4]....
        /*00b0*/ 	.word	0x00001110


	//   ....[5]....
        /*00b4*/ 	.word	0x000011c0


	//   ....[6]....
        /*00b8*/ 	.word	0x00002a90


	//----- nvinfo : EIATTR_MAX_THREADS
	.align		4
.L_183:
        /*00bc*/ 	.byte	0x04, 0x05
        /*00be*/ 	.short	(.L_185 - .L_184)
.L_184:
        /*00c0*/ 	.word	0x00000200
        /*00c4*/ 	.word	0x00000001
        /*00c8*/ 	.word	0x00000001


	//----- nvinfo : EIATTR_CBANK_PARAM_SIZE
	.align		4
.L_185:
        /*00cc*/ 	.byte	0x03, 0x19
        /*00ce*/ 	.short	0x0080


	//----- nvinfo : EIATTR_PARAM_CBANK
	.align		4
        /*00d0*/ 	.byte	0x04, 0x0a
        /*00d2*/ 	.short	(.L_187 - .L_186)
	.align		4
.L_186:
        /*00d4*/ 	.word	index@(.nv.constant0._ZN2at6native52_GLOBAL__N__f9ca3f21_19_UpSampleLinear1d_cu_bb295a3027upsample_linear1d_out_frameIN3c108BFloat16EfEEviT0_bNS_27GenericPackedTensorAccessorIKT_Lm3ENS_16DefaultPtrTraitsElEENS6_IS7_Lm3ES9_lEE)
        /*00d8*/ 	.short	0x0380
        /*00da*/ 	.short	0x0080


	//----- nvinfo : EIATTR_SW_WAR
	.align		4
.L_187:
        /*00dc*/ 	.byte	0x04, 0x36
        /*00de*/ 	.short	(.L_189 - .L_188)
.L_188:
        /*00e0*/ 	.word	0x00000008
.L_189:


//--------------------- .nv.info._ZN2at6native52_GLOBAL__N__f9ca3f21_19_UpSampleLinear1d_cu_bb295a3027upsample_linear1d_out_frameIN3c104HalfEfEEviT0_bNS_27GenericPackedTensorAccessorIKT_Lm3ENS_16DefaultPtrTraitsElEENS6_IS7_Lm3ES9_lEE --------------------------
	.section	.nv.info._ZN2at6native52_GLOBAL__N__f9ca3f21_19_UpSampleLinear1d_cu_bb295a3027upsample_linear1d_out_frameIN3c104HalfEfEEviT0_bNS_27GenericPackedTensorAccessorIKT_Lm3ENS_16DefaultPtrTraitsElEENS6_IS7_Lm3ES9_lEE,"",@"SHT_CUDA_INFO"
	.sectionflags	@""
	.align	4


	//----- nvinfo : EIATTR_CUDA_API_VERSION
	.align		4
        /*0000*/ 	.byte	0x04, 0x37
        /*0002*/ 	.short	(.L_191 - .L_190)
.L_190:
        /*0004*/ 	.word	0x00000082


	//----- nvinfo : EIATTR_KPARAM_INFO
	.align		4
.L_191:
        /*0008*/ 	.byte	0x04, 0x17
        /*000a*/ 	.short	(.L_193 - .L_192)
.L_192:
        /*000c*/ 	.word	0x00000000
        /*0010*/ 	.short	0x0004
        /*0012*/ 	.short	0x0048
        /*0014*/ 	.byte	0x00, 0xf0, 0xe1, 0x00


	//----- nvinfo : EIATTR_KPARAM_INFO
	.align		4
.L_193:
        /*0018*/ 	.byte	0x04, 0x17
        /*001a*/ 	.short	(.L_195 - .L_194)
.L_194:
        /*001c*/ 	.word	0x00000000
        /*0020*/ 	.short	0x0003
        /*0022*/ 	.short	0x0010
        /*0024*/ 	.byte	0x00, 0xf0, 0xe1, 0x00


	//----- nvinfo : EIATTR_KPARAM_INFO
	.align		4
.L_195:
        /*0028*/ 	.byte	0x04, 0x17
        /*002a*/ 	.short	(.L_197 - .L_196)
.L_196:
        /*002c*/ 	.word	0x00000000
        /*0030*/ 	.short	0x0002
        /*0032*/ 	.short	0x0008
        /*0034*/ 	.byte	0x00, 0xf0, 0x05, 0x00


	//----- nvinfo : EIATTR_KPARAM_INFO
	.align		4
.L_197:
        /*0038*/ 	.byte	0x04, 0x17
        /*003a*/ 	.short	(.L_199 - .L_198)
.L_198:
        /*003c*/ 	.word	0x00000000
        /*0040*/ 	.short	0x0001
        /*0042*/ 	.short	0x0004
        /*0044*/ 	.byte	0x00, 0xf0, 0x11, 0x00


	//----- nvinfo : EIATTR_KPARAM_INFO
	.align		4
.L_199:
        /*0048*/ 	.byte	0x04, 0x17
        /*004a*/ 	.short	(.L_201 - .L_200)
.L_200:
        /*004c*/ 	.word	0x00000000
        /*0050*/ 	.short	0x0000
        /*0052*/ 	.short	0x0000
        /*0054*/ 	.byte	0x00, 0xf0, 0x11, 0x00


	//----- nvinfo : EIATTR_SPARSE_MMA_MASK
	.align		4
.L_201:
        /*0058*/ 	.byte	0x03, 0x50
        /*005a*/ 	.short	0x0000


	//----- nvinfo : EIATTR_MAXREG_COUNT
	.align		4
        /*005c*/ 	.byte	0x03, 0x1b
        /*005e*/ 	.short	0x0080


	//----- nvinfo : EIATTR_ANNOTATIONS
	.align		4
        /*0060*/ 	.byte	0x04, 0x55
        /*0062*/ 	.short	(.L_203 - .L_202)


	//   ....[0]....
.L_202:
        /*0064*/ 	.word	0x00000001
        /*0068*/ 	.byte	0x70, 0x03, 0x00, 0x00, 0x01, 0x00, 0x00, 0x00, 0xa0, 0x03, 0x00, 0x00, 0x01, 0x00, 0x00, 0x00
        /*0078*/ 	.byte	0xa0, 0x12, 0x00, 0x00, 0x01, 0x00, 0x00, 0x00, 0xc0, 0x12, 0x00, 0x00, 0x01, 0x00, 0x00, 0x00
        /*0088*/ 	.byte	0xd0, 0x12, 0x00, 0x00, 0x01, 0x00, 0x00, 0x00, 0x00, 0x13, 0x00, 0x00


	//----- nvinfo : EIATTR_MERCURY_ISA_VERSION
	.align		4
.L_203:
        /*0094*/ 	.byte	0x03, 0x5f
        /*0096*/ 	.short	0x0101


	//----- nvinfo : EIATTR_VRC_CTA_INIT_COUNT
	.align		4
        /*0098*/ 	.byte	0x02, 0x4a
	.zero		1
	.zero		1


	//----- nvinfo : EIATTR_EXIT_INSTR_OFFSETS
	.align		4
        /*009c*/ 	.byte	0x04, 0x1c
        /*009e*/ 	.short	(.L_205 - .L_204)


	//   ....[0]....
.L_204:
        /*00a0*/ 	.word	0x00000080


	//   ....[1]....
        /*00a4*/ 	.word	0x00000270


	//   ....[2]....
        /*00a8*/ 	.word	0x000002c0


	//   ....[3]....
        /*00ac*/ 	.word	0x000010a0


	//   ....[4]....
        /*00b0*/ 	.word	0x00001110


	//   ....[5]....
        /*00b4*/ 	.word	0x000011c0


	//   ....[6]....
        /*00b8*/ 	.word	0x00002a90


	//----- nvinfo : EIATTR_MAX_THREADS
	.align		4
.L_205:
        /*00bc*/ 	.byte	0x04, 0x05
        /*00be*/ 	.short	(.L_207 - .L_206)
.L_206:
        /*00c0*/ 	.word	0x00000200
        /*00c4*/ 	.word	0x00000001
        /*00c8*/ 	.word	0x00000001


	//----- nvinfo : EIATTR_CBANK_PARAM_SIZE
	.align		4
.L_207:
        /*00cc*/ 	.byte	0x03, 0x19
        /*00ce*/ 	.short	0x0080


	//----- nvinfo : EIATTR_PARAM_CBANK
	.align		4
        /*00d0*/ 	.byte	0x04, 0x0a
        /*00d2*/ 	.short	(.L_209 - .L_208)
	.align		4
.L_208:
        /*00d4*/ 	.word	index@(.nv.constant0._ZN2at6native52_GLOBAL__N__f9ca3f21_19_UpSampleLinear1d_cu_bb295a3027upsample_linear1d_out_frameIN3c104HalfEfEEviT0_bNS_27GenericPackedTensorAccessorIKT_Lm3ENS_16DefaultPtrTraitsElEENS6_IS7_Lm3ES9_lEE)
        /*00d8*/ 	.short	0x0380
        /*00da*/ 	.short	0x0080


	//----- nvinfo : EIATTR_SW_WAR
	.align		4
.L_209:
        /*00dc*/ 	.byte	0x04, 0x36
        /*00de*/ 	.short	(.L_211 - .L_210)
.L_210:
        /*00e0*/ 	.word	0x00000008
.L_211:


//--------------------- .nv.info._ZN2at6native52_GLOBAL__N__f9ca3f21_19_UpSampleLinear1d_cu_bb295a3027upsample_linear1d_out_frameIffEEviT0_bNS_27GenericPackedTensorAccessorIKT_Lm3ENS_16DefaultPtrTraitsElEENS4_IS5_Lm3ES7_lEE --------------------------
	.section	.nv.info._ZN2at6native52_GLOBAL__N__f9ca3f21_19_UpSampleLinear1d_cu_bb295a3027upsample_linear1d_out_frameIffEEviT0_bNS_27GenericPackedTensorAccessorIKT_Lm3ENS_16DefaultPtrTraitsElEENS4_IS5_Lm3ES7_lEE,"",@"SHT_CUDA_INFO"
	.sectionflags	@""
	.align	4


	//----- nvinfo : EIATTR_CUDA_API_VERSION
	.align		4
        /*0000*/ 	.byte	0x04, 0x37
        /*0002*/ 	.short	(.L_213 - .L_212)
.L_212:
        /*0004*/ 	.word	0x00000082


	//----- nvinfo : EIATTR_KPARAM_INFO
	.align		4
.L_213:
        /*0008*/ 	.byte	0x04, 0x17
        /*000a*/ 	.short	(.L_215 - .L_214)
.L_214:
        /*000c*/ 	.word	0x00000000
        /*0010*/ 	.short	0x0004
        /*0012*/ 	.short	0x0048
        /*0014*/ 	.byte	0x00, 0xf0, 0xe1, 0x00


	//----- nvinfo : EIATTR_KPARAM_INFO
	.align		4
.L_215:
        /*0018*/ 	.byte	0x04, 0x17
        /*001a*/ 	.short	(.L_217 - .L_216)
.L_216:
        /*001c*/ 	.word	0x00000000
        /*0020*/ 	.short	0x0003
        /*0022*/ 	.short	0x0010
        /*0024*/ 	.byte	0x00, 0xf0, 0xe1, 0x00


	//----- nvinfo : EIATTR_KPARAM_INFO
	.align		4
.L_217:
        /*0028*/ 	.byte	0x04, 0x17
        /*002a*/ 	.short	(.L_219 - .L_218)
.L_218:
        /*002c*/ 	.word	0x00000000
        /*0030*/ 	.short	0x0002
        /*0032*/ 	.short	0x0008
        /*0034*/ 	.byte	0x00, 0xf0, 0x05, 0x00


	//----- nvinfo : EIATTR_KPARAM_INFO
	.align		4
.L_219:
        /*0038*/ 	.byte	0x04, 0x17
        /*003a*/ 	.short	(.L_221 - .L_220)
.L_220:
        /*003c*/ 	.word	0x00000000
        /*0040*/ 	.short	0x0001
        /*0042*/ 	.short	0x0004
        /*0044*/ 	.byte	0x00, 0xf0, 0x11, 0x00


	//----- nvinfo : EIATTR_KPARAM_INFO
	.align		4
.L_221:
        /*0048*/ 	.byte	0x04, 0x17
        /*004a*/ 	.short	(.L_223 - .L_222)
.L_222:
        /*004c*/ 	.word	0x00000000
        /*0050*/ 	.short	0x0000
        /*0052*/ 	.short	0x0000
        /*0054*/ 	.byte	0x00, 0xf0, 0x11, 0x00


	//----- nvinfo : EIATTR_SPARSE_MMA_MASK
	.align		4
.L_223:
        /*0058*/ 	.byte	0x03, 0x50
        /*005a*/ 	.short	0x0000


	//----- nvinfo : EIATTR_MAXREG_COUNT
	.align		4
        /*005c*/ 	.byte	0x03, 0x1b
        /*005e*/ 	.short	0x0080


	//----- nvinfo : EIATTR_MERCURY_ISA_VERSION
	.align		4
        /*0060*/ 	.byte	0x03, 0x5f
        /*0062*/ 	.short	0x0101


	//----- nvinfo : EIATTR_VRC_CTA_INIT_COUNT
	.align		4
        /*0064*/ 	.byte	0x02, 0x4a
	.zero		1
	.zero		1


	//----- nvinfo : EIATTR_EXIT_INSTR_OFFSETS
	.align		4
        /*0068*/ 	.byte	0x04, 0x1c
        /*006a*/ 	.short	(.L_225 - .L_224)


	//   ....[0]....
.L_224:
        /*006c*/ 	.word	0x00000070


	//   ....[1]....
        /*0070*/ 	.word	0x00000260


	//   ....[2]....
        /*0074*/ 	.word	0x000002c0


	//   ....[3]....
        /*0078*/ 	.word	0x00000f90


	//   ....[4]....
        /*007c*/ 	.word	0x00001000


	//   ....[5]....
        /*0080*/ 	.word	0x000010b0


	//   ....[6]....
        /*0084*/ 	.word	0x000025b0


	//----- nvinfo : EIATTR_MAX_THREADS
	.align		4
.L_225:
        /*0088*/ 	.byte	0x04, 0x05
        /*008a*/ 	.short	(.L_227 - .L_226)
.L_226:
        /*008c*/ 	.word	0x00000200
        /*0090*/ 	.word	0x00000001
        /*0094*/ 	.word	0x00000001


	//----- nvinfo : EIATTR_CBANK_PARAM_SIZE
	.align		4
.L_227:
        /*0098*/ 	.byte	0x03, 0x19
        /*009a*/ 	.short	0x0080


	//----- nvinfo : EIATTR_PARAM_CBANK
	.align		4
        /*009c*/ 	.byte	0x04, 0x0a
        /*009e*/ 	.short	(.L_229 - .L_228)
	.align		4
.L_228:
        /*00a0*/ 	.word	index@(.nv.constant0._ZN2at6native52_GLOBAL__N__f9ca3f21_19_UpSampleLinear1d_cu_bb295a3027upsample_linear1d_out_frameIffEEviT0_bNS_27GenericPackedTensorAccessorIKT_Lm3ENS_16DefaultPtrTraitsElEENS4_IS5_Lm3ES7_lEE)
        /*00a4*/ 	.short	0x0380
        /*00a6*/ 	.short	0x0080


	//----- nvinfo : EIATTR_SW_WAR
	.align		4
.L_229:
        /*00a8*/ 	.byte	0x04, 0x36
        /*00aa*/ 	.short	(.L_231 - .L_230)
.L_230:
        /*00ac*/ 	.word	0x00000008
.L_231:


//--------------------- .nv.info._ZN2at6native52_GLOBAL__N__f9ca3f21_19_UpSampleLinear1d_cu_bb295a3027upsample_linear1d_out_frameIddEEviT0_bNS_27GenericPackedTensorAccessorIKT_Lm3ENS_16DefaultPtrTraitsElEENS4_IS5_Lm3ES7_lEE --------------------------
	.section	.nv.info._ZN2at6native52_GLOBAL__N__f9ca3f21_19_UpSampleLinear1d_cu_bb295a3027upsample_linear1d_out_frameIddEEviT0_bNS_27GenericPackedTensorAccessorIKT_Lm3ENS_16DefaultPtrTraitsElEENS4_IS5_Lm3ES7_lEE,"",@"SHT_CUDA_INFO"
	.sectionflags	@""
	.align	4


	//----- nvinfo : EIATTR_CUDA_API_VERSION
	.align		4
        /*0000*/ 	.byte	0x04, 0x37
        /*0002*/ 	.short	(.L_233 - .L_232)
.L_232:
        /*0004*/ 	.word	0x00000082


	//----- nvinfo : EIATTR_KPARAM_INFO
	.align		4
.L_233:
        /*0008*/ 	.byte	0x04, 0x17
        /*000a*/ 	.short	(.L_235 - .L_234)
.L_234:
        /*000c*/ 	.word	0x00000000
        /*0010*/ 	.short	0x0004
        /*0012*/ 	.short	0x0050
        /*0014*/ 	.byte	0x00, 0xf0, 0xe1, 0x00


	//----- nvinfo : EIATTR_KPARAM_INFO
	.align		4
.L_235:
        /*0018*/ 	.byte	0x04, 0x17
        /*001a*/ 	.short	(.L_237 - .L_236)
.L_236:
        /*001c*/ 	.word	0x00000000
        /*0020*/ 	.short	0x0003
        /*0022*/ 	.short	0x0018
        /*0024*/ 	.byte	0x00, 0xf0, 0xe1, 0x00


	//----- nvinfo : EIATTR_KPARAM_INFO
	.align		4
.L_237:
        /*0028*/ 	.byte	0x04, 0x17
        /*002a*/ 	.short	(.L_239 - .L_238)
.L_238:
        /*002c*/ 	.word	0x00000000
        /*0030*/ 	.short	0x0002
        /*0032*/ 	.short	0x0010
        /*0034*/ 	.byte	0x00, 0xf0, 0x05, 0x00


	//----- nvinfo : EIATTR_KPARAM_INFO
	.align		4
.L_239:
        /*0038*/ 	.byte	0x04, 0x17
        /*003a*/ 	.short	(.L_241 - .L_240)
.L_240:
        /*003c*/ 	.word	0x00000000
        /*0040*/ 	.short	0x0001
        /*0042*/ 	.short	0x0008
        /*0044*/ 	.byte	0x00, 0xf0, 0x21, 0x00


	//----- nvinfo : EIATTR_KPARAM_INFO
	.align		4
.L_241:
        /*0048*/ 	.byte	0x04, 0x17
        /*004a*/ 	.short	(.L_243 - .L_242)
.L_242:
        /*004c*/ 	.word	0x00000000
        /*0050*/ 	.short	0x0000
        /*0052*/ 	.short	0x0000
        /*0054*/ 	.byte	0x00, 0xf0, 0x11, 0x00


	//----- nvinfo : EIATTR_SPARSE_MMA_MASK
	.align		4
.L_243:
        /*0058*/ 	.byte	0x03, 0x50
        /*005a*/ 	.short	0x0000


	//----- nvinfo : EIATTR_MAXREG_COUNT
	.align		4
        /*005c*/ 	.byte	0x03, 0x1b
        /*005e*/ 	.short	0x0080


	//----- nvinfo : EIATTR_MERCURY_ISA_VERSION
	.align		4
        /*0060*/ 	.byte	0x03, 0x5f
        /*0062*/ 	.short	0x0101


	//----- nvinfo : EIATTR_VRC_CTA_INIT_COUNT
	.align		4
        /*0064*/ 	.byte	0x02, 0x4a
	.zero		1
	.zero		1


	//----- nvinfo : EIATTR_EXIT_INSTR_OFFSETS
	.align		4
        /*0068*/ 	.byte	0x04, 0x1c
        /*006a*/ 	.short	(.L_245 - .L_244)


	//   ....[0]....
.L_244:
        /*006c*/ 	.word	0x00000070


	//   ....[1]....
        /*0070*/ 	.word	0x00000260


	//   ....[2]....
        /*0074*/ 	.word	0x00000320


	//   ....[3]....
        /*0078*/ 	.word	0x00000f60


	//   ....[4]....
        /*007c*/ 	.word	0x00001180


	//   ....[5]....
        /*0080*/ 	.word	0x000011c0


	//   ....[6]....
        /*0084*/ 	.word	0x00002c70


	//----- nvinfo : EIATTR_MAX_THREADS
	.align		4
.L_245:
        /*0088*/ 	.byte	0x04, 0x05
        /*008a*/ 	.short	(.L_247 - .L_246)
.L_246:
        /*008c*/ 	.word	0x00000200
        /*0090*/ 	.word	0x00000001
        /*0094*/ 	.word	0x00000001


	//----- nvinfo : EIATTR_CBANK_PARAM_SIZE
	.align		4
.L_247:
        /*0098*/ 	.byte	0x03, 0x19
        /*009a*/ 	.short	0x0088


	//----- nvinfo : EIATTR_PARAM_CBANK
	.align		4
        /*009c*/ 	.byte	0x04, 0x0a
        /*009e*/ 	.short	(.L_249 - .L_248)
	.align		4
.L_248:
        /*00a0*/ 	.word	index@(.nv.constant0._ZN2at6native52_GLOBAL__N__f9ca3f21_19_UpSampleLinear1d_cu_bb295a3027upsample_linear1d_out_frameIddEEviT0_bNS_27GenericPackedTensorAccessorIKT_Lm3ENS_16DefaultPtrTraitsElEENS4_IS5_Lm3ES7_lEE)
        /*00a4*/ 	.short	0x0380
        /*00a6*/ 	.short	0x0088


	//----- nvinfo : EIATTR_SW_WAR
	.align		4
.L_249:
        /*00a8*/ 	.byte	0x04, 0x36
        /*00aa*/ 	.short	(.L_251 - .L_250)
.L_250:
        /*00ac*/ 	.word	0x00000008
.L_251:


//--------------------- .nv.callgraph             --------------------------
	.section	.nv.callgraph,"",@"SHT_CUDA_CALLGRAPH"
	.align	4
	.sectionentsize	8
	.align		4
        /*0000*/ 	.word	0x00000000
	.align		4
        /*0004*/ 	.word	0xffffffff
	.align		4
        /*0008*/ 	.word	0x00000000
	.align		4
        /*000c*/ 	.word	0xfffffffe
	.align		4
        /*0010*/ 	.word	0x00000000
	.align		4
        /*0014*/ 	.word	0xfffffffd
	.align		4
        /*0018*/ 	.word	0x00000000
	.align		4
        /*001c*/ 	.word	0xfffffffc


//--------------------- .nv.constant4             --------------------------
	.section	.nv.constant4,"a",@progbits
	.align	8
	.align		8
.nv.constant4:
        /*0000*/ 	.dword	_ZN50_INTERNAL_f9ca3f21_19_UpSampleLinear1d_cu_bb295a304cuda3std3__45__cpo5beginE
	.align		8
        /*0008*/ 	.dword	_ZN50_INTERNAL_f9ca3f21_19_UpSampleLinear1d_cu_bb295a304cuda3std3__45__cpo3endE
	.align		8
        /*0010*/ 	.dword	_ZN50_INTERNAL_f9ca3f21_19_UpSampleLinear1d_cu_bb295a304cuda3std3__45__cpo6cbeginE
	.align		8
        /*0018*/ 	.dword	_ZN50_INTERNAL_f9ca3f21_19_UpSampleLinear1d_cu_bb295a304cuda3std3__45__cpo4cendE
	.align		8
        /*0020*/ 	.dword	_ZN50_INTERNAL_f9ca3f21_19_UpSampleLinear1d_cu_bb295a304cuda3std3__45__cpo6rbeginE
	.align		8
        /*0028*/ 	.dword	_ZN50_INTERNAL_f9ca3f21_19_UpSampleLinear1d_cu_bb295a304cuda3std3__45__cpo4rendE
	.align		8
        /*0030*/ 	.dword	_ZN50_INTERNAL_f9ca3f21_19_UpSampleLinear1d_cu_bb295a304cuda3std3__45__cpo7crbeginE
	.align		8
        /*0038*/ 	.dword	_ZN50_INTERNAL_f9ca3f21_19_UpSampleLinear1d_cu_bb295a304cuda3std3__45__cpo5crendE
	.align		8
        /*0040*/ 	.dword	_ZN50_INTERNAL_f9ca3f21_19_UpSampleLinear1d_cu_bb295a304cuda3std3__452_GLOBAL__N__f9ca3f21_19_UpSampleLinear1d_cu_bb295a306ignoreE
	.align		8
        /*0048*/ 	.dword	_ZN50_INTERNAL_f9ca3f21_19_UpSampleLinear1d_cu_bb295a304cuda3std3__419piecewise_constructE
	.align		8
        /*0050*/ 	.dword	_ZN50_INTERNAL_f9ca3f21_19_UpSampleLinear1d_cu_bb295a304cuda3std3__48in_placeE
	.align		8
        /*0058*/ 	.dword	_ZN50_INTERNAL_f9ca3f21_19_UpSampleLinear1d_cu_bb295a304cuda3std3__420unreachable_sentinelE
	.align		8
        /*0060*/ 	.dword	_ZN50_INTERNAL_f9ca3f21_19_UpSampleLinear1d_cu_bb295a304cuda3std6ranges3__45__cpo4swapE
	.align		8
        /*0068*/ 	.dword	_ZN50_INTERNAL_f9ca3f21_19_UpSampleLinear1d_cu_bb295a304cuda3std6ranges3__45__cpo9iter_moveE
	.align		8
        /*0070*/ 	.dword	_ZN50_INTERNAL_f9ca3f21_19_UpSampleLinear1d_cu_bb295a304cuda3std6ranges3__45__cpo5beginE
	.align		8
        /*0078*/ 	.dword	_ZN50_INTERNAL_f9ca3f21_19_UpSampleLinear1d_cu_bb295a304cuda3std6ranges3__45__cpo3endE
	.align		8
        /*0080*/ 	.dword	_ZN50_INTERNAL_f9ca3f21_19_UpSampleLinear1d_cu_bb295a304cuda3std6ranges3__45__cpo6cbeginE
	.align		8
        /*0088*/ 	.dword	_ZN50_INTERNAL_f9ca3f21_19_UpSampleLinear1d_cu_bb295a304cuda3std6ranges3__45__cpo4cendE
	.align		8
        /*0090*/ 	.dword	_ZN50_INTERNAL_f9ca3f21_19_UpSampleLinear1d_cu_bb295a304cuda3std6ranges3__45__cpo7advanceE
	.align		8
        /*0098*/ 	.dword	_ZN50_INTERNAL_f9ca3f21_19_UpSampleLinear1d_cu_bb295a304cuda3std6ranges3__45__cpo9iter_swapE
	.align		8
        /*00a0*/ 	.dword	_ZN50_INTERNAL_f9ca3f21_19_UpSampleLinear1d_cu_bb295a304cuda3std6ranges3__45__cpo4nextE
	.align		8
        /*00a8*/ 	.dword	_ZN50_INTERNAL_f9ca3f21_19_UpSampleLinear1d_cu_bb295a304cuda3std6ranges3__45__cpo4prevE
	.align		8
        /*00b0*/ 	.dword	_ZN50_INTERNAL_f9ca3f21_19_UpSampleLinear1d_cu_bb295a304cuda3std6ranges3__45__cpo4dataE
	.align		8
        /*00b8*/ 	.dword	_ZN50_INTERNAL_f9ca3f21_19_UpSampleLinear1d_cu_bb295a304cuda3std6ranges3__45__cpo5cdataE
	.align		8
        /*00c0*/ 	.dword	_ZN50_INTERNAL_f9ca3f21_19_UpSampleLinear1d_cu_bb295a304cuda3std6ranges3__45__cpo4sizeE
	.align		8
        /*00c8*/ 	.dword	_ZN50_INTERNAL_f9ca3f21_19_UpSampleLinear1d_cu_bb295a304cuda3std6ranges3__45__cpo5ssizeE
	.align		8
        /*00d0*/ 	.dword	_ZN50_INTERNAL_f9ca3f21_19_UpSampleLinear1d_cu_bb295a304cuda3std6ranges3__45__cpo8distanceE
	.align		8
        /*00d8*/ 	.dword	_ZN50_INTERNAL_f9ca3f21_19_UpSampleLinear1d_cu_bb295a306thrust24THRUST_300001_SM_1030_NS6system6detail10sequential3seqE


//--------------------- .text._ZN2at6native52_GLOBAL__N__f9ca3f21_19_UpSampleLinear1d_cu_bb295a3036upsample_linear1d_out_frame_backwardIN3c108BFloat16EfEEviT0_bNS_27GenericPackedTensorAccessorIT_Lm3ENS_16DefaultPtrTraitsElEENS6_IKS7_Lm3ES8_lEE --------------------------
	.section	.text._ZN2at6native52_GLOBAL__N__f9ca3f21_19_UpSampleLinear1d_cu_bb295a3036upsample_linear1d_out_frame_backwardIN3c108BFloat16EfEEviT0_bNS_27GenericPackedTensorAccessorIT_Lm3ENS_16DefaultPtrTraitsElEENS6_IKS7_Lm3ES8_lEE,"ax",@progbits
	.align	128
.text._ZN2at6native52_GLOBAL__N__f9ca3f21_19_UpSampleLinear1d_cu_bb295a3036upsample_linear1d_out_frame_backwardIN3c108BFloat16EfEEviT0_bNS_27GenericPackedTensorAccessorIT_Lm3ENS_16DefaultPtrTraitsElEENS6_IKS7_Lm3ES8_lEE:
        .type           _ZN2at6native52_GLOBAL__N__f9ca3f21_19_UpSampleLinear1d_cu_bb295a3036upsample_linear1d_out_frame_backwardIN3c108BFloat16EfEEviT0_bNS_27GenericPackedTensorAccessorIT_Lm3ENS_16DefaultPtrTraitsElEENS6_IKS7_Lm3ES8_lEE,@function
        .size           _ZN2at6native52_GLOBAL__N__f9ca3f21_19_UpSampleLinear1d_cu_bb295a3036upsample_linear1d_out_frame_backwardIN3c108BFloat16EfEEviT0_bNS_27GenericPackedTensorAccessorIT_Lm3ENS_16DefaultPtrTraitsElEENS6_IKS7_Lm3ES8_lEE,(.L_x_232 - _ZN2at6native52_GLOBAL__N__f9ca3f21_19_UpSampleLinear1d_cu_bb295a3036upsample_linear1d_out_frame_backwardIN3c108BFloat16EfEEviT0_bNS_27GenericPackedTensorAccessorIT_Lm3ENS_16DefaultPtrTraitsElEENS6_IKS7_Lm3ES8_lEE)
        .other          _ZN2at6native52_GLOBAL__N__f9ca3f21_19_UpSampleLinear1d_cu_bb295a3036upsample_linear1d_out_frame_backwardIN3c108BFloat16EfEEviT0_bNS_27GenericPackedTensorAccessorIT_Lm3ENS_16DefaultPtrTraitsElEENS6_IKS7_Lm3ES8_lEE,@"STO_CUDA_ENTRY STV_DEFAULT"
_ZN2at6native52_GLOBAL__N__f9ca3f21_19_UpSampleLinear1d_cu_bb295a3036upsample_linear1d_out_frame_backwardIN3c108BFloat16EfEEviT0_bNS_27GenericPackedTensorAccessorIT_Lm3ENS_16DefaultPtrTraitsElEENS6_IKS7_Lm3ES8_lEE:
[----:B------:R-:W0:Y:S01]  /*0000*/  LDC R1, c[0x0][0x37c] ;  /* 0x0000df00ff017b82 */ /* 0x000e220000000800 */
[----:B------:R-:W1:Y:S07]  /*0010*/  S2R R0, SR_TID.X ;  /* 0x0000000000007919 */ /* 0x000e6e0000002100 */
[----:B------:R-:W1:Y:S01]  /*0020*/  S2UR UR4, SR_CTAID.X ;  /* 0x00000000000479c3 */ /* 0x000e620000002500 */
[----:B------:R-:W2:Y:S01]  /*0030*/  LDCU UR5, c[0x0][0x380] ;  /* 0x00007000ff0577ac */ /* 0x000ea20008000800 */
[----:B0-----:R-:W-:-:S06]  /*0040*/  VIADD R1, R1, 0xfffffff8 ;  /* 0xfffffff801017836 */ /* 0x001fcc0000000000 */
[----:B------:R-:W1:Y:S02]  /*0050*/  LDC R3, c[0x0][0x360] ;  /* 0x0000d800ff037b82 */ /* 0x000e640000000800 */
[----:B-1----:R-:W-:-:S05]  /*0060*/  IMAD R0, R3, UR4, R0 ;  /* 0x0000000403007c24 */ /* 0x002fca000f8e0200 */
[----:B--2---:R-:W-:-:S13]  /*0070*/  ISETP.GE.AND P0, PT, R0, UR5, PT ;  /* 0x0000000500007c0c */ /* 0x004fda000bf06270 */
[----:B------:R-:W-:Y:S05]  /*0080*/  @P0 EXIT ;  /* 0x000000000000094d */ /* 0x000fea0003800000 */
[----:B------:R-:W0:Y:S01]  /*0090*/  LDC R8, c[0x0][0x3e0] ;  /* 0x0000f800ff087b82 */ /* 0x000e220000000800 */
[----:B------:R-:W-:Y:S01]  /*00a0*/  IABS R7, R0 ;  /* 0x0000000000077213 */ /* 0x000fe20000000000 */
[----:B------:R-:W1:Y:S01]  /*00b0*/  LDCU UR4, c[0x0][0x3a8] ;  /* 0x00007500ff0477ac */ /* 0x000e620008000800 */
[----:B------:R-:W-:Y:S01]  /*00c0*/  ISETP.GE.AND P1, PT, R0, RZ, PT ;  /* 0x000000ff0000720c */ /* 0x000fe20003f26270 */
[----:B------:R-:W2:Y:S01]  /*00d0*/  LDCU.64 UR12, c[0x0][0x358] ;  /* 0x00006b00ff0c77ac */ /* 0x000ea20008000a00 */
[----:B0-----:R-:W-:-:S04]  /*00e0*/  IABS R6, R8 ;  /* 0x0000000800067213 */ /* 0x001fc80000000000 */
[----:B------:R-:W0:Y:S08]  /*00f0*/  I2F.RP R4, R6 ;  /* 0x0000000600047306 */ /* 0x000e300000209400 */
[----:B0-----:R-:W0:Y:S02]  /*0100*/  MUFU.RCP R4, R4 ;  /* 0x0000000400047308 */ /* 0x001e240000001000 */
[----:B0-----:R-:W-:-:S06]  /*0110*/  VIADD R2, R4, 0xffffffe ;  /* 0x0ffffffe04027836 */ /* 0x001fcc0000000000 */
[----:B------:R0:W3:Y:S02]  /*0120*/  F2I.FTZ.U32.TRUNC.NTZ R3, R2 ;  /* 0x0000000200037305 */ /* 0x0000e4000021f000 */
[----:B0-----:R-:W-:Y:S02]  /*0130*/  IMAD.MOV.U32 R2, RZ, RZ, RZ ;  /* 0x000000ffff027224 */ /* 0x001fe400078e00ff */
[----:B---3--:R-:W-:-:S04]  /*0140*/  IMAD.MOV R5, RZ, RZ, -R3 ;  /* 0x000000ffff057224 */ /* 0x008fc800078e0a03 */
[----:B------:R-:W-:-:S04]  /*0150*/  IMAD R5, R5, R6, RZ ;  /* 0x0000000605057224 */ /* 0x000fc800078e02ff */
[----:B------:R-:W-:-:S04]  /*0160*/  IMAD.HI.U32 R3, R3, R5, R2 ;  /* 0x0000000503037227 */ /* 0x000fc800078e0002 */
[----:B------:R-:W-:-:S04]  /*0170*/  IMAD.MOV.U32 R5, RZ, RZ, R7 ;  /* 0x000000ffff057224 */ /* 0x000fc800078e0007 */
[----:B------:R-:W-:-:S04]  /*0180*/  IMAD.HI.U32 R3, R3, R5, RZ ;  /* 0x0000000503037227 */ /* 0x000fc800078e00ff */
[----:B------:R-:W-:-:S04]  /*0190*/  IMAD.MOV R3, RZ, RZ, -R3 ;  /* 0x000000ffff037224 */ /* 0x000fc800078e0a03 */
[----:B------:R-:W-:-:S05]  /*01a0*/  IMAD R3, R6, R3, R5 ;  /* 0x0000000306037224 */ /* 0x000fca00078e0205 */
[----:B------:R-:W-:-:S13]  /*01b0*/  ISETP.GT.U32.AND P0, PT, R6, R3, PT ;  /* 0x000000030600720c */ /* 0x000fda0003f04070 */
[----:B------:R-:W-:Y:S01]  /*01c0*/  @!P0 IMAD.IADD R3, R3, 0x1, -R6 ;  /* 0x0000000103038824 */ /* 0x000fe200078e0a06 */
[----:B------:R-:W-:-:S04]  /*01d0*/  ISETP.NE.AND P0, PT, R8, RZ, PT ;  /* 0x000000ff0800720c */ /* 0x000fc80003f05270 */
[----:B------:R-:W-:-:S13]  /*01e0*/  ISETP.GT.U32.AND P2, PT, R6, R3, PT ;  /* 0x000000030600720c */ /* 0x000fda0003f44070 */
[----:B------:R-:W-:Y:S01]  /*01f0*/  @!P2 IMAD.IADD R3, R3, 0x1, -R6 ;  /* 0x000000010303a824 */ /* 0x000fe200078e0a06 */
[----:B-1----:R-:W-:-:S03]  /*0200*/  ISETP.NE.AND P2, PT, R8, UR4, PT ;  /* 0x0000000408007c0c */ /* 0x002fc6000bf45270 */
[----:B------:R-:W-:-:S04]  /*0210*/  IMAD.MOV.U32 R23, RZ, RZ, R3 ;  /* 0x000000ffff177224 */ /* 0x000fc800078e0003 */
[----:B------:R-:W-:Y:S01]  /*0220*/  @!P1 IMAD.MOV R23, RZ, RZ, -R23 ;  /* 0x000000ffff179224 */ /* 0x000fe200078e0a17 */
[----:B------:R-:W-:-:S05]  /*0230*/  @!P0 LOP3.LUT R23, RZ, R8, RZ, 0x33, !PT ;  /* 0x00000008ff178212 */ /* 0x000fca00078e33ff */
[----:B--2---:R-:W-:Y:S05]  /*0240*/  @P2 BRA `(.L_x_0) ;  /* 0x0000000c00942947 */ /* 0x004fea0003800000 */
[----:B------:R-:W0:Y:S02]  /*0250*/  LDC R0, c[0x0][0x398] ;  /* 0x0000e600ff007b82 */ /* 0x000e240000000800 */
[----:B0-----:R-:W-:-:S13]  /*0260*/  ISETP.GE.AND P0, PT, R0, 0x1, PT ;  /* 0x000000010000780c */ /* 0x001fda0003f06270 */
[----:B------:R-:W-:Y:S05]  /*0270*/  @!P0 EXIT ;  /* 0x000000000000894d */ /* 0x000fea0003800000 */
[----:B------:R-:W0:Y:S01]  /*0280*/  LDC R6, c[0x0][0x3a0] ;  /* 0x0000e800ff067b82 */ /* 0x000e220000000800 */
[----:B------:R-:W1:Y:S01]  /*0290*/  LDCU.64 UR4, c[0x0][0x3f8] ;  /* 0x00007f00ff0477ac */ /* 0x000e620008000a00 */
[----:B------:R-:W2:Y:S01]  /*02a0*/  LDCU.64 UR6, c[0x0][0x3c0] ;  /* 0x00007800ff0677ac */ /* 0x000ea20008000a00 */
[----:B0-----:R-:W-:-:S13]  /*02b0*/  ISETP.GE.AND P0, PT, R6, 0x1, PT ;  /* 0x000000010600780c */ /* 0x001fda0003f06270 */
[----:B-12---:R-:W-:Y:S05]  /*02c0*/  @!P0 EXIT ;  /* 0x000000000000894d */ /* 0x006fea0003800000 */
[----:B------:R-:W-:Y:S01]  /*02d0*/  SHF.R.S32.HI R0, RZ, 0x1f, R23 ;  /* 0x0000001fff007819 */ /* 0x000fe20000011417 */
[C---:B------:R-:W-:Y:S01]  /*02e0*/  IMAD.WIDE.U32 R26, R23.reuse, UR4, RZ ;  /* 0x00000004171a7c25 */ /* 0x040fe2000f8e00ff */
[----:B------:R-:W0:Y:S03]  /*02f0*/  LDC.64 R2, c[0x0][0x3f0] ;  /* 0x0000fc00ff027b82 */ /* 0x000e260000000a00 */
[C---:B------:R-:W-:Y:S01]  /*0300*/  IMAD R4, R0.reuse, UR4, RZ ;  /* 0x0000000400047c24 */ /* 0x040fe2000f8e02ff */
[----:B------:R-:W-:Y:S01]  /*0310*/  UMOV UR4, URZ ;  /* 0x000000ff00047c82 */ /* 0x000fe20008000000 */
[----:B------:R-:W-:Y:S02]  /*0320*/  IMAD R0, R0, UR6, RZ ;  /* 0x0000000600007c24 */ /* 0x000fe4000f8e02ff */
[C---:B------:R-:W-:Y:S02]  /*0330*/  IMAD R5, R23.reuse, UR5, R4 ;  /* 0x0000000517057c24 */ /* 0x040fe4000f8e0204 */
[----:B------:R-:W-:-:S02]  /*0340*/  IMAD R29, R23, UR7, R0 ;  /* 0x00000007171d7c24 */ /* 0x000fc4000f8e0200 */
[----:B------:R-:W-:Y:S02]  /*0350*/  IMAD.IADD R0, R27, 0x1, R5 ;  /* 0x000000011b007824 */ /* 0x000fe400078e0205 */
[----:B------:R-:W-:-:S03]  /*0360*/  IMAD.WIDE.U32 R22, R23, UR6, RZ ;  /* 0x0000000617167c25 */ /* 0x000fc6000f8e00ff */
[----:B------:R1:W-:Y:S01]  /*0370*/  STL [R1], R0 ;  /* 0x0000000001007387 */ /* 0x0003e20000100800 */
[----:B------:R-:W-:Y:S01]  /*0380*/  IMAD.IADD R29, R23, 0x1, R29 ;  /* 0x00000001171d7824 */ /* 0x000fe200078e021d */
[----:B01----:R-:W-:-:S07]  /*0390*/  SHF.L.U64.HI R3, R2, 0x4, R3 ;  /* 0x0000000402037819 */ /* 0x003fce0000010203 */
.L_x_6:
[----:B--2---:R-:W2:Y:S01]  /*03a0*/  LDL R0, [R1] ;  /* 0x0000000001007983 */ /* 0x004ea20000100800 */
[----:B0-----:R-:W0:Y:S01]  /*03b0*/  LDCU UR7, c[0x0][0x3a0] ;  /* 0x00007400ff0777ac */ /* 0x001e220008000800 */
[----:B-1----:R-:W1:Y:S01]  /*03c0*/  LDC.64 R20, c[0x0][0x3e8] ;  /* 0x0000fa00ff147b82 */ /* 0x002e620000000a00 */
[----:B------:R-:W-:Y:S02]  /*03d0*/  IMAD.MOV.U32 R6, RZ, RZ, R26 ;  /* 0x000000ffff067224 */ /* 0x000fe400078e001a */
[----:B------:R-:W-:-:S05]  /*03e0*/  IMAD.MOV.U32 R28, RZ, RZ, R22 ;  /* 0x000000ffff1c7224 */ /* 0x000fca00078e0016 */
[----:B---3--:R-:W3:Y:S01]  /*03f0*/  LDC.64 R4, c[0x0][0x3b0] ;  /* 0x0000ec00ff047b82 */ /* 0x008ee20000000a00 */
[----:B0-----:R-:W-:Y:S01]  /*0400*/  UISETP.GE.U32.AND UP0, UPT, UR7, 0x8, UPT ;  /* 0x000000080700788c */ /* 0x001fe2000bf06070 */
[----:B---3--:R-:W-:-:S04]  /*0410*/  IMAD.WIDE.U32 R12, R4, UR4, R28 ;  /* 0x00000004040c7c25 */ /* 0x008fc8000f8e001c */
[----:B--2---:R-:W-:Y:S02]  /*0420*/  IMAD.MOV.U32 R7, RZ, RZ, R0 ;  /* 0x000000ffff077224 */ /* 0x004fe400078e0000 */
[----:B------:R-:W-:Y:S02]  /*0430*/  IMAD.MOV.U32 R0, RZ, RZ, RZ ;  /* 0x000000ffff007224 */ /* 0x000fe400078e00ff */
[----:B-1----:R-:W-:-:S04]  /*0440*/  IMAD.WIDE.U32 R10, R20, UR4, R6 ;  /* 0x00000004140a7c25 */ /* 0x002fc8000f8e0006 */
[----:B------:R-:W-:Y:S02]  /*0450*/  IMAD R21, R21, UR4, R11 ;  /* 0x0000000415157c24 */ /* 0x000fe4000f8e020b */
[----:B------:R-:W-:Y:S01]  /*0460*/  IMAD R20, R5, UR4, R13 ;  /* 0x0000000405147c24 */ /* 0x000fe2000f8e020d */
[----:B------:R-:W-:Y:S06]  /*0470*/  BRA.U !UP0, `(.L_x_1) ;  /* 0x00000005082c7547 */ /* 0x000fec000b800000 */
[----:B------:R-:W0:Y:S01]  /*0480*/  LDC R8, c[0x0][0x3a0] ;  /* 0x0000e800ff087b82 */ /* 0x000e220000000800 */
[----:B------:R-:W1:Y:S01]  /*0490*/  LDCU.64 UR10, c[0x0][0x390] ;  /* 0x00007200ff0a77ac */ /* 0x000e620008000a00 */
[----:B------:R-:W2:Y:S06]  /*04a0*/  LDCU.64 UR14, c[0x0][0x3c8] ;  /* 0x00007900ff0e77ac */ /* 0x000eac0008000a00 */
[----:B------:R-:W3:Y:S01]  /*04b0*/  LDC.64 R14, c[0x0][0x3b8] ;  /* 0x0000ee00ff0e7b82 */ /* 0x000ee20000000a00 */
[----:B------:R-:W4:Y:S01]  /*04c0*/  LDCU.64 UR8, c[0x0][0x3f0] ;  /* 0x00007e00ff0877ac */ /* 0x000f220008000a00 */
[----:B-1----:R-:W-:-:S02]  /*04d0*/  LEA R6, P0, R12, UR10, 0x1 ;  /* 0x0000000a0c067c11 */ /* 0x002fc4000f8008ff */
[----:B--2---:R-:W-:Y:S02]  /*04e0*/  LEA R0, P1, R10, UR14, 0x1 ;  /* 0x0000000e0a007c11 */ /* 0x004fe4000f8208ff */
[----:B0-----:R-:W-:Y:S02]  /*04f0*/  LOP3.LUT R8, R8, 0x7ffffff8, RZ, 0xc0, !PT ;  /* 0x7ffffff808087812 */ /* 0x001fe400078ec0ff */
[----:B------:R-:W-:Y:S01]  /*0500*/  LEA.HI.X R4, R12, UR11, R20, 0x1, P0 ;  /* 0x0000000b0c047c11 */ /* 0x000fe200080f0c14 */
[----:B----4-:R-:W-:Y:S01]  /*0510*/  USHF.L.U64.HI UR6, UR8, 0x1, UR9 ;  /* 0x0000000108067899 */ /* 0x010fe20008010209 */
[----:B------:R-:W-:Y:S01]  /*0520*/  LEA.HI.X R5, R10, UR15, R21, 0x1, P1 ;  /* 0x0000000f0a057c11 */ /* 0x000fe200088f0c15 */
[----:B------:R-:W-:Y:S01]  /*0530*/  IMAD.MOV R8, RZ, RZ, -R8 ;  /* 0x000000ffff087224 */ /* 0x000fe200078e0a08 */
[----:B------:R-:W-:Y:S01]  /*0540*/  USHF.L.U32 UR5, UR8, 0x1, URZ ;  /* 0x0000000108057899 */ /* 0x000fe200080006ff */
[C-C-:B---3--:R-:W-:Y:S02]  /*0550*/  SHF.L.U64.HI R7, R14.reuse, 0x1, R15.reuse ;  /* 0x000000010e077819 */ /* 0x148fe4000001020f */
[----:B------:R-:W-:Y:S01]  /*0560*/  IMAD.MOV.U32 R9, RZ, RZ, R8 ;  /* 0x000000ffff097224 */ /* 0x000fe200078e0008 */
[C---:B------:R-:W-:Y:S01]  /*0570*/  SHF.L.U64.HI R8, R14.reuse, 0x4, R15 ;  /* 0x000000040e087819 */ /* 0x040fe2000001020f */
[----:B------:R-:W-:-:S07]  /*0580*/  IMAD.SHL.U32 R15, R14, 0x2, RZ ;  /* 0x000000020e0f7824 */ /* 0x000fce00078e00ff */
.L_x_2:
[----:B0-----:R-:W-:Y:S02]  /*0590*/  IMAD.MOV.U32 R16, RZ, RZ, R0 ;  /* 0x000000ffff107224 */ /* 0x001fe400078e0000 */
[----:B------:R-:W-:-:S05]  /*05a0*/  IMAD.MOV.U32 R17, RZ, RZ, R5 ;  /* 0x000000ffff117224 */ /* 0x000fca00078e0005 */
[----:B------:R0:W2:Y:S01]  /*05b0*/  LDG.E.U16 R24, desc[UR12][R16.64] ;  /* 0x0000000c10187981 */ /* 0x0000a2000c1e1500 */
[----:B------:R-:W-:-:S04]  /*05c0*/  IADD3 R18, P0, PT, R0, UR5, RZ ;  /* 0x0000000500127c10 */ /* 0x000fc8000ff1e0ff */
[----:B------:R-:W-:Y:S01]  /*05d0*/  IADD3.X R19, PT, PT, R5, UR6, RZ, P0, !PT ;  /* 0x0000000605137c10 */ /* 0x000fe200087fe4ff */
[----:B0-----:R-:W-:Y:S02]  /*05e0*/  IMAD.MOV.U32 R16, RZ, RZ, R6 ;  /* 0x000000ffff107224 */ /* 0x001fe400078e0006 */
[----:B------:R-:W-:-:S05]  /*05f0*/  IMAD.MOV.U32 R17, RZ, RZ, R4 ;  /* 0x000000ffff117224 */ /* 0x000fca00078e0004 */
[----:B--2---:R0:W-:Y:S04]  /*0600*/  STG.E.U16 desc[UR12][R16.64], R24 ;  /* 0x0000001810007986 */ /* 0x0041e8000c10150c */
[----:B0-----:R0:W2:Y:S01]  /*0610*/  LDG.E.U16 R24, desc[UR12][R18.64] ;  /* 0x0000000c12187981 */ /* 0x0010a2000c1e1500 */
[----:B------:R-:W-:-:S05]  /*0620*/  IADD3 R16, P0, PT, R6, R15, RZ ;  /* 0x0000000f06107210 */ /* 0x000fca0007f1e0ff */
[----:B------:R-:W-:Y:S01]  /*0630*/  IMAD.X R17, R4, 0x1, R7, P0 ;  /* 0x0000000104117824 */ /* 0x000fe200000e0607 */
[----:B0-----:R-:W-:-:S04]  /*0640*/  IADD3 R18, P1, PT, R18, UR5, RZ ;  /* 0x0000000512127c10 */ /* 0x001fc8000ff3e0ff */
[----:B------:R-:W-:Y:S01]  /*0650*/  IADD3.X R19, PT, PT, R19, UR6, RZ, P1, !PT ;  /* 0x0000000613137c10 */ /* 0x000fe20008ffe4ff */
        /* <DEDUP_REMOVED lines=31> */
[----:B------:R-:W2:Y:S01]  /*0850*/  LDG.E.U16 R18, desc[UR12][R18.64] ;  /* 0x0000000c12127981 */ /* 0x000ea2000c1e1500 */
[----:B------:R-:W-:Y:S01]  /*0860*/  VIADD R9, R9, 0x8 ;  /* 0x0000000809097836 */ /* 0x000fe20000000000 */
[----:B------:R-:W-:Y:S02]  /*0870*/  LEA R6, P1, R14, R6, 0x4 ;  /* 0x000000060e067211 */ /* 0x000fe400078220ff */
[----:B------:R-:W-:-:S03]  /*0880*/  LEA R0, P2, R2, R0, 0x4 ;  /* 0x0000000002007211 */ /* 0x000fc600078420ff */
[----:B------:R-:W-:Y:S01]  /*0890*/  IMAD.X R4, R4, 0x1, R8, P1 ;  /* 0x0000000104047824 */ /* 0x000fe200008e0608 */
[----:B0-----:R-:W-:Y:S01]  /*08a0*/  IADD3 R16, P0, PT, R16, R15, RZ ;  /* 0x0000000f10107210 */ /* 0x001fe20007f1e0ff */
[----:B------:R-:W-:-:S04]  /*08b0*/  IMAD.X R5, R5, 0x1, R3, P2 ;  /* 0x0000000105057824 */ /* 0x000fc800010e0603 */
[----:B------:R-:W-:Y:S01]  /*08c0*/  IMAD.X R17, R17, 0x1, R7, P0 ;  /* 0x0000000111117824 */ /* 0x000fe200000e0607 */
[----:B------:R-:W-:-:S04]  /*08d0*/  ISETP.NE.AND P0, PT, R9, RZ, PT ;  /* 0x000000ff0900720c */ /* 0x000fc80003f05270 */
[----:B--2---:R0:W-:Y:S09]  /*08e0*/  STG.E.U16 desc[UR12][R16.64], R18 ;  /* 0x0000001210007986 */ /* 0x0041f2000c10150c */
[----:B------:R-:W-:Y:S05]  /*08f0*/  @P0 BRA `(.L_x_2) ;  /* 0xfffffffc00240947 */ /* 0x000fea000383ffff */
[----:B------:R-:W1:Y:S02]  /*0900*/  LDC R25, c[0x0][0x3a0] ;  /* 0x0000e800ff197b82 */ /* 0x000e640000000800 */
[----:B-1----:R-:W-:-:S05]  /*0910*/  LOP3.LUT R25, R25, 0x7ffffff8, RZ, 0xc0, !PT ;  /* 0x7ffffff819197812 */ /* 0x002fca00078ec0ff */
[----:B------:R-:W-:-:S07]  /*0920*/  IMAD.MOV.U32 R0, RZ, RZ, R25 ;  /* 0x000000ffff007224 */ /* 0x000fce00078e0019 */
.L_x_1:
[----:B------:R-:W1:Y:S02]  /*0930*/  LDC R4, c[0x0][0x3a0] ;  /* 0x0000e800ff047b82 */ /* 0x000e640000000800 */
[----:B-1----:R-:W-:-:S04]  /*0940*/  LOP3.LUT R4, R4, 0x7, RZ, 0xc0, !PT ;  /* 0x0000000704047812 */ /* 0x002fc800078ec0ff */
[----:B------:R-:W-:-:S13]  /*0950*/  ISETP.NE.AND P0, PT, R4, RZ, PT ;  /* 0x000000ff0400720c */ /* 0x000fda0003f05270 */
[----:B------:R-:W-:Y:S05]  /*0960*/  @!P0 BRA `(.L_x_3) ;  /* 0x0000000400b88947 */ /* 0x000fea0003800000 */
[----:B------:R-:W-:Y:S01]  /*0970*/  VIADD R4, R4, 0xffffffff ;  /* 0xffffffff04047836 */ /* 0x000fe20000000000 */
[----:B------:R-:W-:-:S04]  /*0980*/  ULOP3.LUT UP0, UR6, UR7, 0x3, URZ, 0xc0, !UPT ;  /* 0x0000000307067892 */ /* 0x000fc8000f80c0ff */
[----:B------:R-:W-:-:S13]  /*0990*/  ISETP.GE.U32.AND P0, PT, R4, 0x3, PT ;  /* 0x000000030400780c */ /* 0x000fda0003f06070 */
[----:B------:R-:W-:Y:S05]  /*09a0*/  @!P0 BRA `(.L_x_4) ;  /* 0x0000000000d08947 */ /* 0x000fea0003800000 */
[----:B------:R-:W1:Y:S01]  /*09b0*/  LDCU.64 UR8, c[0x0][0x3f0] ;  /* 0x00007e00ff0877ac */ /* 0x000e620008000a00 */
[----:B------:R-:W-:Y:S02]  /*09c0*/  IMAD.MOV.U32 R4, RZ, RZ, R10 ;  /* 0x000000ffff047224 */ /* 0x000fe400078e000a */
[----:B------:R-:W-:Y:S01]  /*09d0*/  IMAD.MOV.U32 R5, RZ, RZ, R21 ;  /* 0x000000ffff057224 */ /* 0x000fe200078e0015 */
[----:B------:R-:W2:Y:S01]  /*09e0*/  LDCU.64 UR10, c[0x0][0x3c8] ;  /* 0x00007900ff0a77ac */ /* 0x000ea20008000a00 */
[----:B------:R-:W3:Y:S01]  /*09f0*/  LDCU.64 UR14, c[0x0][0x3b8] ;  /* 0x00007700ff0e77ac */ /* 0x000ee20008000a00 */
[----:B------:R-:W4:Y:S01]  /*0a00*/  LDCU.64 UR16, c[0x0][0x390] ;  /* 0x00007200ff1077ac */ /* 0x000f220008000a00 */
[----:B-1----:R-:W-:-:S04]  /*0a10*/  IMAD.WIDE.U32 R6, R0, UR8, R4 ;  /* 0x0000000800067c25 */ /* 0x002fc8000f8e0004 */
[----:B------:R-:W-:Y:S01]  /*0a20*/  IMAD R7, R0, UR9, R7 ;  /* 0x0000000900077c24 */ /* 0x000fe2000f8e0207 */
[----:B--2---:R-:W-:-:S04]  /*0a30*/  LEA R8, P0, R6, UR10, 0x1 ;  /* 0x0000000a06087c11 */ /* 0x004fc8000f8008ff */
[----:B------:R-:W-:-:S05]  /*0a40*/  LEA.HI.X R9, R6, UR11, R7, 0x1, P0 ;  /* 0x0000000b06097c11 */ /* 0x000fca00080f0c07 */
[----:B------:R3:W2:Y:S01]  /*0a50*/  LDG.E.U16 R25, desc[UR12][R8.64] ;  /* 0x0000000c08197981 */ /* 0x0006a2000c1e1500 */
[----:B------:R-:W-:Y:S02]  /*0a60*/  IMAD.MOV.U32 R6, RZ, RZ, R12 ;  /* 0x000000ffff067224 */ /* 0x000fe400078e000c */
[----:B------:R-:W-:Y:S02]  /*0a70*/  IMAD.MOV.U32 R7, RZ, RZ, R20 ;  /* 0x000000ffff077224 */ /* 0x000fe400078e0014 */
[----:B------:R-:W-:-:S04]  /*0a80*/  VIADD R24, R0, 0x1 ;  /* 0x0000000100187836 */ /* 0x000fc80000000000 */
[----:B------:R-:W-:-:S04]  /*0a90*/  IMAD.WIDE.U32 R14, R24, UR8, R4 ;  /* 0x00000008180e7c25 */ /* 0x000fc8000f8e0004 */
[----:B---3--:R-:W-:Y:S01]  /*0aa0*/  IMAD.WIDE.U32 R8, R0, UR14, R6 ;  /* 0x0000000e00087c25 */ /* 0x008fe2000f8e0006 */
[----:B0-----:R-:W-:-:S03]  /*0ab0*/  LEA R18, P1, R14, UR10, 0x1 ;  /* 0x0000000a0e127c11 */ /* 0x001fc6000f8208ff */
[----:B------:R-:W-:Y:S01]  /*0ac0*/  IMAD R9, R0, UR15, R9 ;  /* 0x0000000f00097c24 */ /* 0x000fe2000f8e0209 */
[----:B----4-:R-:W-:Y:S01]  /*0ad0*/  LEA R16, P0, R8, UR16, 0x1 ;  /* 0x0000001008107c11 */ /* 0x010fe2000f8008ff */
[----:B------:R-:W-:-:S03]  /*0ae0*/  IMAD R15, R24, UR9, R15 ;  /* 0x00000009180f7c24 */ /* 0x000fc6000f8e020f */
[----:B------:R-:W-:Y:S02]  /*0af0*/  LEA.HI.X R17, R8, UR17, R9, 0x1, P0 ;  /* 0x0000001108117c11 */ /* 0x000fe400080f0c09 */
[----:B------:R-:W-:-:S03]  /*0b00*/  LEA.HI.X R19, R14, UR11, R15, 0x1, P1 ;  /* 0x0000000b0e137c11 */ /* 0x000fc600088f0c0f */
[----:B--2---:R0:W-:Y:S04]  /*0b10*/  STG.E.U16 desc[UR12][R16.64], R25 ;  /* 0x0000001910007986 */ /* 0x0041e8000c10150c */
[----:B------:R1:W2:Y:S01]  /*0b20*/  LDG.E.U16 R28, desc[UR12][R18.64] ;  /* 0x0000000c121c7981 */ /* 0x0002a2000c1e1500 */
[----:B------:R-:W-:-:S04]  /*0b30*/  IMAD.WIDE.U32 R14, R24, UR14, R6 ;  /* 0x0000000e180e7c25 */ /* 0x000fc8000f8e0006 */
[----:B------:R-:W-:Y:S02]  /*0b40*/  IMAD R24, R24, UR15, R15 ;  /* 0x0000000f18187c24 */ /* 0x000fe4000f8e020f */
[----:B0-----:R-:W-:Y:S01]  /*0b50*/  VIADD R25, R0, 0x2 ;  /* 0x0000000200197836 */ /* 0x001fe20000000000 */
[----:B------:R-:W-:-:S03]  /*0b60*/  LEA R16, P0, R14, UR16, 0x1 ;  /* 0x000000100e107c11 */ /* 0x000fc6000f8008ff */
[----:B------:R-:W-:Y:S01]  /*0b70*/  IMAD.WIDE.U32 R8, R25, UR8, R4 ;  /* 0x0000000819087c25 */ /* 0x000fe2000f8e0004 */
[----:B------:R-:W-:-:S03]  /*0b80*/  LEA.HI.X R17, R14, UR17, R24, 0x1, P0 ;  /* 0x000000110e117c11 */ /* 0x000fc600080f0c18 */
[----:B------:R-:W-:Y:S01]  /*0b90*/  IMAD R9, R25, UR9, R9 ;  /* 0x0000000919097c24 */ /* 0x000fe2000f8e0209 */
[----:B-1----:R-:W-:-:S04]  /*0ba0*/  LEA R18, P1, R8, UR10, 0x1 ;  /* 0x0000000a08127c11 */ /* 0x002fc8000f8208ff */
[----:B------:R-:W-:Y:S01]  /*0bb0*/  LEA.HI.X R19, R8, UR11, R9, 0x1, P1 ;  /* 0x0000000b08137c11 */ /* 0x000fe200088f0c09 */
[----:B--2---:R0:W-:Y:S04]  /*0bc0*/  STG.E.U16 desc[UR12][R16.64], R28 ;  /* 0x0000001c10007986 */ /* 0x0041e8000c10150c */
[----:B------:R1:W2:Y:S01]  /*0bd0*/  LDG.E.U16 R18, desc[UR12][R18.64] ;  /* 0x0000000c12127981 */ /* 0x0002a2000c1e1500 */
[----:B------:R-:W-:-:S04]  /*0be0*/  IMAD.WIDE.U32 R8, R25, UR14, R6 ;  /* 0x0000000e19087c25 */ /* 0x000fc8000f8e0006 */
[----:B------:R-:W-:Y:S01]  /*0bf0*/  IMAD R25, R25, UR15, R9 ;  /* 0x0000000f19197c24 */ /* 0x000fe2000f8e0209 */
[----:B------:R-:W-:Y:S01]  /*0c00*/  LEA R14, P0, R8, UR16, 0x1 ;  /* 0x00000010080e7c11 */ /* 0x000fe2000f8008ff */
[----:B-1----:R-:W-:-:S03]  /*0c10*/  VIADD R19, R0, 0x3 ;  /* 0x0000000300137836 */ /* 0x002fc60000000000 */
[----:B------:R-:W-:Y:S01]  /*0c20*/  LEA.HI.X R15, R8, UR17, R25, 0x1, P0 ;  /* 0x00000011080f7c11 */ /* 0x000fe200080f0c19 */
[----:B------:R-:W-:-:S04]  /*0c30*/  IMAD.WIDE.U32 R4, R19, UR8, R4 ;  /* 0x0000000813047c25 */ /* 0x000fc8000f8e0004 */
[----:B------:R-:W-:Y:S01]  /*0c40*/  IMAD R5, R19, UR9, R5 ;  /* 0x0000000913057c24 */ /* 0x000fe2000f8e0205 */
[----:B0-----:R-:W-:-:S04]  /*0c50*/  LEA R16, P1, R4, UR10, 0x1 ;  /* 0x0000000a04107c11 */ /* 0x001fc8000f8208ff */
[----:B------:R-:W-:Y:S01]  /*0c60*/  LEA.HI.X R17, R4, UR11, R5, 0x1, P1 ;  /* 0x0000000b04117c11 */ /* 0x000fe200088f0c05 */
[----:B--2---:R1:W-:Y:S05]  /*0c70*/  STG.E.U16 desc[UR12][R14.64], R18 ;  /* 0x000000120e007986 */ /* 0x0043ea000c10150c */
[----:B------:R-:W2:Y:S01]  /*0c80*/  LDG.E.U16 R17, desc[UR12][R16.64] ;  /* 0x0000000c10117981 */ /* 0x000ea2000c1e1500 */
[----:B------:R-:W-:-:S04]  /*0c90*/  IMAD.WIDE.U32 R4, R19, UR14, R6 ;  /* 0x0000000e13047c25 */ /* 0x000fc8000f8e0006 */
[----:B------:R-:W-:Y:S01]  /*0ca0*/  IMAD R19, R19, UR15, R5 ;  /* 0x0000000f13137c24 */ /* 0x000fe2000f8e0205 */
[----:B------:R-:W-:Y:S01]  /*0cb0*/  LEA R6, P0, R4, UR16, 0x1 ;  /* 0x0000001004067c11 */ /* 0x000fe2000f8008ff */
[----:B------:R-:W-:-:S03]  /*0cc0*/  VIADD R0, R0, 0x4 ;  /* 0x0000000400007836 */ /* 0x000fc60000000000 */
[----:B------:R-:W-:-:S05]  /*0cd0*/  LEA.HI.X R7, R4, UR17, R19, 0x1, P0 ;  /* 0x0000001104077c11 */ /* 0x000fca00080f0c13 */
[----:B--2---:R1:W-:Y:S04]  /*0ce0*/  STG.E.U16 desc[UR12][R6.64], R17 ;  /* 0x0000001106007986 */ /* 0x0043e8000c10150c */
.L_x_4:
[----:B------:R-:W-:Y:S05]  /*0cf0*/  BRA.U !UP0, `(.L_x_3) ;  /* 0x0000000108d47547 */ /* 0x000fea000b800000 */
[----:B------:R-:W-:Y:S02]  /*0d00*/  UISETP.NE.AND UP0, UPT, UR6, 0x1, UPT ;  /* 0x000000010600788c */ /* 0x000fe4000bf05270 */
[----:B------:R-:W-:-:S04]  /*0d10*/  ULOP3.LUT UR5, UR7, 0x1, URZ, 0xc0, !UPT ;  /* 0x0000000107057892 */ /* 0x000fc8000f8ec0ff */
[----:B------:R-:W-:-:S03]  /*0d20*/  UISETP.NE.U32.AND UP1, UPT, UR5, 0x1, UPT ;  /* 0x000000010500788c */ /* 0x000fc6000bf25070 */
[----:B------:R-:W-:Y:S08]  /*0d30*/  BRA.U !UP0, `(.L_x_5) ;  /* 0x0000000108787547 */ /* 0x000ff0000b800000 */
[----:B------:R-:W2:Y:S01]  /*0d40*/  LDCU.64 UR6, c[0x0][0x3f0] ;  /* 0x00007e00ff0677ac */ /* 0x000ea20008000a00 */
[----:B-1----:R-:W-:Y:S02]  /*0d50*/  IMAD.MOV.U32 R6, RZ, RZ, R10 ;  /* 0x000000ffff067224 */ /* 0x002fe400078e000a */
[----:B------:R-:W-:Y:S01]  /*0d60*/  IMAD.MOV.U32 R7, RZ, RZ, R21 ;  /* 0x000000ffff077224 */ /* 0x000fe200078e0015 */
[----:B------:R-:W1:Y:S01]  /*0d70*/  LDCU.64 UR8, c[0x0][0x3c8] ;  /* 0x00007900ff0877ac */ /* 0x000e620008000a00 */
[----:B------:R-:W3:Y:S01]  /*0d80*/  LDCU.64 UR10, c[0x0][0x3b8] ;  /* 0x00007700ff0a77ac */ /* 0x000ee20008000a00 */
[----:B------:R-:W4:Y:S01]  /*0d90*/  LDCU.64 UR14, c[0x0][0x390] ;  /* 0x00007200ff0e77ac */ /* 0x000f220008000a00 */
[----:B--2---:R-:W-:-:S04]  /*0da0*/  IMAD.WIDE.U32 R4, R0, UR6, R6 ;  /* 0x0000000600047c25 */ /* 0x004fc8000f8e0006 */
[----:B------:R-:W-:Y:S01]  /*0db0*/  IMAD R5, R0, UR7, R5 ;  /* 0x0000000700057c24 */ /* 0x000fe2000f8e0205 */
[----:B-1----:R-:W-:-:S04]  /*0dc0*/  LEA R8, P0, R4, UR8, 0x1 ;  /* 0x0000000804087c11 */ /* 0x002fc8000f8008ff */
[----:B------:R-:W-:-:S05]  /*0dd0*/  LEA.HI.X R9, R4, UR9, R5, 0x1, P0 ;  /* 0x0000000904097c11 */ /* 0x000fca00080f0c05 */
[----:B------:R3:W2:Y:S01]  /*0de0*/  LDG.E.U16 R19, desc[UR12][R8.64] ;  /* 0x0000000c08137981 */ /* 0x0006a2000c1e1500 */
[----:B0-----:R-:W-:Y:S02]  /*0df0*/  VIADD R18, R0, 0x1 ;  /* 0x0000000100127836 */ /* 0x001fe40000000000 */
[----:B------:R-:W-:Y:S02]  /*0e00*/  IMAD.MOV.U32 R4, RZ, RZ, R12 ;  /* 0x000000ffff047224 */ /* 0x000fe400078e000c */
[----:B------:R-:W-:Y:S02]  /*0e10*/  IMAD.MOV.U32 R5, RZ, RZ, R20 ;  /* 0x000000ffff057224 */ /* 0x000fe400078e0014 */
[----:B------:R-:W-:-:S04]  /*0e20*/  IMAD.WIDE.U32 R6, R18, UR6, R6 ;  /* 0x0000000612067c25 */ /* 0x000fc8000f8e0006 */
[----:B---3--:R-:W-:Y:S01]  /*0e30*/  IMAD.WIDE.U32 R8, R0, UR10, R4 ;  /* 0x0000000a00087c25 */ /* 0x008fe2000f8e0004 */
[----:B------:R-:W-:-:S03]  /*0e40*/  LEA R16, P1, R6, UR8, 0x1 ;  /* 0x0000000806107c11 */ /* 0x000fc6000f8208ff */
[----:B------:R-:W-:Y:S01]  /*0e50*/  IMAD R7, R18, UR7, R7 ;  /* 0x0000000712077c24 */ /* 0x000fe2000f8e0207 */
[----:B----4-:R-:W-:Y:S01]  /*0e60*/  LEA R14, P0, R8, UR14, 0x1 ;  /* 0x0000000e080e7c11 */ /* 0x010fe2000f8008ff */
[----:B------:R-:W-:-:S03]  /*0e70*/  IMAD R9, R0, UR11, R9 ;  /* 0x0000000b00097c24 */ /* 0x000fc6000f8e0209 */
[----:B------:R-:W-:Y:S02]  /*0e80*/  LEA.HI.X R17, R6, UR9, R7, 0x1, P1 ;  /* 0x0000000906117c11 */ /* 0x000fe400088f0c07 */
[----:B------:R-:W-:-:S05]  /*0e90*/  LEA.HI.X R15, R8, UR15, R9, 0x1, P0 ;  /* 0x0000000f080f7c11 */ /* 0x000fca00080f0c09 */
[----:B--2---:R2:W-:Y:S04]  /*0ea0*/  STG.E.U16 desc[UR12][R14.64], R19 ;  /* 0x000000130e007986 */ /* 0x0045e8000c10150c */
[----:B------:R-:W3:Y:S01]  /*0eb0*/  LDG.E.U16 R17, desc[UR12][R16.64] ;  /* 0x0000000c10117981 */ /* 0x000ee2000c1e1500 */
[----:B------:R-:W-:-:S04]  /*0ec0*/  IMAD.WIDE.U32 R4, R18, UR10, R4 ;  /* 0x0000000a12047c25 */ /* 0x000fc8000f8e0004 */
[----:B------:R-:W-:Y:S01]  /*0ed0*/  IMAD R5, R18, UR11, R5 ;  /* 0x0000000b12057c24 */ /* 0x000fe2000f8e0205 */
[----:B------:R-:W-:Y:S01]  /*0ee0*/  LEA R6, P0, R4, UR14, 0x1 ;  /* 0x0000000e04067c11 */ /* 0x000fe2000f8008ff */
[----:B------:R-:W-:-:S03]  /*0ef0*/  VIADD R0, R0, 0x2 ;  /* 0x0000000200007836 */ /* 0x000fc60000000000 */
[----:B------:R-:W-:-:S05]  /*0f00*/  LEA.HI.X R7, R4, UR15, R5, 0x1, P0 ;  /* 0x0000000f04077c11 */ /* 0x000fca00080f0c05 */
[----:B---3--:R2:W-:Y:S04]  /*0f10*/  STG.E.U16 desc[UR12][R6.64], R17 ;  /* 0x0000001106007986 */ /* 0x0085e8000c10150c */
.L_x_5:
[----:B------:R-:W-:Y:S05]  /*0f20*/  BRA.U UP1, `(.L_x_3) ;  /* 0x0000000101487547 */ /* 0x000fea000b800000 */
[----:B------:R-:W3:Y:S01]  /*0f30*/  LDCU.64 UR6, c[0x0][0x3f0] ;  /* 0x00007e00ff0677ac */ /* 0x000ee20008000a00 */
[----:B------:R-:W-:Y:S02]  /*0f40*/  IMAD.MOV.U32 R4, RZ, RZ, R10 ;  /* 0x000000ffff047224 */ /* 0x000fe400078e000a */
[----:B------:R-:W-:Y:S01]  /*0f50*/  IMAD.MOV.U32 R5, RZ, RZ, R21 ;  /* 0x000000ffff057224 */ /* 0x000fe200078e0015 */
[----:B------:R-:W1:Y:S01]  /*0f60*/  LDCU.64 UR8, c[0x0][0x3c8] ;  /* 0x00007900ff0877ac */ /* 0x000e620008000a00 */
[----:B---3--:R-:W-:-:S04]  /*0f70*/  IMAD.WIDE.U32 R4, R0, UR6, R4 ;  /* 0x0000000600047c25 */ /* 0x008fc8000f8e0004 */
[----:B------:R-:W-:Y:S01]  /*0f80*/  IMAD R5, R0, UR7, R5 ;  /* 0x0000000700057c24 */ /* 0x000fe2000f8e0205 */
[C---:B-12---:R-:W-:Y:S01]  /*0f90*/  LEA R6, P0, R4.reuse, UR8, 0x1 ;  /* 0x0000000804067c11 */ /* 0x046fe2000f8008ff */
[----:B------:R-:W1:Y:S03]  /*0fa0*/  LDCU.64 UR6, c[0x0][0x3b8] ;  /* 0x00007700ff0677ac */ /* 0x000e660008000a00 */
[----:B------:R-:W-:Y:S01]  /*0fb0*/  LEA.HI.X R7, R4, UR9, R5, 0x1, P0 ;  /* 0x0000000904077c11 */ /* 0x000fe200080f0c05 */
[----:B------:R-:W2:Y:S05]  /*0fc0*/  LDCU.64 UR8, c[0x0][0x390] ;  /* 0x00007200ff0877ac */ /* 0x000eaa0008000a00 */
[----:B------:R-:W3:Y:S01]  /*0fd0*/  LDG.E.U16 R7, desc[UR12][R6.64] ;  /* 0x0000000c06077981 */ /* 0x000ee2000c1e1500 */
[----:B------:R-:W-:-:S02]  /*0fe0*/  IMAD.MOV.U32 R4, RZ, RZ, R12 ;  /* 0x000000ffff047224 */ /* 0x000fc400078e000c */
[----:B------:R-:W-:Y:S02]  /*0ff0*/  IMAD.MOV.U32 R5, RZ, RZ, R20 ;  /* 0x000000ffff057224 */ /* 0x000fe400078e0014 */
[----:B-1----:R-:W-:-:S04]  /*1000*/  IMAD.WIDE.U32 R4, R0, UR6, R4 ;  /* 0x0000000600047c25 */ /* 0x002fc8000f8e0004 */
[----:B------:R-:W-:Y:S01]  /*1010*/  IMAD R5, R0, UR7, R5 ;  /* 0x0000000700057c24 */ /* 0x000fe2000f8e0205 */
[----:B--2---:R-:W-:-:S04]  /*1020*/  LEA R8, P0, R4, UR8, 0x1 ;  /* 0x0000000804087c11 */ /* 0x004fc8000f8008ff */
[----:B------:R-:W-:-:S05]  /*1030*/  LEA.HI.X R9, R4, UR9, R5, 0x1, P0 ;  /* 0x0000000904097c11 */ /* 0x000fca00080f0c05 */
[----:B---3--:R3:W-:Y:S04]  /*1040*/  STG.E.U16 desc[UR12][R8.64], R7 ;  /* 0x0000000708007986 */ /* 0x0087e8000c10150c */
.L_x_3:
[----:B------:R-:W4:Y:S01]  /*1050*/  LDC R0, c[0x0][0x398] ;  /* 0x0000e600ff007b82 */ /* 0x000f220000000800 */
[----:B------:R-:W-:-:S06]  /*1060*/  UIADD3 UR4, UPT, UPT, UR4, 0x1, URZ ;  /* 0x0000000104047890 */ /* 0x000fcc000fffe0ff */
[----:B----4-:R-:W-:-:S13]  /*1070*/  ISETP.NE.AND P0, PT, R0, UR4, PT ;  /* 0x0000000400007c0c */ /* 0x010fda000bf05270 */
[----:B------:R-:W-:Y:S05]  /*1080*/  @!P0 EXIT ;  /* 0x000000000000894d */ /* 0x000fea0003800000 */
[----:B------:R-:W-:Y:S05]  /*1090*/  BRA `(.L_x_6) ;  /* 0xfffffff000c07947 */ /* 0x000fea000383ffff */
.L_x_0:
[----:B------:R-:W0:Y:S01]  /*10a0*/  LDCU.U8 UR4, c[0x0][0x388] ;  /* 0x00007100ff0477ac */ /* 0x000e220008000000 */
[----:B------:R-:W1:Y:S01]  /*10b0*/  LDC R4, c[0x0][0x398] ;  /* 0x0000e600ff047b82 */ /* 0x000e620000000800 */
[----:B------:R-:W-:-:S07]  /*10c0*/  I2FP.F32.S32 R0, R23 ;  /* 0x0000001700007245 */ /* 0x000fce0000201400 */
[----:B------:R-:W2:Y:S01]  /*10d0*/  LDC R3, c[0x0][0x384] ;  /* 0x0000e100ff037b82 */ /* 0x000ea20000000800 */
[----:B0-----:R-:W-:-:S06]  /*10e0*/  UPRMT UR4, UR4, 0x8880, URZ ;  /* 0x0000888004047896 */ /* 0x001fcc00080000ff */
[----:B------:R-:W-:Y:S02]  /*10f0*/  ISETP.NE.AND P0, PT, RZ, UR4, PT ;  /* 0x00000004ff007c0c */ /* 0x000fe4000bf05270 */
[----:B-1----:R-:W-:-:S11]  /*1100*/  ISETP.GE.AND P2, PT, R4, 0x1, PT ;  /* 0x000000010400780c */ /* 0x002fd60003f46270 */
[C---:B------:R-:W-:Y:S01]  /*1110*/  @!P0 FADD.FTZ R2, R0.reuse, 0.5 ;  /* 0x3f00000000028421 */ /* 0x040fe20000010000 */
[----:B--2---:R-:W-:-:S03]  /*1120*/  @P0 FMUL.FTZ R0, R0, R3 ;  /* 0x0000000300000220 */ /* 0x004fc60000410000 */
[----:B------:R-:W-:-:S05]  /*1130*/  @!P0 FFMA.FTZ R2, R2, R3, -0.5 ;  /* 0xbf00000002028423 */ /* 0x000fca0000010003 */
[----:B------:R-:W-:Y:S01]  /*1140*/  @!P0 FSETP.GEU.FTZ.AND P1, PT, R2, RZ, PT ;  /* 0x000000ff0200820b */ /* 0x000fe20003f3e000 */
[----:B------:R-:W-:-:S12]  /*1150*/  @!P2 EXIT ;  /* 0x000000000000a94d */ /* 0x000fd80003800000 */
[----:B------:R-:W0:Y:S01]  /*1160*/  LDCU.64 UR6, c[0x0][0x3f8] ;  /* 0x00007f00ff0677ac */ /* 0x000e220008000a00 */
[----:B------:R-:W-:Y:S02]  /*1170*/  @!P0 FSEL R0, R2, RZ, P1 ;  /* 0x000000ff02008208 */ /* 0x000fe40000800000 */
[----:B------:R-:W-:Y:S01]  /*1180*/  SHF.R.S32.HI R2, RZ, 0x1f, R23 ;  /* 0x0000001fff027819 */ /* 0x000fe20000011417 */
[----:B------:R-:W1:Y:S01]  /*1190*/  LDCU.64 UR8, c[0x0][0x3c0] ;  /* 0x00007800ff0877ac */ /* 0x000e620008000a00 */
[----:B------:R-:W2:Y:S01]  /*11a0*/  F2I.FTZ.TRUNC.NTZ R7, R0 ;  /* 0x0000000000077305 */ /* 0x000ea2000021f100 */
[----:B------:R-:W3:Y:S02]  /*11b0*/  LDCU UR4, c[0x0][0x3a0] ;  /* 0x00007400ff0477ac */ /* 0x000ee40008000800 */
[----:B0-----:R-:W-:Y:S01]  /*11c0*/  IMAD R4, R2, UR6, RZ ;  /* 0x0000000602047c24 */ /* 0x001fe2000f8e02ff */
[----:B--2---:R-:W-:Y:S01]  /*11d0*/  SHF.R.S32.HI R2, RZ, 0x1f, R7 ;  /* 0x0000001fff027819 */ /* 0x004fe20000011407 */
[----:B------:R-:W-:Y:S01]  /*11e0*/  IMAD.WIDE.U32 R24, R23, UR6, RZ ;  /* 0x0000000617187c25 */ /* 0x000fe2000f8e00ff */
[----:B------:R-:W-:-:S03]  /*11f0*/  I2FP.F32.S32 R3, R7 ;  /* 0x0000000700037245 */ /* 0x000fc60000201400 */
[----:B-1----:R-:W-:Y:S01]  /*1200*/  IMAD R2, R2, UR8, RZ ;  /* 0x0000000802027c24 */ /* 0x002fe2000f8e02ff */
[----:B---3--:R-:W-:Y:S01]  /*1210*/  ULOP3.LUT UR6, UR4, 0x7, URZ, 0xc0, !UPT ;  /* 0x0000000704067892 */ /* 0x008fe2000f8ec0ff */
[----:B------:R-:W-:Y:S02]  /*1220*/  IMAD R9, R23, UR7, R4 ;  /* 0x0000000717097c24 */ /* 0x000fe4000f8e0204 */
[----:B------:R-:W-:Y:S01]  /*1230*/  FADD.FTZ R6, -R3, R0 ;  /* 0x0000000003067221 */ /* 0x000fe20000010100 */
[----:B------:R-:W-:Y:S01]  /*1240*/  IMAD.WIDE.U32 R26, R7, UR8, RZ ;  /* 0x00000008071a7c25 */ /* 0x000fe2000f8e00ff */
[----:B------:R-:W-:-:S03]  /*1250*/  UMOV UR4, URZ ;  /* 0x000000ff00047c82 */ /* 0x000fc60008000000 */
[----:B------:R-:W-:Y:S02]  /*1260*/  IMAD R5, R7, UR9, R2 ;  /* 0x0000000907057c24 */ /* 0x000fe4000f8e0202 */
[----:B------:R-:W-:Y:S02]  /*1270*/  IMAD.IADD R2, R9, 0x1, R25 ;  /* 0x0000000109027824 */ /* 0x000fe400078e0219 */
[----:B------:R-:W-:-:S03]  /*1280*/  IMAD.IADD R0, R27, 0x1, R5 ;  /* 0x000000011b007824 */ /* 0x000fc600078e0205 */
[----:B------:R0:W-:Y:S04]  /*1290*/  STL [R1+0x4], R2 ;  /* 0x0000040201007387 */ /* 0x0001e80000100800 */
[----:B------:R0:W-:Y:S02]  /*12a0*/  STL [R1], R0 ;  /* 0x0000000001007387 */ /* 0x0001e40000100800 */
.L_x_71:
[----:B------:R-:W1:Y:S02]  /*12b0*/  LDCU UR7, c[0x0][0x3a0] ;  /* 0x00007400ff0777ac */ /* 0x000e640008000800 */
[----:B-1----:R-:W-:-:S09]  /*12c0*/  UISETP.GE.AND UP0, UPT, UR7, 0x1, UPT ;  /* 0x000000010700788c */ /* 0x002fd2000bf06270 */
[----:B0-----:R-:W-:Y:S05]  /*12d0*/  BRA.U !UP0, `(.L_x_7) ;  /* 0x0000002d08cc7547 */ /* 0x001fea000b800000 */
[----:B0-----:R-:W2:Y:S01]  /*12e0*/  LDL R2, [R1+0x4] ;  /* 0x0000040001027983 */ /* 0x001ea20000100800 */
[----:B------:R-:W0:Y:S01]  /*12f0*/  LDC.64 R4, c[0x0][0x3e8] ;  /* 0x0000fa00ff047b82 */ /* 0x000e220000000a00 */
[----:B------:R-:W1:Y:S02]  /*1300*/  LDCU.64 UR8, c[0x0][0x3b0] ;  /* 0x00007600ff0877ac */ /* 0x000e640008000a00 */
[----:B------:R-:W3:Y:S01]  /*1310*/  LDL R0, [R1] ;  /* 0x0000000001007983 */ /* 0x000ee20000100800 */
[----:B------:R-:W-:Y:S01]  /*1320*/  UISETP.GE.U32.AND UP0, UPT, UR7, 0x8, UPT ;  /* 0x000000080700788c */ /* 0x000fe2000bf06070 */
[----:B------:R-:W-:Y:S01]  /*1330*/  UMOV UR5, URZ ;  /* 0x000000ff00057c82 */ /* 0x000fe20008000000 */
[----:B-1----:R-:W-:Y:S02]  /*1340*/  IMAD.U32 R8, RZ, RZ, UR8 ;  /* 0x00000008ff087e24 */ /* 0x002fe4000f8e00ff */
[----:B------:R-:W-:Y:S02]  /*1350*/  IMAD.U32 R9, RZ, RZ, UR9 ;  /* 0x00000009ff097e24 */ /* 0x000fe4000f8e00ff */
[----:B--2---:R-:W-:-:S02]  /*1360*/  IMAD.MOV.U32 R3, RZ, RZ, R2 ;  /* 0x000000ffff037224 */ /* 0x004fc400078e0002 */
[----:B------:R-:W-:-:S04]  /*1370*/  IMAD.MOV.U32 R2, RZ, RZ, R24 ;  /* 0x000000ffff027224 */ /* 0x000fc800078e0018 */
[----:B0-----:R-:W-:-:S04]  /*1380*/  IMAD.WIDE.U32 R10, R4, UR4, R2 ;  /* 0x00000004040a7c25 */ /* 0x001fc8000f8e0002 */
[----:B------:R-:W-:Y:S02]  /*1390*/  IMAD.MOV.U32 R2, RZ, RZ, R26 ;  /* 0x000000ffff027224 */ /* 0x000fe400078e001a */
[----:B---3--:R-:W-:Y:S02]  /*13a0*/  IMAD.MOV.U32 R3, RZ, RZ, R0 ;  /* 0x000000ffff037224 */ /* 0x008fe400078e0000 */
[----:B------:R-:W-:Y:S02]  /*13b0*/  IMAD R5, R5, UR4, R11 ;  /* 0x0000000405057c24 */ /* 0x000fe4000f8e020b */
[----:B------:R-:W-:-:S04]  /*13c0*/  IMAD.WIDE.U32 R12, R8, UR4, R2 ;  /* 0x00000004080c7c25 */ /* 0x000fc8000f8e0002 */
[----:B------:R-:W-:-:S04]  /*13d0*/  IMAD R3, R9, UR4, RZ ;  /* 0x0000000409037c24 */ /* 0x000fc8000f8e02ff */
[----:B------:R-:W-:Y:S01]  /*13e0*/  IMAD.IADD R4, R13, 0x1, R3 ;  /* 0x000000010d047824 */ /* 0x000fe200078e0203 */
[----:B------:R-:W-:Y:S06]  /*13f0*/  BRA.U !UP0, `(.L_x_8) ;  /* 0x00000015086c7547 */ /* 0x000fec000b800000 */
[----:B------:R-:W0:Y:S01]  /*1400*/  LDCU UR5, c[0x0][0x3a8] ;  /* 0x00007500ff0577ac */ /* 0x000e220008000800 */
[----:B------:R-:W-:Y:S01]  /*1410*/  FADD.FTZ R3, -R6, 1 ;  /* 0x3f80000006037421 */ /* 0x000fe20000010100 */
[----:B------:R-:W1:Y:S01]  /*1420*/  LDCU.64 UR8, c[0x0][0x3f0] ;  /* 0x00007e00ff0877ac */ /* 0x000e620008000a00 */
[----:B------:R-:W2:Y:S01]  /*1430*/  LDCU.64 UR10, c[0x0][0x3b8] ;  /* 0x00007700ff0a77ac */ /* 0x000ea20008000a00 */
[----:B------:R-:W-:Y:S02]  /*1440*/  ULOP3.LUT UR7, UR7, 0x7ffffff8, URZ, 0xc0, !UPT ;  /* 0x7ffffff807077892 */ /* 0x000fe4000f8ec0ff */
[----:B0-----:R-:W-:Y:S02]  /*1450*/  UIADD3 UR5, UPT, UPT, UR5, -0x1, URZ ;  /* 0xffffffff05057890 */ /* 0x001fe4000fffe0ff */
[----:B-1----:R-:W-:-:S04]  /*1460*/  USHF.L.U64.HI UR9, UR8, 0x1, UR9 ;  /* 0x0000000108097899 */ /* 0x002fc80008010209 */
[----:B------:R-:W-:Y:S01]  /*1470*/  ISETP.GE.AND P0, PT, R7, UR5, PT ;  /* 0x0000000507007c0c */ /* 0x000fe2000bf06270 */
[----:B------:R-:W-:Y:S02]  /*1480*/  USHF.L.U32 UR8, UR8, 0x1, URZ ;  /* 0x0000000108087899 */ /* 0x000fe400080006ff */
[----:B--2---:R-:W-:Y:S02]  /*1490*/  USHF.L.U64.HI UR11, UR10, 0x1, UR11 ;  /* 0x000000010a0b7899 */ /* 0x004fe4000801020b */
[----:B------:R-:W-:Y:S01]  /*14a0*/  USHF.L.U32 UR10, UR10, 0x1, URZ ;  /* 0x000000010a0a7899 */ /* 0x000fe200080006ff */
[----:B------:R-:W-:-:S11]  /*14b0*/  UMOV UR5, URZ ;  /* 0x000000ff00057c82 */ /* 0x000fd60008000000 */
.L_x_41:
[----:B0-----:R-:W0:Y:S01]  /*14c0*/  LDC.64 R14, c[0x0][0x3f0] ;  /* 0x0000fc00ff0e7b82 */ /* 0x001e220000000a00 */
[----:B------:R-:W1:Y:S01]  /*14d0*/  LDCU.64 UR14, c[0x0][0x3c8] ;  /* 0x00007900ff0e77ac */ /* 0x000e620008000a00 */
[----:B------:R-:W-:Y:S02]  /*14e0*/  IMAD.MOV.U32 R8, RZ, RZ, R10 ;  /* 0x000000ffff087224 */ /* 0x000fe400078e000a */
[----:B------:R-:W-:Y:S01]  /*14f0*/  IMAD.MOV.U32 R9, RZ, RZ, R5 ;  /* 0x000000ffff097224 */ /* 0x000fe200078e0005 */
[----:B------:R-:W2:Y:S03]  /*1500*/  LDCU.64 UR16, c[0x0][0x390] ;  /* 0x00007200ff1077ac */ /* 0x000ea60008000a00 */
[----:B------:R-:W3:Y:S01]  /*1510*/  LDC.64 R18, c[0x0][0x3b8] ;  /* 0x0000ee00ff127b82 */ /* 0x000ee20000000a00 */
[----:B0-----:R-:W-:-:S04]  /*1520*/  IMAD.WIDE.U32 R8, R14, UR5, R8 ;  /* 0x000000050e087c25 */ /* 0x001fc8000f8e0008 */
[----:B------:R-:W-:Y:S01]  /*1530*/  IMAD R15, R15, UR5, R9 ;  /* 0x000000050f0f7c24 */ /* 0x000fe2000f8e0209 */
[----:B-1----:R-:W-:-:S04]  /*1540*/  LEA R14, P1, R8, UR14, 0x1 ;  /* 0x0000000e080e7c11 */ /* 0x002fc8000f8208ff */
[----:B------:R-:W-:-:S05]  /*1550*/  LEA.HI.X R15, R8, UR15, R15, 0x1, P1 ;  /* 0x0000000f080f7c11 */ /* 0x000fca00088f0c0f */
[----:B------:R-:W4:Y:S01]  /*1560*/  LDG.E.U16 R0, desc[UR12][R14.64] ;  /* 0x0000000c0e007981 */ /* 0x000f22000c1e1500 */
[----:B------:R-:W-:Y:S01]  /*1570*/  IMAD.MOV.U32 R8, RZ, RZ, R12 ;  /* 0x000000ffff087224 */ /* 0x000fe200078e000c */
[----:B------:R-:W-:Y:S01]  /*1580*/  BSSY.RECONVERGENT B0, `(.L_x_9) ;  /* 0x0000015000007945 */ /* 0x000fe20003800200 */
[----:B------:R-:W-:Y:S02]  /*1590*/  IMAD.MOV.U32 R9, RZ, RZ, R4 ;  /* 0x000000ffff097224 */ /* 0x000fe400078e0004 */
[----:B------:R-:W-:Y:S02]  /*15a0*/  IMAD.MOV.U32 R22, RZ, RZ, 0x3254 ;  /* 0x00003254ff167424 */ /* 0x000fe400078e00ff */
[----:B---3--:R-:W-:-:S04]  /*15b0*/  IMAD.WIDE.U32 R16, R18, UR5, R8 ;  /* 0x0000000512107c25 */ /* 0x008fc8000f8e0008 */
[----:B------:R-:W-:Y:S01]  /*15c0*/  IMAD R17, R19, UR5, R17 ;  /* 0x0000000513117c24 */ /* 0x000fe2000f8e0211 */
[----:B--2---:R-:W-:-:S04]  /*15d0*/  LEA R2, P1, R16, UR16, 0x1 ;  /* 0x0000001010027c11 */ /* 0x004fc8000f8208ff */
[----:B------:R-:W-:Y:S02]  /*15e0*/  LEA.HI.X R17, R16, UR17, R17, 0x1, P1 ;  /* 0x0000001110117c11 */ /* 0x000fe400088f0c11 */
[C---:B------:R-:W-:Y:S02]  /*15f0*/  LOP3.LUT R16, R2.reuse, 0xfffffffd, RZ, 0xc0, !PT ;  /* 0xfffffffd02107812 */ /* 0x040fe400078ec0ff */
[----:B------:R-:W-:-:S03]  /*1600*/  LOP3.LUT R8, R2, 0x2, RZ, 0xc0, !PT ;  /* 0x0000000202087812 */ /* 0x000fc600078ec0ff */
[----:B------:R0:W5:Y:S01]  /*1610*/  LD.E R9, desc[UR12][R16.64] ;  /* 0x0000000c10097980 */ /* 0x000162000c101900 */
[----:B------:R-:W-:-:S04]  /*1620*/  ISETP.EQ.U32.AND P1, PT, R8, RZ, PT ;  /* 0x000000ff0800720c */ /* 0x000fc80003f22070 */
[----:B------:R-:W-:Y:S01]  /*1630*/  SEL R8, R22, 0x7610, P1 ;  /* 0x0000761016087807 */ /* 0x000fe20000800000 */
[----:B----4-:R-:W-:-:S04]  /*1640*/  IMAD.U32 R0, R0, 0x10000, RZ ;  /* 0x0001000000007824 */ /* 0x010fc800078e00ff */
[----:B------:R-:W-:-:S05]  /*1650*/  FMUL.FTZ R20, R0, R3 ;  /* 0x0000000300147220 */ /* 0x000fca0000410000 */
[----:B0-----:R-:W-:-:S07]  /*1660*/  F2FP.BF16.F32.PACK_AB R20, RZ, R20 ;  /* 0x00000014ff14723e */ /* 0x001fce00000010ff */
.L_x_10:
[----:B-----5:R-:W-:-:S05]  /*1670*/  HADD2.BF16_V2 R21, R9, R20.H0_H0 ;  /* 0x2000001409157230 */ /* 0x020fca0000200000 */
[----:B------:R-:W-:-:S05]  /*1680*/  PRMT R21, R9, R8, R21 ;  /* 0x0000000809157216 */ /* 0x000fca0000000015 */
[----:B------:R-:W2:Y:S02]  /*1690*/  ATOM.E.CAS.STRONG.GPU PT, R28, [R16], R9, R21 ;  /* 0x00000009101c738b */ /* 0x000ea400001ee115 */
[----:B--2---:R-:W-:Y:S01]  /*16a0*/  ISETP.NE.U32.AND P1, PT, R28, R9, PT ;  /* 0x000000091c00720c */ /* 0x004fe20003f25070 */
[----:B------:R-:W-:-:S12]  /*16b0*/  IMAD.MOV.U32 R9, RZ, RZ, R28 ;  /* 0x000000ffff097224 */ /* 0x000fd800078e001c */
[----:B------:R-:W-:Y:S05]  /*16c0*/  @P1 BRA `(.L_x_10) ;  /* 0xfffffffc00e81947 */ /* 0x000fea000383ffff */
[----:B------:R-:W-:Y:S05]  /*16d0*/  BSYNC.RECONVERGENT B0 ;  /* 0x0000000000007941 */ /* 0x000fea0003800200 */
.L_x_9:
[----:B------:R-:W0:Y:S01]  /*16e0*/  LDCU.64 UR14, c[0x0][0x3c0] ;  /* 0x00007800ff0e77ac */ /* 0x000e220008000a00 */
[----:B------:R-:W1:Y:S01]  /*16f0*/  LDC.64 R8, c[0x0][0x3b0] ;  /* 0x0000ec00ff087b82 */ /* 0x000e620000000a00 */
[----:B------:R-:W-:Y:S02]  /*1700*/  VIADD R23, R7, 0x1 ;  /* 0x0000000107177836 */ /* 0x000fe40000000000 */
[----:B------:R-:W-:Y:S01]  /*1710*/  FMUL.FTZ R0, R6, R0 ;  /* 0x0000000006007220 */ /* 0x000fe20000410000 */
[----:B------:R-:W-:Y:S01]  /*1720*/  @P0 IMAD.MOV R23, RZ, RZ, R7 ;  /* 0x000000ffff170224 */ /* 0x000fe200078e0207 */
[----:B------:R-:W-:Y:S04]  /*1730*/  BSSY.RECONVERGENT B0, `(.L_x_11) ;  /* 0x0000019000007945 */ /* 0x000fe80003800200 */
[----:B------:R-:W-:-:S05]  /*1740*/  SHF.R.S32.HI R28, RZ, 0x1f, R23 ;  /* 0x0000001fff1c7819 */ /* 0x000fca0000011417 */
[----:B0-----:R-:W-:Y:S02]  /*1750*/  IMAD R28, R28, UR14, RZ ;  /* 0x0000000e1c1c7c24 */ /* 0x001fe4000f8e02ff */
[----:B------:R-:W-:-:S04]  /*1760*/  IMAD.WIDE.U32 R20, R23, UR14, RZ ;  /* 0x0000000e17147c25 */ /* 0x000fc8000f8e00ff */
[----:B------:R-:W-:-:S04]  /*1770*/  IMAD R23, R23, UR15, R28 ;  /* 0x0000000f17177c24 */ /* 0x000fc8000f8e021c */
[----:B------:R-:W-:Y:S02]  /*1780*/  IMAD.IADD R21, R21, 0x1, R23 ;  /* 0x0000000115157824 */ /* 0x000fe400078e0217 */
[----:B-1----:R-:W-:Y:S02]  /*1790*/  IMAD R23, R9, UR4, RZ ;  /* 0x0000000409177c24 */ /* 0x002fe4000f8e02ff */
[----:B------:R-:W-:-:S04]  /*17a0*/  IMAD.WIDE.U32 R20, R8, UR4, R20 ;  /* 0x0000000408147c25 */ /* 0x000fc8000f8e0014 */
[----:B------:R-:W-:Y:S02]  /*17b0*/  IMAD.IADD R21, R23, 0x1, R21 ;  /* 0x0000000117157824 */ /* 0x000fe400078e0215 */
[----:B------:R-:W-:-:S04]  /*17c0*/  IMAD.WIDE.U32 R20, R18, UR5, R20 ;  /* 0x0000000512147c25 */ /* 0x000fc8000f8e0014 */
[----:B------:R-:W-:Y:S01]  /*17d0*/  IMAD R19, R19, UR5, R21 ;  /* 0x0000000513137c24 */ /* 0x000fe2000f8e0215 */
[----:B------:R-:W-:-:S04]  /*17e0*/  LEA R18, P1, R20, UR16, 0x1 ;  /* 0x0000001014127c11 */ /* 0x000fc8000f8208ff */
[----:B------:R-:W-:Y:S02]  /*17f0*/  LEA.HI.X R21, R20, UR17, R19, 0x1, P1 ;  /* 0x0000001114157c11 */ /* 0x000fe400088f0c13 */
[C---:B------:R-:W-:Y:S02]  /*1800*/  LOP3.LUT R20, R18.reuse, 0xfffffffd, RZ, 0xc0, !PT ;  /* 0xfffffffd12147812 */ /* 0x040fe400078ec0ff */
[----:B------:R-:W-:-:S03]  /*1810*/  LOP3.LUT R23, R18, 0x2, RZ, 0xc0, !PT ;  /* 0x0000000212177812 */ /* 0x000fc600078ec0ff */
[----:B------:R0:W5:Y:S01]  /*1820*/  LD.E R19, desc[UR12][R20.64] ;  /* 0x0000000c14137980 */ /* 0x000162000c101900 */
[----:B------:R-:W-:Y:S02]  /*1830*/  ISETP.EQ.U32.AND P1, PT, R23, RZ, PT ;  /* 0x000000ff1700720c */ /* 0x000fe40003f22070 */
[----:B------:R-:W-:Y:S02]  /*1840*/  F2FP.BF16.F32.PACK_AB R23, RZ, R0 ;  /* 0x00000000ff17723e */ /* 0x000fe400000010ff */
[----:B------:R-:W-:-:S09]  /*1850*/  SEL R0, R22, 0x7610, P1 ;  /* 0x0000761016007807 */ /* 0x000fd20000800000 */
.L_x_12:
[----:B-----5:R-:W-:-:S05]  /*1860*/  HADD2.BF16_V2 R28, R19, R23.H0_H0 ;  /* 0x20000017131c7230 */ /* 0x020fca0000200000 */
[----:B------:R-:W-:-:S06]  /*1870*/  PRMT R28, R19, R0, R28 ;  /* 0x00000000131c7216 */ /* 0x000fcc000000001c */
[----:B------:R-:W2:Y:S02]  /*1880*/  ATOM.E.CAS.STRONG.GPU PT, R28, [R20], R19, R28 ;  /* 0x00000013141c738b */ /* 0x000ea400001ee11c */
[----:B--2---:R-:W-:Y:S01]  /*1890*/  ISETP.NE.U32.AND P1, PT, R28, R19, PT ;  /* 0x000000131c00720c */ /* 0x004fe20003f25070 */
[----:B------:R-:W-:-:S12]  /*18a0*/  IMAD.MOV.U32 R19, RZ, RZ, R28 ;  /* 0x000000ffff137224 */ /* 0x000fd800078e001c */
[----:B------:R-:W-:Y:S05]  /*18b0*/  @P1 BRA `(.L_x_12) ;  /* 0xfffffffc00e81947 */ /* 0x000fea000383ffff */
[----:B------:R-:W-:Y:S05]  /*18c0*/  BSYNC.RECONVERGENT B0 ;  /* 0x0000000000007941 */ /* 0x000fea0003800200 */
.L_x_11:
[----:B------:R-:W-:-:S04]  /*18d0*/  IADD3 R14, P1, PT, R14, UR8, RZ ;  /* 0x000000080e0e7c10 */ /* 0x000fc8000ff3e0ff */
[----:B------:R-:W-:-:S05]  /*18e0*/  IADD3.X R15, PT, PT, R15, UR9, RZ, P1, !PT ;  /* 0x000000090f0f7c10 */ /* 0x000fca0008ffe4ff */
[----:B------:R-:W2:Y:S01]  /*18f0*/  LDG.E.U16 R0, desc[UR12][R14.64] ;  /* 0x0000000c0e007981 */ /* 0x000ea2000c1e1500 */
[----:B------:R-:W-:Y:S01]  /*1900*/  IADD3 R2, P1, PT, R2, UR10, RZ ;  /* 0x0000000a02027c10 */ /* 0x000fe2000ff3e0ff */
[----:B------:R-:W-:Y:S03]  /*1910*/  BSSY.RECONVERGENT B0, `(.L_x_13) ;  /* 0x0000010000007945 */ /* 0x000fe60003800200 */
[----:B------:R-:W-:Y:S02]  /*1920*/  IADD3.X R17, PT, PT, R17, UR11, RZ, P1, !PT ;  /* 0x0000000b11117c10 */ /* 0x000fe40008ffe4ff */
[C---:B------:R-:W-:Y:S02]  /*1930*/  LOP3.LUT R16, R2.reuse, 0xfffffffd, RZ, 0xc0, !PT ;  /* 0xfffffffd02107812 */ /* 0x040fe400078ec0ff */
[----:B------:R-:W-:-:S03]  /*1940*/  LOP3.LUT R23, R2, 0x2, RZ, 0xc0, !PT ;  /* 0x0000000202177812 */ /* 0x000fc600078ec0ff */
[----:B------:R1:W5:Y:S01]  /*1950*/  LD.E R19, desc[UR12][R16.64] ;  /* 0x0000000c10137980 */ /* 0x000362000c101900 */
[----:B------:R-:W-:-:S04]  /*1960*/  ISETP.EQ.U32.AND P1, PT, R23, RZ, PT ;  /* 0x000000ff1700720c */ /* 0x000fc80003f22070 */
[----:B------:R-:W-:Y:S01]  /*1970*/  SEL R28, R22, 0x7610, P1 ;  /* 0x00007610161c7807 */ /* 0x000fe20000800000 */
[----:B--2---:R-:W-:-:S04]  /*1980*/  IMAD.U32 R0, R0, 0x10000, RZ ;  /* 0x0001000000007824 */ /* 0x004fc800078e00ff */
[----:B------:R-:W-:-:S05]  /*1990*/  FMUL.FTZ R23, R3, R0 ;  /* 0x0000000003177220 */ /* 0x000fca0000410000 */
[----:B-1----:R-:W-:-:S07]  /*19a0*/  F2FP.BF16.F32.PACK_AB R23, RZ, R23 ;  /* 0x00000017ff17723e */ /* 0x002fce00000010ff */
.L_x_14:
[----:B-----5:R-:W-:-:S05]  /*19b0*/  HADD2.BF16_V2 R29, R19, R23.H0_H0 ;  /* 0x20000017131d7230 */ /* 0x020fca0000200000 */
[----:B------:R-:W-:-:S06]  /*19c0*/  PRMT R29, R19, R28, R29 ;  /* 0x0000001c131d7216 */ /* 0x000fcc000000001d */
[----:B------:R-:W2:Y:S02]  /*19d0*/  ATOM.E.CAS.STRONG.GPU PT, R29, [R16], R19, R29 ;  /* 0x00000013101d738b */ /* 0x000ea400001ee11d */
[----:B--2---:R-:W-:Y:S01]  /*19e0*/  ISETP.NE.U32.AND P1, PT, R29, R19, PT ;  /* 0x000000131d00720c */ /* 0x004fe20003f25070 */
[----:B------:R-:W-:-:S12]  /*19f0*/  IMAD.MOV.U32 R19, RZ, RZ, R29 ;  /* 0x000000ffff137224 */ /* 0x000fd800078e001d */
[----:B------:R-:W-:Y:S05]  /*1a00*/  @P1 BRA `(.L_x_14) ;  /* 0xfffffffc00e81947 */ /* 0x000fea000383ffff */
[----:B------:R-:W-:Y:S05]  /*1a10*/  BSYNC.RECONVERGENT B0 ;  /* 0x0000000000007941 */ /* 0x000fea0003800200 */
.L_x_13:
[----:B------:R-:W-:Y:S01]  /*1a20*/  IADD3 R18, P1, PT, R18, UR10, RZ ;  /* 0x0000000a12127c10 */ /* 0x000fe2000ff3e0ff */
[----:B------:R-:W-:Y:S01]  /*1a30*/  FMUL.FTZ R0, R6, R0 ;  /* 0x0000000006007220 */ /* 0x000fe20000410000 */
[----:B------:R-:W-:Y:S02]  /*1a40*/  BSSY.RECONVERGENT B0, `(.L_x_15) ;  /* 0x000000e000007945 */ /* 0x000fe40003800200 */
[----:B0-----:R-:W-:Y:S02]  /*1a50*/  IADD3.X R21, PT, PT, R21, UR11, RZ, P1, !PT ;  /* 0x0000000b15157c10 */ /* 0x001fe40008ffe4ff */
[C---:B------:R-:W-:Y:S02]  /*1a60*/  LOP3.LUT R20, R18.reuse, 0xfffffffd, RZ, 0xc0, !PT ;  /* 0xfffffffd12147812 */ /* 0x040fe400078ec0ff */
[----:B------:R-:W-:-:S03]  /*1a70*/  LOP3.LUT R23, R18, 0x2, RZ, 0xc0, !PT ;  /* 0x0000000212177812 */ /* 0x000fc600078ec0ff */
[----:B------:R0:W5:Y:S01]  /*1a80*/  LD.E R19, desc[UR12][R20.64] ;  /* 0x0000000c14137980 */ /* 0x000162000c101900 */
[----:B------:R-:W-:Y:S02]  /*1a90*/  ISETP.EQ.U32.AND P1, PT, R23, RZ, PT ;  /* 0x000000ff1700720c */ /* 0x000fe40003f22070 */
[----:B------:R-:W-:Y:S02]  /*1aa0*/  F2FP.BF16.F32.PACK_AB R23, RZ, R0 ;  /* 0x00000000ff17723e */ /* 0x000fe400000010ff */
[----:B------:R-:W-:-:S09]  /*1ab0*/  SEL R0, R22, 0x7610, P1 ;  /* 0x0000761016007807 */ /* 0x000fd20000800000 */
.L_x_16:
[----:B-----5:R-:W-:-:S05]  /*1ac0*/  HADD2.BF16_V2 R28, R19, R23.H0_H0 ;  /* 0x20000017131c7230 */ /* 0x020fca0000200000 */
[----:B------:R-:W-:-:S06]  /*1ad0*/  PRMT R28, R19, R0, R28 ;  /* 0x00000000131c7216 */ /* 0x000fcc000000001c */
[----:B------:R-:W2:Y:S02]  /*1ae0*/  ATOM.E.CAS.STRONG.GPU PT, R28, [R20], R19, R28 ;  /* 0x00000013141c738b */ /* 0x000ea400001ee11c */
[----:B--2---:R-:W-:Y:S01]  /*1af0*/  ISETP.NE.U32.AND P1, PT, R28, R19, PT ;  /* 0x000000131c00720c */ /* 0x004fe20003f25070 */
[----:B------:R-:W-:-:S12]  /*1b00*/  IMAD.MOV.U32 R19, RZ, RZ, R28 ;  /* 0x000000ffff137224 */ /* 0x000fd800078e001c */
[----:B------:R-:W-:Y:S05]  /*1b10*/  @P1 BRA `(.L_x_16) ;  /* 0xfffffffc00e81947 */ /* 0x000fea000383ffff */
[----:B------:R-:W-:Y:S05]  /*1b20*/  BSYNC.RECONVERGENT B0 ;  /* 0x0000000000007941 */ /* 0x000fea0003800200 */
.L_x_15:
        /* <DEDUP_REMOVED lines=14> */
.L_x_18:
[----:B-----5:R-:W-:-:S05]  /*1c10*/  HADD2.BF16_V2 R29, R19, R23.H0_H0 ;  /* 0x20000017131d7230 */ /* 0x020fca0000200000 */
[----:B------:R-:W-:-:S06]  /*1c20*/  PRMT R29, R19, R28, R29 ;  /* 0x0000001c131d7216 */ /* 0x000fcc000000001d */
[----:B------:R-:W2:Y:S02]  /*1c30*/  ATOM.E.CAS.STRONG.GPU PT, R29, [R16], R19, R29 ;  /* 0x00000013101d738b */ /* 0x000ea400001ee11d */
[----:B--2---:R-:W-:Y:S01]  /*1c40*/  ISETP.NE.U32.AND P1, PT, R29, R19, PT ;  /* 0x000000131d00720c */ /* 0x004fe20003f25070 */
[----:B------:R-:W-:-:S12]  /*1c50*/  IMAD.MOV.U32 R19, RZ, RZ, R29 ;  /* 0x000000ffff137224 */ /* 0x000fd800078e001d */
[----:B------:R-:W-:Y:S05]  /*1c60*/  @P1 BRA `(.L_x_18) ;  /* 0xfffffffc00e81947 */ /* 0x000fea000383ffff */
[----:B------:R-:W-:Y:S05]  /*1c70*/  BSYNC.RECONVERGENT B0 ;  /* 0x0000000000007941 */ /* 0x000fea0003800200 */
.L_x_17:
        /* <DEDUP_REMOVED lines=10> */
.L_x_20:
[----:B-----5:R-:W-:-:S05]  /*1d20*/  HADD2.BF16_V2 R28, R19, R23.H0_H0 ;  /* 0x20000017131c7230 */ /* 0x020fca0000200000 */
[----:B------:R-:W-:-:S06]  /*1d30*/  PRMT R28, R19, R0, R28 ;  /* 0x00000000131c7216 */ /* 0x000fcc000000001c */
[----:B------:R-:W2:Y:S02]  /*1d40*/  ATOM.E.CAS.STRONG.GPU PT, R28, [R20], R19, R28 ;  /* 0x00000013141c738b */ /* 0x000ea400001ee11c */
[----:B--2---:R-:W-:Y:S01]  /*1d50*/  ISETP.NE.U32.AND P1, PT, R28, R19, PT ;  /* 0x000000131c00720c */ /* 0x004fe20003f25070 */
[----:B------:R-:W-:-:S12]  /*1d60*/  IMAD.MOV.U32 R19, RZ, RZ, R28 ;  /* 0x000000ffff137224 */ /* 0x000fd800078e001c */
[----:B------:R-:W-:Y:S05]  /*1d70*/  @P1 BRA `(.L_x_20) ;  /* 0xfffffffc00e81947 */ /* 0x000fea000383ffff */
[----:B------:R-:W-:Y:S05]  /*1d80*/  BSYNC.RECONVERGENT B0 ;  /* 0x0000000000007941 */ /* 0x000fea0003800200 */
.L_x_19:
        /* <DEDUP_REMOVED lines=14> */
.L_x_22:
[----:B-----5:R-:W-:-:S05]  /*1e70*/  HADD2.BF16_V2 R29, R19, R23.H0_H0 ;  /* 0x20000017131d7230 */ /* 0x020fca0000200000 */
[----:B------:R-:W-:-:S06]  /*1e80*/  PRMT R29, R19, R28, R29 ;  /* 0x0000001c131d7216 */ /* 0x000fcc000000001d */
[----:B------:R-:W2:Y:S02]  /*1e90*/  ATOM.E.CAS.STRONG.GPU PT, R29, [R16], R19, R29 ;  /* 0x00000013101d738b */ /* 0x000ea400001ee11d */
[----:B--2---:R-:W-:Y:S01]  /*1ea0*/  ISETP.NE.U32.AND P1, PT, R29, R19, PT ;  /* 0x000000131d00720c */ /* 0x004fe20003f25070 */
[----:B------:R-:W-:-:S12]  /*1eb0*/  IMAD.MOV.U32 R19, RZ, RZ, R29 ;  /* 0x000000ffff137224 */ /* 0x000fd800078e001d */
[----:B------:R-:W-:Y:S05]  /*1ec0*/  @P1 BRA `(.L_x_22) ;  /* 0xfffffffc00e81947 */ /* 0x000fea000383ffff */
[----:B------:R-:W-:Y:S05]  /*1ed0*/  BSYNC.RECONVERGENT B0 ;  /* 0x0000000000007941 */ /* 0x000fea0003800200 */
.L_x_21:
        /* <DEDUP_REMOVED lines=10> */
.L_x_24:
[----:B-----5:R-:W-:-:S05]  /*1f80*/  HADD2.BF16_V2 R28, R19, R23.H0_H0 ;  /* 0x20000017131c7230 */ /* 0x020fca0000200000 */
[----:B------:R-:W-:-:S06]  /*1f90*/  PRMT R28, R19, R0, R28 ;  /* 0x00000000131c7216 */ /* 0x000fcc000000001c */
[----:B------:R-:W2:Y:S02]  /*1fa0*/  ATOM.E.CAS.STRONG.GPU PT, R28, [R20], R19, R28 ;  /* 0x00000013141c738b */ /* 0x000ea400001ee11c */
[----:B--2---:R-:W-:Y:S01]  /*1fb0*/  ISETP.NE.U32.AND P1, PT, R28, R19, PT ;  /* 0x000000131c00720c */ /* 0x004fe20003f25070 */
[----:B------:R-:W-:-:S12]  /*1fc0*/  IMAD.MOV.U32 R19, RZ, RZ, R28 ;  /* 0x000000ffff137224 */ /* 0x000fd800078e001c */
[----:B------:R-:W-:Y:S05]  /*1fd0*/  @P1 BRA `(.L_x_24) ;  /* 0xfffffffc00e81947 */ /* 0x000fea000383ffff */
[----:B------:R-:W-:Y:S05]  /*1fe0*/  BSYNC.RECONVERGENT B0 ;  /* 0x0000000000007941 */ /* 0x000fea0003800200 */
.L_x_23:
        /* <DEDUP_REMOVED lines=14> */
.L_x_26:
[----:B-----5:R-:W-:-:S05]  /*20d0*/  HADD2.BF16_V2 R29, R19, R23.H0_H0 ;  /* 0x20000017131d7230 */ /* 0x020fca0000200000 */
[----:B------:R-:W-:-:S06]  /*20e0*/  PRMT R29, R19, R28, R29 ;  /* 0x0000001c131d7216 */ /* 0x000fcc000000001d */
[----:B------:R-:W2:Y:S02]  /*20f0*/  ATOM.E.CAS.STRONG.GPU PT, R29, [R16], R19, R29 ;  /* 0x00000013101d738b */ /* 0x000ea400001ee11d */
[----:B--2---:R-:W-:Y:S01]  /*2100*/  ISETP.NE.U32.AND P1, PT, R29, R19, PT ;  /* 0x000000131d00720c */ /* 0x004fe20003f25070 */
[----:B------:R-:W-:-:S12]  /*2110*/  IMAD.MOV.U32 R19, RZ, RZ, R29 ;  /* 0x000000ffff137224 */ /* 0x000fd800078e001d */
[----:B------:R-:W-:Y:S05]  /*2120*/  @P1 BRA `(.L_x_26) ;  /* 0xfffffffc00e81947 */ /* 0x000fea000383ffff */
[----:B------:R-:W-:Y:S05]  /*2130*/  BSYNC.RECONVERGENT B0 ;  /* 0x0000000000007941 */ /* 0x000fea0003800200 */
.L_x_25:
        /* <DEDUP_REMOVED lines=10> */
.L_x_28:
[----:B-----5:R-:W-:-:S05]  /*21e0*/  HADD2.BF16_V2 R28, R19, R23.H0_H0 ;  /* 0x20000017131c7230 */ /* 0x020fca0000200000 */
[----:B------:R-:W-:-:S06]  /*21f0*/  PRMT R28, R19, R0, R28 ;  /* 0x00000000131c7216 */ /* 0x000fcc000000001c */
[----:B------:R-:W2:Y:S02]  /*2200*/  ATOM.E.CAS.STRONG.GPU PT, R28, [R20], R19, R28 ;  /* 0x00000013141c738b */ /* 0x000ea400001ee11c */
[----:B--2---:R-:W-:Y:S01]  /*2210*/  ISETP.NE.U32.AND P1, PT, R28, R19, PT ;  /* 0x000000131c00720c */ /* 0x004fe20003f25070 */
[----:B------:R-:W-:-:S12]  /*2220*/  IMAD.MOV.U32 R19, RZ, RZ, R28 ;  /* 0x000000ffff137224 */ /* 0x000fd800078e001c */
[----:B------:R-:W-:Y:S05]  /*2230*/  @P1 BRA `(.L_x_28) ;  /* 0xfffffffc00e81947 */ /* 0x000fea000383ffff */
[----:B------:R-:W-:Y:S05]  /*2240*/  BSYNC.RECONVERGENT B0 ;  /* 0x0000000000007941 */ /* 0x000fea0003800200 */
.L_x_27:
        /* <DEDUP_REMOVED lines=14> */
.L_x_30:
[----:B-----5:R-:W-:-:S05]  /*2330*/  HADD2.BF16_V2 R29, R19, R23.H0_H0 ;  /* 0x20000017131d7230 */ /* 0x020fca0000200000 */
[----:B------:R-:W-:-:S06]  /*2340*/  PRMT R29, R19, R28, R29 ;  /* 0x0000001c131d7216 */ /* 0x000fcc000000001d */
[----:B------:R-:W2:Y:S02]  /*2350*/  ATOM.E.CAS.STRONG.GPU PT, R29, [R16], R19, R29 ;  /* 0x00000013101d738b */ /* 0x000ea400001ee11d */
[----:B--2---:R-:W-:Y:S01]  /*2360*/  ISETP.NE.U32.AND P1, PT, R29, R19, PT ;  /* 0x000000131d00720c */ /* 0x004fe20003f25070 */
[----:B------:R-:W-:-:S12]  /*2370*/  IMAD.MOV.U32 R19, RZ, RZ, R29 ;  /* 0x000000ffff137224 */ /* 0x000fd800078e001d */
[----:B------:R-:W-:Y:S05]  /*2380*/  @P1 BRA `(.L_x_30) ;  /* 0xfffffffc00e81947 */ /* 0x000fea000383ffff */
[----:B------:R-:W-:Y:S05]  /*2390*/  BSYNC.RECONVERGENT B0 ;  /* 0x0000000000007941 */ /* 0x000fea0003800200 */
.L_x_29:
        /* <DEDUP_REMOVED lines=10> */
.L_x_32:
[----:B-----5:R-:W-:-:S05]  /*2440*/  HADD2.BF16_V2 R28, R19, R23.H0_H0 ;  /* 0x20000017131c7230 */ /* 0x020fca0000200000 */
[----:B------:R-:W-:-:S06]  /*2450*/  PRMT R28, R19, R0, R28 ;  /* 0x00000000131c7216 */ /* 0x000fcc000000001c */
[----:B------:R-:W2:Y:S02]  /*2460*/  ATOM.E.CAS.STRONG.GPU PT, R28, [R20], R19, R28 ;  /* 0x00000013141c738b */ /* 0x000ea400001ee11c */
[----:B--2---:R-:W-:Y:S01]  /*2470*/  ISETP.NE.U32.AND P1, PT, R28, R19, PT ;  /* 0x000000131c00720c */ /* 0x004fe20003f25070 */
[----:B------:R-:W-:-:S12]  /*2480*/  IMAD.MOV.U32 R19, RZ, RZ, R28 ;  /* 0x000000ffff137224 */ /* 0x000fd800078e001c */
[----:B------:R-:W-:Y:S05]  /*2490*/  @P1 BRA `(.L_x_32) ;  /* 0xfffffffc00e81947 */ /* 0x000fea000383ffff */
[----:B------:R-:W-:Y:S05]  /*24a0*/  BSYNC.RECONVERGENT B0 ;  /* 0x0000000000007941 */ /* 0x000fea0003800200 */
.L_x_31:
        /* <DEDUP_REMOVED lines=14> */
.L_x_34:
[----:B-----5:R-:W-:-:S05]  /*2590*/  HADD2.BF16_V2 R29, R19, R23.H0_H0 ;  /* 0x20000017131d7230 */ /* 0x020fca0000200000 */
[----:B------:R-:W-:-:S06]  /*25a0*/  PRMT R29, R19, R28, R29 ;  /* 0x0000001c131d7216 */ /* 0x000fcc000000001d */
[----:B------:R-:W2:Y:S02]  /*25b0*/  ATOM.E.CAS.STRONG.GPU PT, R29, [R16], R19, R29 ;  /* 0x00000013101d738b */ /* 0x000ea400001ee11d */
[----:B--2---:R-:W-:Y:S01]  /*25c0*/  ISETP.NE.U32.AND P1, PT, R29, R19, PT ;  /* 0x000000131d00720c */ /* 0x004fe20003f25070 */
[----:B------:R-:W-:-:S12]  /*25d0*/  IMAD.MOV.U32 R19, RZ, RZ, R29 ;  /* 0x000000ffff137224 */ /* 0x000fd800078e001d */
[----:B------:R-:W-:Y:S05]  /*25e0*/  @P1 BRA `(.L_x_34) ;  /* 0xfffffffc00e81947 */ /* 0x000fea000383ffff */
[----:B------:R-:W-:Y:S05]  /*25f0*/  BSYNC.RECONVERGENT B0 ;  /* 0x0000000000007941 */ /* 0x000fea0003800200 */
.L_x_33:
        /* <DEDUP_REMOVED lines=10> */
.L_x_36:
[----:B-----5:R-:W-:-:S05]  /*26a0*/  HADD2.BF16_V2 R28, R19, R23.H0_H0 ;  /* 0x20000017131c7230 */ /* 0x020fca0000200000 */
[----:B------:R-:W-:-:S06]  /*26b0*/  PRMT R28, R19, R0, R28 ;  /* 0x00000000131c7216 */ /* 0x000fcc000000001c */
[----:B------:R-:W2:Y:S02]  /*26c0*/  ATOM.E.CAS.STRONG.GPU PT, R28, [R20], R19, R28 ;  /* 0x00000013141c738b */ /* 0x000ea400001ee11c */
[----:B--2---:R-:W-:Y:S01]  /*26d0*/  ISETP.NE.U32.AND P1, PT, R28, R19, PT ;  /* 0x000000131c00720c */ /* 0x004fe20003f25070 */
[----:B------:R-:W-:-:S12]  /*26e0*/  IMAD.MOV.U32 R19, RZ, RZ, R28 ;  /* 0x000000ffff137224 */ /* 0x000fd800078e001c */
[----:B------:R-:W-:Y:S05]  /*26f0*/  @P1 BRA `(.L_x_36) ;  /* 0xfffffffc00e81947 */ /* 0x000fea000383ffff */
[----:B------:R-:W-:Y:S05]  /*2700*/  BSYNC.RECONVERGENT B0 ;  /* 0x0000000000007941 */ /* 0x000fea0003800200 */
.L_x_35:
        /* <DEDUP_REMOVED lines=14> */
.L_x_38:
[----:B-----5:R-:W-:-:S05]  /*27f0*/  HADD2.BF16_V2 R14, R23, R15.H0_H0 ;  /* 0x2000000f170e7230 */ /* 0x020fca0000200000 */
[----:B------:R-:W-:-:S06]  /*2800*/  PRMT R14, R23, R2, R14 ;  /* 0x00000002170e7216 */ /* 0x000fcc000000000e */
[----:B------:R-:W2:Y:S02]  /*2810*/  ATOM.E.CAS.STRONG.GPU PT, R14, [R16], R23, R14 ;  /* 0x00000017100e738b */ /* 0x000ea400001ee10e */
[----:B--2---:R-:W-:Y:S01]  /*2820*/  ISETP.NE.U32.AND P1, PT, R14, R23, PT ;  /* 0x000000170e00720c */ /* 0x004fe20003f25070 */
[----:B------:R-:W-:-:S12]  /*2830*/  IMAD.MOV.U32 R23, RZ, RZ, R14 ;  /* 0x000000ffff177224 */ /* 0x000fd800078e000e */
[----:B------:R-:W-:Y:S05]  /*2840*/  @P1 BRA `(.L_x_38) ;  /* 0xfffffffc00e81947 */ /* 0x000fea000383ffff */
[----:B------:R-:W-:Y:S05]  /*2850*/  BSYNC.RECONVERGENT B0 ;  /* 0x0000000000007941 */ /* 0x000fea0003800200 */
.L_x_37:
        /* <DEDUP_REMOVED lines=10> */
.L_x_40:
[----:B-----5:R-:W-:-:S05]  /*2900*/  HADD2.BF16_V2 R0, R17, R2.H0_H0 ;  /* 0x2000000211007230 */ /* 0x020fca0000200000 */
[----:B------:R-:W-:-:S06]  /*2910*/  PRMT R0, R17, R22, R0 ;  /* 0x0000001611007216 */ /* 0x000fcc0000000000 */
[----:B------:R-:W2:Y:S02]  /*2920*/  ATOM.E.CAS.STRONG.GPU PT, R0, [R20], R17, R0 ;  /* 0x000000111400738b */ /* 0x000ea400001ee100 */
[----:B--2---:R-:W-:Y:S01]  /*2930*/  ISETP.NE.U32.AND P1, PT, R0, R17, PT ;  /* 0x000000110000720c */ /* 0x004fe20003f25070 */
[----:B------:R-:W-:-:S12]  /*2940*/  IMAD.MOV.U32 R17, RZ, RZ, R0 ;  /* 0x000000ffff117224 */ /* 0x000fd800078e0000 */
[----:B------:R-:W-:Y:S05]  /*2950*/  @P1 BRA `(.L_x_40) ;  /* 0xfffffffc00e81947 */ /* 0x000fea000383ffff */
[----:B------:R-:W-:Y:S05]  /*2960*/  BSYNC.RECONVERGENT B0 ;  /* 0x0000000000007941 */ /* 0x000fea0003800200 */
.L_x_39:
[----:B------:R-:W-:-:S04]  /*2970*/  UIADD3 UR5, UPT, UPT, UR5, 0x8, URZ ;  /* 0x0000000805057890 */ /* 0x000fc8000fffe0ff */
[----:B------:R-:W-:-:S09]  /*2980*/  UISETP.NE.AND UP0, UPT, UR5, UR7, UPT ;  /* 0x000000070500728c */ /* 0x000fd2000bf05270 */
[----:B------:R-:W-:Y:S05]  /*2990*/  BRA.U UP0, `(.L_x_41) ;  /* 0xffffffe900c87547 */ /* 0x000fea000b83ffff */
[----:B------:R-:W-:-:S05]  /*29a0*/  UMOV UR5, UR7 ;  /* 0x0000000700057c82 */ /* 0x000fca0008000000 */
.L_x_8:
[----:B------:R-:W-:-:S09]  /*29b0*/  UISETP.NE.AND UP0, UPT, UR6, URZ, UPT ;  /* 0x000000ff0600728c */ /* 0x000fd2000bf05270 */
[----:B------:R-:W-:Y:S05]  /*29c0*/  BRA.U !UP0, `(.L_x_7) ;  /* 0x0000001908107547 */ /* 0x000fea000b800000 */
[----:B------:R-:W1:Y:S01]  /*29d0*/  LDCU UR7, c[0x0][0x3a8] ;  /* 0x00007500ff0777ac */ /* 0x000e620008000800 */
[----:B------:R-:W-:Y:S01]  /*29e0*/  VIADD R0, R7, 0x1 ;  /* 0x0000000107007836 */ /* 0x000fe20000000000 */
[----:B------:R-:W2:Y:S01]  /*29f0*/  LDCU.64 UR8, c[0x0][0x3c0] ;  /* 0x00007800ff0877ac */ /* 0x000ea20008000a00 */
[----:B-1----:R-:W-:-:S06]  /*2a00*/  UIADD3 UR7, UPT, UPT, UR7, -0x1, URZ ;  /* 0xffffffff07077890 */ /* 0x002fcc000fffe0ff */
[----:B------:R-:W-:Y:S01]  /*2a10*/  ISETP.GE.AND P0, PT, R7, UR7, PT ;  /* 0x0000000707007c0c */ /* 0x000fe2000bf06270 */
[----:B------:R-:W-:-:S04]  /*2a20*/  UIADD3 UR7, UPT, UPT, UR6, -0x1, URZ ;  /* 0xffffffff06077890 */ /* 0x000fc8000fffe0ff */
[----:B------:R-:W-:-:S08]  /*2a30*/  UISETP.GE.U32.AND UP0, UPT, UR7, 0x3, UPT ;  /* 0x000000030700788c */ /* 0x000fd0000bf06070 */
[----:B------:R-:W-:-:S05]  /*2a40*/  @P0 IMAD.MOV R0, RZ, RZ, R7 ;  /* 0x000000ffff000224 */ /* 0x000fca00078e0207 */
[----:B------:R-:W-:-:S05]  /*2a50*/  SHF.R.S32.HI R2, RZ, 0x1f, R0 ;  /* 0x0000001fff027819 */ /* 0x000fca0000011400 */
[----:B--2---:R-:W-:Y:S02]  /*2a60*/  IMAD R15, R2, UR8, RZ ;  /* 0x00000008020f7c24 */ /* 0x004fe4000f8e02ff */
[----:B------:R-:W-:-:S04]  /*2a70*/  IMAD.WIDE.U32 R2, R0, UR8, RZ ;  /* 0x0000000800027c25 */ /* 0x000fc8000f8e00ff */
[----:B------:R-:W-:Y:S02]  /*2a80*/  IMAD R15, R0, UR9, R15 ;  /* 0x00000009000f7c24 */ /* 0x000fe4000f8e020f */
[----:B------:R-:W-:Y:S02]  /*2a90*/  FADD.FTZ R0, -R6, 1 ;  /* 0x3f80000006007421 */ /* 0x000fe40000010100 */
[----:B------:R-:W-:Y:S02]  /*2aa0*/  IMAD.IADD R3, R3, 0x1, R15 ;  /* 0x0000000103037824 */ /* 0x000fe400078e020f */
[----:B------:R-:W-:-:S04]  /*2ab0*/  IMAD.WIDE.U32 R2, R8, UR4, R2 ;  /* 0x0000000408027c25 */ /* 0x000fc8000f8e0002 */
[----:B------:R-:W-:Y:S01]  /*2ac0*/  IMAD R9, R9, UR4, R3 ;  /* 0x0000000409097c24 */ /* 0x000fe2000f8e0203 */
[----:B------:R-:W-:Y:S06]  /*2ad0*/  BRA.U !UP0, `(.L_x_42) ;  /* 0x0000000d08347547 */ /* 0x000fec000b800000 */
[----:B------:R-:W1:Y:S01]  /*2ae0*/  LDC.64 R14, c[0x0][0x3f0] ;  /* 0x0000fc00ff0e7b82 */ /* 0x000e620000000a00 */
[----:B------:R-:W0:Y:S01]  /*2af0*/  LDCU.64 UR8, c[0x0][0x3c8] ;  /* 0x00007900ff0877ac */ /* 0x000e220008000a00 */
[----:B------:R-:W-:Y:S02]  /*2b00*/  IMAD.MOV.U32 R18, RZ, RZ, R10 ;  /* 0x000000ffff127224 */ /* 0x000fe400078e000a */
[----:B------:R-:W-:Y:S01]  /*2b10*/  IMAD.MOV.U32 R19, RZ, RZ, R5 ;  /* 0x000000ffff137224 */ /* 0x000fe200078e0005 */
[----:B------:R-:W2:Y:S03]  /*2b20*/  LDCU.64 UR10, c[0x0][0x390] ;  /* 0x00007200ff0a77ac */ /* 0x000ea60008000a00 */
[----:B------:R-:W3:Y:S01]  /*2b30*/  LDC.64 R16, c[0x0][0x3b8] ;  /* 0x0000ee00ff107b82 */ /* 0x000ee20000000a00 */
[----:B-1----:R-:W-:-:S04]  /*2b40*/  IMAD.WIDE.U32 R18, R14, UR5, R18 ;  /* 0x000000050e127c25 */ /* 0x002fc8000f8e0012 */
[----:B------:R-:W-:Y:S01]  /*2b50*/  IMAD R19, R15, UR5, R19 ;  /* 0x000000050f137c24 */ /* 0x000fe2000f8e0213 */
[----:B0-----:R-:W-:-:S04]  /*2b60*/  LEA R20, P0, R18, UR8, 0x1 ;  /* 0x0000000812147c11 */ /* 0x001fc8000f8008ff */
        /* <DEDUP_REMOVED lines=18> */
.L_x_44:
[----:B-----5:R-:W-:-:S05]  /*2c90*/  HADD2.BF16_V2 R28, R21, R22.H0_H0 ;  /* 0x20000016151c7230 */ /* 0x020fca0000200000 */
[----:B------:R-:W-:-:S06]  /*2ca0*/  PRMT R28, R21, R23, R28 ;  /* 0x00000017151c7216 */ /* 0x000fcc000000001c */
[----:B------:R-:W2:Y:S02]  /*2cb0*/  ATOM.E.CAS.STRONG.GPU PT, R28, [R18], R21, R28 ;  /* 0x00000015121c738b */ /* 0x000ea400001ee11c */
[----:B--2---:R-:W-:Y:S01]  /*2cc0*/  ISETP.NE.U32.AND P0, PT, R28, R21, PT ;  /* 0x000000151c00720c */ /* 0x004fe20003f05070 */
[----:B------:R-:W-:-:S12]  /*2cd0*/  IMAD.MOV.U32 R21, RZ, RZ, R28 ;  /* 0x000000ffff157224 */ /* 0x000fd800078e001c */
[----:B------:R-:W-:Y:S05]  /*2ce0*/  @P0 BRA `(.L_x_44) ;  /* 0xfffffffc00e80947 */ /* 0x000fea000383ffff */
[----:B------:R-:W-:Y:S05]  /*2cf0*/  BSYNC.RECONVERGENT B0 ;  /* 0x0000000000007941 */ /* 0x000fea0003800200 */
.L_x_43:
[----:B------:R-:W-:Y:S02]  /*2d00*/  IMAD.MOV.U32 R8, RZ, RZ, R2 ;  /* 0x000000ffff087224 */ /* 0x000fe400078e0002 */
[----:B------:R-:W-:Y:S01]  /*2d10*/  FMUL.FTZ R20, R6, R20 ;  /* 0x0000001406147220 */ /* 0x000fe20000410000 */
[----:B------:R-:W-:Y:S01]  /*2d20*/  BSSY.RECONVERGENT B0, `(.L_x_45) ;  /* 0x0000011000007945 */ /* 0x000fe20003800200 */
        /* <DEDUP_REMOVED lines=10> */
.L_x_46:
[----:B-----5:R-:W-:-:S05]  /*2dd0*/  HADD2.BF16_V2 R23, R21, R22.H0_H0 ;  /* 0x2000001615177230 */ /* 0x020fca0000200000 */
[----:B------:R-:W-:-:S06]  /*2de0*/  PRMT R23, R21, R20, R23 ;  /* 0x0000001415177216 */ /* 0x000fcc0000000017 */
[----:B------:R-:W2:Y:S02]  /*2df0*/  ATOM.E.CAS.STRONG.GPU PT, R23, [R18], R21, R23 ;  /* 0x000000151217738b */ /* 0x000ea400001ee117 */
[----:B--2---:R-:W-:Y:S01]  /*2e00*/  ISETP.NE.U32.AND P0, PT, R23, R21, PT ;  /* 0x000000151700720c */ /* 0x004fe20003f05070 */
[----:B------:R-:W-:-:S12]  /*2e10*/  IMAD.MOV.U32 R21, RZ, RZ, R23 ;  /* 0x000000ffff157224 */ /* 0x000fd800078e0017 */
[----:B------:R-:W-:Y:S05]  /*2e20*/  @P0 BRA `(.L_x_46) ;  /* 0xfffffffc00e80947 */ /* 0x000fea000383ffff */
[----:B------:R-:W-:Y:S05]  /*2e30*/  BSYNC.RECONVERGENT B0 ;  /* 0x0000000000007941 */ /* 0x000fea0003800200 */
.L_x_45:
[----:B------:R-:W-:Y:S01]  /*2e40*/  UIADD3 UR7, UPT, UPT, UR5, 0x1, URZ ;  /* 0x0000000105077890 */ /* 0x000fe2000fffe0ff */
[----:B0-----:R-:W-:Y:S02]  /*2e50*/  IMAD.MOV.U32 R18, RZ, RZ, R10 ;  /* 0x000000ffff127224 */ /* 0x001fe400078e000a */
[----:B------:R-:W-:-:S03]  /*2e60*/  IMAD.MOV.U32 R19, RZ, RZ, R5 ;  /* 0x000000ffff137224 */ /* 0x000fc600078e0005 */
[----:B------:R-:W-:-:S04]  /*2e70*/  IMAD.WIDE.U32 R20, R14, UR7, R18 ;  /* 0x000000070e147c25 */ /* 0x000fc8000f8e0012 */
[----:B------:R-:W-:Y:S01]  /*2e80*/  IMAD R19, R15, UR7, R21 ;  /* 0x000000070f137c24 */ /* 0x000fe2000f8e0215 */
[----:B------:R-:W-:Y:S01]  /*2e90*/  LEA R18, P0, R20, UR8, 0x1 ;  /* 0x0000000814127c11 */ /* 0x000fe2000f8008ff */
[----:B------:R-:W-:-:S03]  /*2ea0*/  IMAD.MOV.U32 R21, RZ, RZ, R4 ;  /* 0x000000ffff157224 */ /* 0x000fc600078e0004 */
[----:B------:R-:W-:Y:S01]  /*2eb0*/  LEA.HI.X R19, R20, UR9, R19, 0x1, P0 ;  /* 0x0000000914137c11 */ /* 0x000fe200080f0c13 */
[----:B------:R-:W-:-:S04]  /*2ec0*/  IMAD.MOV.U32 R20, RZ, RZ, R12 ;  /* 0x000000ffff147224 */ /* 0x000fc800078e000c */
[----:B------:R0:W2:Y:S01]  /*2ed0*/  LDG.E.U16 R8, desc[UR12][R18.64] ;  /* 0x0000000c12087981 */ /* 0x0000a2000c1e1500 */
[----:B------:R-:W-:Y:S01]  /*2ee0*/  BSSY.RECONVERGENT B0, `(.L_x_47) ;  /* 0x0000013000007945 */ /* 0x000fe20003800200 */
[----:B0-----:R-:W-:-:S04]  /*2ef0*/  IMAD.WIDE.U32 R18, R16, UR7, R20 ;  /* 0x0000000710127c25 */ /* 0x001fc8000f8e0014 */
[----:B------:R-:W-:Y:S01]  /*2f00*/  IMAD R23, R17, UR7, R19 ;  /* 0x0000000711177c24 */ /* 0x000fe2000f8e0213 */
[----:B------:R-:W-:-:S04]  /*2f10*/  LEA R21, P0, R18, UR10, 0x1 ;  /* 0x0000000a12157c11 */ /* 0x000fc8000f8008ff */
[----:B------:R-:W-:Y:S02]  /*2f20*/  LEA.HI.X R19, R18, UR11, R23, 0x1, P0 ;  /* 0x0000000b12137c11 */ /* 0x000fe400080f0c17 */
[C---:B------:R-:W-:Y:S02]  /*2f30*/  LOP3.LUT R18, R21.reuse, 0xfffffffd, RZ, 0xc0, !PT ;  /* 0xfffffffd15127812 */ /* 0x040fe400078ec0ff */
[----:B------:R-:W-:-:S03]  /*2f40*/  LOP3.LUT R23, R21, 0x2, RZ, 0xc0, !PT ;  /* 0x0000000215177812 */ /* 0x000fc600078ec0ff */
[----:B------:R0:W5:Y:S01]  /*2f50*/  LD.E R22, desc[UR12][R18.64] ;  /* 0x0000000c12167980 */ /* 0x000162000c101900 */
[----:B------:R-:W-:-:S04]  /*2f60*/  ISETP.EQ.U32.AND P0, PT, R23, RZ, PT ;  /* 0x000000ff1700720c */ /* 0x000fc80003f02070 */
[----:B------:R-:W-:Y:S01]  /*2f70*/  SEL R23, R29, 0x7610, P0 ;  /* 0x000076101d177807 */ /* 0x000fe20000000000 */
[----:B--2---:R-:W-:-:S04]  /*2f80*/  IMAD.U32 R20, R8, 0x10000, RZ ;  /* 0x0001000008147824 */ /* 0x004fc800078e00ff */
[----:B------:R-:W-:-:S05]  /*2f90*/  FMUL.FTZ R8, R0, R20 ;  /* 0x0000001400087220 */ /* 0x000fca0000410000 */
[----:B0-----:R-:W-:-:S07]  /*2fa0*/  F2FP.BF16.F32.PACK_AB R8, RZ, R8 ;  /* 0x00000008ff08723e */ /* 0x001fce00000010ff */
.L_x_48:
[----:B-----5:R-:W-:-:S05]  /*2fb0*/  HADD2.BF16_V2 R28, R22, R8.H0_H0 ;  /* 0x20000008161c7230 */ /* 0x020fca0000200000 */
[----:B------:R-:W-:-:S06]  /*2fc0*/  PRMT R28, R22, R23, R28 ;  /* 0x00000017161c7216 */ /* 0x000fcc000000001c */
[----:B------:R-:W2:Y:S02]  /*2fd0*/  ATOM.E.CAS.STRONG.GPU PT, R28, [R18], R22, R28 ;  /* 0x00000016121c738b */ /* 0x000ea400001ee11c */
[----:B--2---:R-:W-:Y:S01]  /*2fe0*/  ISETP.NE.U32.AND P0, PT, R28, R22, PT ;  /* 0x000000161c00720c */ /* 0x004fe20003f05070 */
[----:B------:R-:W-:-:S12]  /*2ff0*/  IMAD.MOV.U32 R22, RZ, RZ, R28 ;  /* 0x000000ffff167224 */ /* 0x000fd800078e001c */
[----:B------:R-:W-:Y:S05]  /*3000*/  @P0 BRA `(.L_x_48) ;  /* 0xfffffffc00e80947 */ /* 0x000fea000383ffff */
[----:B------:R-:W-:Y:S05]  /*3010*/  BSYNC.RECONVERGENT B0 ;  /* 0x0000000000007941 */ /* 0x000fea0003800200 */
.L_x_47:
        /* <DEDUP_REMOVED lines=13> */
.L_x_50:
[----:B-----5:R-:W-:-:S05]  /*30f0*/  HADD2.BF16_V2 R23, R21, R22.H0_H0 ;  /* 0x2000001615177230 */ /* 0x020fca0000200000 */
[----:B------:R-:W-:-:S06]  /*3100*/  PRMT R23, R21, R20, R23 ;  /* 0x0000001415177216 */ /* 0x000fcc0000000017 */
[----:B------:R-:W2:Y:S02]  /*3110*/  ATOM.E.CAS.STRONG.GPU PT, R23, [R18], R21, R23 ;  /* 0x000000151217738b */ /* 0x000ea400001ee117 */
[----:B--2---:R-:W-:Y:S01]  /*3120*/  ISETP.NE.U32.AND P0, PT, R23, R21, PT ;  /* 0x000000151700720c */ /* 0x004fe20003f05070 */
[----:B------:R-:W-:-:S12]  /*3130*/  IMAD.MOV.U32 R21, RZ, RZ, R23 ;  /* 0x000000ffff157224 */ /* 0x000fd800078e0017 */
[----:B------:R-:W-:Y:S05]  /*3140*/  @P0 BRA `(.L_x_50) ;  /* 0xfffffffc00e80947 */ /* 0x000fea000383ffff */
[----:B------:R-:W-:Y:S05]  /*3150*/  BSYNC.RECONVERGENT B0 ;  /* 0x0000000000007941 */ /* 0x000fea0003800200 */
.L_x_49:
        /* <DEDUP_REMOVED lines=23> */
.L_x_52:
[----:B-----5:R-:W-:-:S05]  /*32d0*/  HADD2.BF16_V2 R28, R22, R8.H0_H0 ;  /* 0x20000008161c7230 */ /* 0x020fca0000200000 */
[----:B------:R-:W-:-:S06]  /*32e0*/  PRMT R28, R22, R23, R28 ;  /* 0x00000017161c7216 */ /* 0x000fcc000000001c */
[----:B------:R-:W2:Y:S02]  /*32f0*/  ATOM.E.CAS.STRONG.GPU PT, R28, [R18], R22, R28 ;  /* 0x00000016121c738b */ /* 0x000ea400001ee11c */
[----:B--2---:R-:W-:Y:S01]  /*3300*/  ISETP.NE.U32.AND P0, PT, R28, R22, PT ;  /* 0x000000161c00720c */ /* 0x004fe20003f05070 */
[----:B------:R-:W-:-:S12]  /*3310*/  IMAD.MOV.U32 R22, RZ, RZ, R28 ;  /* 0x000000ffff167224 */ /* 0x000fd800078e001c */
[----:B------:R-:W-:Y:S05]  /*3320*/  @P0 BRA `(.L_x_52) ;  /* 0xfffffffc00e80947 */ /* 0x000fea000383ffff */
[----:B------:R-:W-:Y:S05]  /*3330*/  BSYNC.RECONVERGENT B0 ;  /* 0x0000000000007941 */ /* 0x000fea0003800200 */
.L_x_51:
        /* <DEDUP_REMOVED lines=13> */
.L_x_54:
[----:B-----5:R-:W-:-:S05]  /*3410*/  HADD2.BF16_V2 R23, R21, R22.H0_H0 ;  /* 0x2000001615177230 */ /* 0x020fca0000200000 */
[----:B------:R-:W-:-:S06]  /*3420*/  PRMT R23, R21, R20, R23 ;  /* 0x0000001415177216 */ /* 0x000fcc0000000017 */
[----:B------:R-:W2:Y:S02]  /*3430*/  ATOM.E.CAS.STRONG.GPU PT, R23, [R18], R21, R23 ;  /* 0x000000151217738b */ /* 0x000ea400001ee117 */
[----:B--2---:R-:W-:Y:S01]  /*3440*/  ISETP.NE.U32.AND P0, PT, R23, R21, PT ;  /* 0x000000151700720c */ /* 0x004fe20003f05070 */
[----:B------:R-:W-:-:S12]  /*3450*/  IMAD.MOV.U32 R21, RZ, RZ, R23 ;  /* 0x000000ffff157224 */ /* 0x000fd800078e0017 */
[----:B------:R-:W-:Y:S05]  /*3460*/  @P0 BRA `(.L_x_54) ;  /* 0xfffffffc00e80947 */ /* 0x000fea000383ffff */
[----:B------:R-:W-:Y:S05]  /*3470*/  BSYNC.RECONVERGENT B0 ;  /* 0x0000000000007941 */ /* 0x000fea0003800200 */
.L_x_53:
        /* <DEDUP_REMOVED lines=18> */
[----:B------:R-:W-:Y:S01]  /*35a0*/  ISETP.EQ.U32.AND P0, PT, R20, RZ, PT ;  /* 0x000000ff1400720c */ /* 0x000fe20003f02070 */
[----:B--2---:R-:W-:-:S03]  /*35b0*/  IMAD.U32 R18, R8, 0x10000, RZ ;  /* 0x0001000008127824 */ /* 0x004fc600078e00ff */
[----:B------:R-:W-:Y:S01]  /*35c0*/  SEL R8, R29, 0x7610, P0 ;  /* 0x000076101d087807 */ /* 0x000fe20000000000 */
[----:B------:R-:W-:-:S05]  /*35d0*/  FMUL.FTZ R20, R0, R18 ;  /* 0x0000001200147220 */ /* 0x000fca0000410000 */
[----:B0-----:R-:W-:-:S07]  /*35e0*/  F2FP.BF16.F32.PACK_AB R20, RZ, R20 ;  /* 0x00000014ff14723e */ /* 0x001fce00000010ff */
.L_x_56:
[----:B-----5:R-:W-:-:S05]  /*35f0*/  HADD2.BF16_V2 R22, R21, R20.H0_H0 ;  /* 0x2000001415167230 */ /* 0x020fca0000200000 */
[----:B------:R-:W-:-:S06]  /*3600*/  PRMT R22, R21, R8, R22 ;  /* 0x0000000815167216 */ /* 0x000fcc0000000016 */
[----:B------:R-:W2:Y:S02]  /*3610*/  ATOM.E.CAS.STRONG.GPU PT, R22, [R14], R21, R22 ;  /* 0x000000150e16738b */ /* 0x000ea400001ee116 */
[----:B--2---:R-:W-:Y:S01]  /*3620*/  ISETP.NE.U32.AND P0, PT, R22, R21, PT ;  /* 0x000000151600720c */ /* 0x004fe20003f05070 */
[----:B------:R-:W-:-:S12]  /*3630*/  IMAD.MOV.U32 R21, RZ, RZ, R22 ;  /* 0x000000ffff157224 */ /* 0x000fd800078e0016 */
[----:B------:R-:W-:Y:S05]  /*3640*/  @P0 BRA `(.L_x_56) ;  /* 0xfffffffc00e80947 */ /* 0x000fea000383ffff */
[----:B------:R-:W-:Y:S05]  /*3650*/  BSYNC.RECONVERGENT B0 ;  /* 0x0000000000007941 */ /* 0x000fea0003800200 */
.L_x_55:
[----:B------:R-:W-:Y:S02]  /*3660*/  IMAD.MOV.U32 R8, RZ, RZ, R2 ;  /* 0x000000ffff087224 */ /* 0x000fe400078e0002 */
[----:B------:R-:W-:Y:S01]  /*3670*/  FMUL.FTZ R18, R6, R18 ;  /* 0x0000001206127220 */ /* 0x000fe20000410000 */
[----:B------:R-:W-:Y:S01]  /*3680*/  BSSY.RECONVERGENT B0, `(.L_x_57) ;  /* 0x0000011000007945 */ /* 0x000fe20003800200 */
[----:B------:R-:W-:-:S03]  /*3690*/  IMAD.WIDE.U32 R14, R16, UR7, R8 ;  /* 0x00000007100e7c25 */ /* 0x000fc6000f8e0008 */
[----:B------:R-:W-:Y:S01]  /*36a0*/  F2FP.BF16.F32.PACK_AB R18, RZ, R18 ;  /* 0x00000012ff12723e */ /* 0x000fe200000010ff */
[----:B------:R-:W-:Y:S01]  /*36b0*/  IMAD R15, R17, UR7, R15 ;  /* 0x00000007110f7c24 */ /* 0x000fe2000f8e020f */
[----:B------:R-:W-:-:S04]  /*36c0*/  LEA R17, P0, R14, UR10, 0x1 ;  /* 0x0000000a0e117c11 */ /* 0x000fc8000f8008ff */
[----:B------:R-:W-:Y:S02]  /*36d0*/  LEA.HI.X R15, R14, UR11, R15, 0x1, P0 ;  /* 0x0000000b0e0f7c11 */ /* 0x000fe400080f0c0f */
[C---:B------:R-:W-:Y:S02]  /*36e0*/  LOP3.LUT R14, R17.reuse, 0xfffffffd, RZ, 0xc0, !PT ;  /* 0xfffffffd110e7812 */ /* 0x040fe400078ec0ff */
[----:B------:R-:W-:-:S03]  /*36f0*/  LOP3.LUT R8, R17, 0x2, RZ, 0xc0, !PT ;  /* 0x0000000211087812 */ /* 0x000fc600078ec0ff */
[----:B------:R0:W5:Y:S01]  /*3700*/  LD.E R19, desc[UR12][R14.64] ;  /* 0x0000000c0e137980 */ /* 0x000162000c101900 */
[----:B------:R-:W-:-:S04]  /*3710*/  ISETP.EQ.U32.AND P0, PT, R8, RZ, PT ;  /* 0x000000ff0800720c */ /* 0x000fc80003f02070 */
[----:B------:R-:W-:-:S09]  /*3720*/  SEL R29, R29, 0x7610, P0 ;  /* 0x000076101d1d7807 */ /* 0x000fd20000000000 */
.L_x_58:
[----:B-----5:R-:W-:-:S05]  /*3730*/  HADD2.BF16_V2 R8, R19, R18.H0_H0 ;  /* 0x2000001213087230 */ /* 0x020fca0000200000 */
[----:B------:R-:W-:-:S06]  /*3740*/  PRMT R8, R19, R29, R8 ;  /* 0x0000001d13087216 */ /* 0x000fcc0000000008 */
[----:B------:R-:W2:Y:S02]  /*3750*/  ATOM.E.CAS.STRONG.GPU PT, R8, [R14], R19, R8 ;  /* 0x000000130e08738b */ /* 0x000ea400001ee108 */
[----:B--2---:R-:W-:Y:S01]  /*3760*/  ISETP.NE.U32.AND P0, PT, R8, R19, PT ;  /* 0x000000130800720c */ /* 0x004fe20003f05070 */
[----:B------:R-:W-:-:S12]  /*3770*/  IMAD.MOV.U32 R19, RZ, RZ, R8 ;  /* 0x000000ffff137224 */ /* 0x000fd800078e0008 */
[----:B------:R-:W-:Y:S05]  /*3780*/  @P0 BRA `(.L_x_58) ;  /* 0xfffffffc00e80947 */ /* 0x000fea000383ffff */
[----:B------:R-:W-:Y:S05]  /*3790*/  BSYNC.RECONVERGENT B0 ;  /* 0x0000000000007941 */ /* 0x000fea0003800200 */
.L_x_57:
[----:B------:R-:W-:-:S12]  /*37a0*/  UIADD3 UR5, UPT, UPT, UR5, 0x4, URZ ;  /* 0x0000000405057890 */ /* 0x000fd8000fffe0ff */
.L_x_42:
[----:B------:R-:W1:Y:S02]  /*37b0*/  LDCU UR7, c[0x0][0x3a0] ;  /* 0x00007400ff0777ac */ /* 0x000e640008000800 */
[----:B-1----:R-:W-:-:S09]  /*37c0*/  ULOP3.LUT UP0, UR8, UR7, 0x3, URZ, 0xc0, !UPT ;  /* 0x0000000307087892 */ /* 0x002fd2000f80c0ff */
[----:B------:R-:W-:Y:S05]  /*37d0*/  BRA.U !UP0, `(.L_x_7) ;  /* 0x00000009088c7547 */ /* 0x000fea000b800000 */
[----:B------:R-:W-:-:S09]  /*37e0*/  UISETP.NE.AND UP0, UPT, UR8, 0x1, UPT ;  /* 0x000000010800788c */ /* 0x000fd2000bf05270 */
[----:B------:R-:W-:Y:S05]  /*37f0*/  BRA.U !UP0, `(.L_x_59) ;  /* 0x0000000508a47547 */ /* 0x000fea000b800000 */
        /* <DEDUP_REMOVED lines=27> */
.L_x_61:
[----:B-----5:R-:W-:-:S05]  /*39b0*/  HADD2.BF16_V2 R28, R21, R22.H0_H0 ;  /* 0x20000016151c7230 */ /* 0x020fca0000200000 */
[----:B------:R-:W-:-:S06]  /*39c0*/  PRMT R28, R21, R23, R28 ;  /* 0x00000017151c7216 */ /* 0x000fcc000000001c */
[----:B------:R-:W2:Y:S02]  /*39d0*/  ATOM.E.CAS.STRONG.GPU PT, R28, [R18], R21, R28 ;  /* 0x00000015121c738b */ /* 0x000ea400001ee11c */
[----:B--2---:R-:W-:Y:S01]  /*39e0*/  ISETP.NE.U32.AND P0, PT, R28, R21, PT ;  /* 0x000000151c00720c */ /* 0x004fe20003f05070 */
[----:B------:R-:W-:-:S12]  /*39f0*/  IMAD.MOV.U32 R21, RZ, RZ, R28 ;  /* 0x000000ffff157224 */ /* 0x000fd800078e001c */
[----:B------:R-:W-:Y:S05]  /*3a00*/  @P0 BRA `(.L_x_61) ;  /* 0xfffffffc00e80947 */ /* 0x000fea000383ffff */
[----:B------:R-:W-:Y:S05]  /*3a10*/  BSYNC.RECONVERGENT B0 ;  /* 0x0000000000007941 */ /* 0x000fea0003800200 */
.L_x_60:
        /* <DEDUP_REMOVED lines=13> */
.L_x_63:
[----:B-----5:R-:W-:-:S05]  /*3af0*/  HADD2.BF16_V2 R23, R21, R22.H0_H0 ;  /* 0x2000001615177230 */ /* 0x020fca0000200000 */
[----:B------:R-:W-:-:S06]  /*3b00*/  PRMT R23, R21, R20, R23 ;  /* 0x0000001415177216 */ /* 0x000fcc0000000017 */
[----:B------:R-:W2:Y:S02]  /*3b10*/  ATOM.E.CAS.STRONG.GPU PT, R23, [R18], R21, R23 ;  /* 0x000000151217738b */ /* 0x000ea400001ee117 */
[----:B--2---:R-:W-:Y:S01]  /*3b20*/  ISETP.NE.U32.AND P0, PT, R23, R21, PT ;  /* 0x000000151700720c */ /* 0x004fe20003f05070 */
[----:B------:R-:W-:-:S12]  /*3b30*/  IMAD.MOV.U32 R21, RZ, RZ, R23 ;  /* 0x000000ffff157224 */ /* 0x000fd800078e0017 */
[----:B------:R-:W-:Y:S05]  /*3b40*/  @P0 BRA `(.L_x_63) ;  /* 0xfffffffc00e80947 */ /* 0x000fea000383ffff */
[----:B------:R-:W-:Y:S05]  /*3b50*/  BSYNC.RECONVERGENT B0 ;  /* 0x0000000000007941 */ /* 0x000fea0003800200 */
.L_x_62:
        /* <DEDUP_REMOVED lines=23> */
.L_x_65:
[----:B-----5:R-:W-:-:S05]  /*3cd0*/  HADD2.BF16_V2 R22, R21, R20.H0_H0 ;  /* 0x2000001415167230 */ /* 0x020fca0000200000 */
[----:B------:R-:W-:-:S06]  /*3ce0*/  PRMT R22, R21, R8, R22 ;  /* 0x0000000815167216 */ /* 0x000fcc0000000016 */
[----:B------:R-:W2:Y:S02]  /*3cf0*/  ATOM.E.CAS.STRONG.GPU PT, R22, [R14], R21, R22 ;  /* 0x000000150e16738b */ /* 0x000ea400001ee116 */
[----:B--2---:R-:W-:Y:S01]  /*3d00*/  ISETP.NE.U32.AND P0, PT, R22, R21, PT ;  /* 0x000000151600720c */ /* 0x004fe20003f05070 */
[----:B------:R-:W-:-:S12]  /*3d10*/  IMAD.MOV.U32 R21, RZ, RZ, R22 ;  /* 0x000000ffff157224 */ /* 0x000fd800078e0016 */
[----:B------:R-:W-:Y:S05]  /*3d20*/  @P0 BRA `(.L_x_65) ;  /* 0xfffffffc00e80947 */ /* 0x000fea000383ffff */
[----:B------:R-:W-:Y:S05]  /*3d30*/  BSYNC.RECONVERGENT B0 ;  /* 0x0000000000007941 */ /* 0x000fea0003800200 */
.L_x_64:
        /* <DEDUP_REMOVED lines=13> */
.L_x_67:
[----:B-----5:R-:W-:-:S05]  /*3e10*/  HADD2.BF16_V2 R8, R19, R18.H0_H0 ;  /* 0x2000001213087230 */ /* 0x020fca0000200000 */
[----:B------:R-:W-:-:S06]  /*3e20*/  PRMT R8, R19, R29, R8 ;  /* 0x0000001d13087216 */ /* 0x000fcc0000000008 */
[----:B------:R-:W2:Y:S02]  /*3e30*/  ATOM.E.CAS.STRONG.GPU PT, R8, [R14], R19, R8 ;  /* 0x000000130e08738b */ /* 0x000ea400001ee108 */
[----:B--2---:R-:W-:Y:S01]  /*3e40*/  ISETP.NE.U32.AND P0, PT, R8, R19, PT ;  /* 0x000000130800720c */ /* 0x004fe20003f05070 */
[----:B------:R-:W-:-:S12]  /*3e50*/  IMAD.MOV.U32 R19, RZ, RZ, R8 ;  /* 0x000000ffff137224 */ /* 0x000fd800078e0008 */
[----:B------:R-:W-:Y:S05]  /*3e60*/  @P0 BRA `(.L_x_67) ;  /* 0xfffffffc00e80947 */ /* 0x000fea000383ffff */
[----:B------:R-:W-:Y:S05]  /*3e70*/  BSYNC.RECONVERGENT B0 ;  /* 0x0000000000007941 */ /* 0x000fea0003800200 */
.L_x_66:
[----:B------:R-:W-:-:S12]  /*3e80*/  UIADD3 UR5, UPT, UPT, UR5, 0x2, URZ ;  /* 0x0000000205057890 */ /* 0x000fd8000fffe0ff */
.L_x_59:
[----:B------:R-:W-:-:S04]  /*3e90*/  ULOP3.LUT UR7, UR7, 0x1, URZ, 0xc0, !UPT ;  /* 0x0000000107077892 */ /* 0x000fc8000f8ec0ff */
[----:B------:R-:W-:-:S09]  /*3ea0*/  UISETP.NE.U32.AND UP0, UPT, UR7, 0x1, UPT ;  /* 0x000000010700788c */ /* 0x000fd2000bf05070 */
[----:B------:R-:W-:Y:S05]  /*3eb0*/  BRA.U UP0, `(.L_x_7) ;  /* 0x0000000100d47547 */ /* 0x000fea000b800000 */
[----:B------:R-:W1:Y:S01]  /*3ec0*/  LDC.64 R16, c[0x0][0x3f0] ;  /* 0x0000fc00ff107b82 */ /* 0x000e620000000a00 */
[----:B------:R-:W2:Y:S01]  /*3ed0*/  LDCU.64 UR8, c[0x0][0x3c8] ;  /* 0x00007900ff0877ac */ /* 0x000ea20008000a00 */
[----:B------:R-:W-:Y:S02]  /*3ee0*/  IMAD.MOV.U32 R11, RZ, RZ, R5 ;  /* 0x000000ffff0b7224 */ /* 0x000fe400078e0005 */
[----:B------:R-:W-:Y:S01]  /*3ef0*/  IMAD.MOV.U32 R5, RZ, RZ, R4 ;  /* 0x000000ffff057224 */ /* 0x000fe200078e0004 */
[----:B------:R-:W3:Y:S01]  /*3f00*/  LDCU.64 UR10, c[0x0][0x390] ;  /* 0x00007200ff0a77ac */ /* 0x000ee20008000a00 */
[----:B------:R-:W-:Y:S02]  /*3f10*/  IMAD.MOV.U32 R4, RZ, RZ, R12 ;  /* 0x000000ffff047224 */ /* 0x000fe400078e000c */
[----:B0-----:R-:W0:Y:S01]  /*3f20*/  LDC.64 R14, c[0x0][0x3b8] ;  /* 0x0000ee00ff0e7b82 */ /* 0x001e220000000a00 */
[----:B-1----:R-:W-:-:S04]  /*3f30*/  IMAD.WIDE.U32 R10, R16, UR5, R10 ;  /* 0x00000005100a7c25 */ /* 0x002fc8000f8e000a */
[----:B------:R-:W-:Y:S01]  /*3f40*/  IMAD R17, R17, UR5, R11 ;  /* 0x0000000511117c24 */ /* 0x000fe2000f8e020b */
[----:B--2---:R-:W-:-:S04]  /*3f50*/  LEA R16, P0, R10, UR8, 0x1 ;  /* 0x000000080a107c11 */ /* 0x004fc8000f8008ff */
[----:B------:R-:W-:-:S05]  /*3f60*/  LEA.HI.X R17, R10, UR9, R17, 0x1, P0 ;  /* 0x000000090a117c11 */ /* 0x000fca00080f0c11 */
[----:B------:R-:W2:Y:S01]  /*3f70*/  LDG.E.U16 R11, desc[UR12][R16.64] ;  /* 0x0000000c100b7981 */ /* 0x000ea2000c1e1500 */
[----:B0-----:R-:W-:Y:S01]  /*3f80*/  IMAD.WIDE.U32 R4, R14, UR5, R4 ;  /* 0x000000050e047c25 */ /* 0x001fe2000f8e0004 */
[----:B------:R-:W-:Y:S03]  /*3f90*/  BSSY.RECONVERGENT B0, `(.L_x_68) ;  /* 0x0000013000007945 */ /* 0x000fe60003800200 */
[----:B------:R-:W-:Y:S01]  /*3fa0*/  IMAD R5, R15, UR5, R5 ;  /* 0x000000050f057c24 */ /* 0x000fe2000f8e0205 */
[----:B---3--:R-:W-:-:S04]  /*3fb0*/  LEA R13, P0, R4, UR10, 0x1 ;  /* 0x0000000a040d7c11 */ /* 0x008fc8000f8008ff */
[----:B------:R-:W-:Y:S02]  /*3fc0*/  LEA.HI.X R5, R4, UR11, R5, 0x1, P0 ;  /* 0x0000000b04057c11 */ /* 0x000fe400080f0c05 */
[C---:B------:R-:W-:Y:S02]  /*3fd0*/  LOP3.LUT R4, R13.reuse, 0xfffffffd, RZ, 0xc0, !PT ;  /* 0xfffffffd0d047812 */ /* 0x040fe400078ec0ff */
[----:B------:R-:W-:-:S03]  /*3fe0*/  LOP3.LUT R8, R13, 0x2, RZ, 0xc0, !PT ;  /* 0x000000020d087812 */ /* 0x000fc600078ec0ff */
[----:B------:R0:W5:Y:S01]  /*3ff0*/  LD.E R19, desc[UR12][R4.64] ;  /* 0x0000000c04137980 */ /* 0x000162000c101900 */
[----:B------:R-:W-:Y:S01]  /*4000*/  ISETP.EQ.U32.AND P0, PT, R8, RZ, PT ;  /* 0x000000ff0800720c */ /* 0x000fe20003f02070 */
[----:B------:R-:W-:-:S05]  /*4010*/  IMAD.MOV.U32 R8, RZ, RZ, 0x3254 ;  /* 0x00003254ff087424 */ /* 0x000fca00078e00ff */
[----:B------:R-:W-:Y:S01]  /*4020*/  SEL R12, R8, 0x7610, P0 ;  /* 0x00007610080c7807 */ /* 0x000fe20000000000 */
[----:B--2---:R-:W-:-:S04]  /*4030*/  IMAD.U32 R11, R11, 0x10000, RZ ;  /* 0x000100000b0b7824 */ /* 0x004fc800078e00ff */
[----:B------:R-:W-:-:S05]  /*4040*/  FMUL.FTZ R0, R0, R11 ;  /* 0x0000000b00007220 */ /* 0x000fca0000410000 */
[----:B0-----:R-:W-:-:S07]  /*4050*/  F2FP.BF16.F32.PACK_AB R10, RZ, R0 ;  /* 0x00000000ff0a723e */ /* 0x001fce00000010ff */
.L_x_69:
[----:B-----5:R-:W-:-:S05]  /*4060*/  HADD2.BF16_V2 R0, R19, R10.H0_H0 ;  /* 0x2000000a13007230 */ /* 0x020fca0000200000 */
[----:B------:R-:W-:-:S06]  /*4070*/  PRMT R0, R19, R12, R0 ;  /* 0x0000000c13007216 */ /* 0x000fcc0000000000 */
[----:B------:R-:W2:Y:S02]  /*4080*/  ATOM.E.CAS.STRONG.GPU PT, R0, [R4], R19, R0 ;  /* 0x000000130400738b */ /* 0x000ea400001ee100 */
[----:B--2---:R-:W-:Y:S01]  /*4090*/  ISETP.NE.U32.AND P0, PT, R0, R19, PT ;  /* 0x000000130000720c */ /* 0x004fe20003f05070 */
[----:B------:R-:W-:-:S12]  /*40a0*/  IMAD.MOV.U32 R19, RZ, RZ, R0 ;  /* 0x000000ffff137224 */ /* 0x000fd800078e0000 */
[----:B------:R-:W-:Y:S05]  /*40b0*/  @P0 BRA `(.L_x_69) ;  /* 0xfffffffc00e80947 */ /* 0x000fea000383ffff */
[----:B------:R-:W-:Y:S05]  /*40c0*/  BSYNC.RECONVERGENT B0 ;  /* 0x0000000000007941 */ /* 0x000fea0003800200 */
.L_x_68:
        /* <DEDUP_REMOVED lines=13> */
.L_x_70:
[----:B-----5:R-:W-:-:S05]  /*41a0*/  HADD2.BF16_V2 R0, R5, R11.H0_H0 ;  /* 0x2000000b05007230 */ /* 0x020fca0000200000 */
[----:B------:R-:W-:-:S06]  /*41b0*/  PRMT R0, R5, R8, R0 ;  /* 0x0000000805007216 */ /* 0x000fcc0000000000 */
[----:B------:R-:W2:Y:S02]  /*41c0*/  ATOM.E.CAS.STRONG.GPU PT, R0, [R2], R5, R0 ;  /* 0x000000050200738b */ /* 0x000ea400001ee100 */
[----:B--2---:R-:W-:Y:S01]  /*41d0*/  ISETP.NE.U32.AND P0, PT, R0, R5, PT ;  /* 0x000000050000720c */ /* 0x004fe20003f05070 */
[----:B------:R-:W-:-:S12]  /*41e0*/  IMAD.MOV.U32 R5, RZ, RZ, R0 ;  /* 0x000000ffff057224 */ /* 0x000fd800078e0000 */
[----:B------:R-:W-:Y:S05]  /*41f0*/  @P0 BRA `(.L_x_70) ;  /* 0xfffffffc00e80947 */ /* 0x000fea000383ffff */
[----:B------:R-:W-:Y:S05]  /*4200*/  BSYNC.RECONVERGENT B0 ;  /* 0x0000000000007941 */ /* 0x000fea0003800200 */
.L_x_7:
[----:B------:R-:W1:Y:S01]  /*4210*/  LDCU UR5, c[0x0][0x398] ;  /* 0x00007300ff0577ac */ /* 0x000e620008000800 */
[----:B------:R-:W-:-:S04]  /*4220*/  UIADD3 UR4, UPT, UPT, UR4, 0x1, URZ ;  /* 0x0000000104047890 */ /* 0x000fc8000fffe0ff */
[----:B-1----:R-:W-:-:S09]  /*4230*/  UISETP.NE.AND UP0, UPT, UR4, UR5, UPT ;  /* 0x000000050400728c */ /* 0x002fd2000bf05270 */
[----:B------:R-:W-:Y:S05]  /*4240*/  BRA.U UP0, `(.L_x_71) ;  /* 0xffffffd100187547 */ /* 0x000fea000b83ffff */
[----:B------:R-:W-:Y:S05]  /*4250*/  EXIT ;  /* 0x000000000000794d */ /* 0x000fea0003800000 */
.L_x_72:
[----:B------:R-:W-:-:S00]  /*4260*/  BRA `(.L_x_72) ;  /* 0xfffffffc00fc7947 */ /* 0x000fc0000383ffff */
[----:B------:R-:W-:-:S00]  /*4270*/  NOP ;  /* 0x0000000000007918 */ /* 0x000fc00000000000 */
        /* <DEDUP_REMOVED lines=8> */
.L_x_232:


//--------------------- .text._ZN2at6native52_GLOBAL__N__f9ca3f21_19_UpSampleLinear1d_cu_bb295a3036upsample_linear1d_out_frame_backwardIN3c104HalfEfEEviT0_bNS_27GenericPackedTensorAccessorIT_Lm3ENS_16DefaultPtrTraitsElEENS6_IKS7_Lm3ES8_lEE --------------------------
	.section	.text._ZN2at6native52_GLOBAL__N__f9ca3f21_19_UpSampleLinear1d_cu_bb295a3036upsample_linear1d_out_frame_backwardIN3c104HalfEfEEviT0_bNS_27GenericPackedTensorAccessorIT_Lm3ENS_16DefaultPtrTraitsElEENS6_IKS7_Lm3ES8_lEE,"ax",@progbits
	.align	128
.text._ZN2at6native52_GLOBAL__N__f9ca3f21_19_UpSampleLinear1d_cu_bb295a3036upsample_linear1d_out_frame_backwardIN3c104HalfEfEEviT0_bNS_27GenericPackedTensorAccessorIT_Lm3ENS_16DefaultPtrTraitsElEENS6_IKS7_Lm3ES8_lEE:
        .type           _ZN2at6native52_GLOBAL__N__f9ca3f21_19_UpSampleLinear1d_cu_bb295a3036upsample_linear1d_out_frame_backwardIN3c104HalfEfEEviT0_bNS_27GenericPackedTensorAccessorIT_Lm3ENS_16DefaultPtrTraitsElEENS6_IKS7_Lm3ES8_lEE,@function
        .size           _ZN2at6native52_GLOBAL__N__f9ca3f21_19_UpSampleLinear1d_cu_bb295a3036upsample_linear1d_out_frame_backwardIN3c104HalfEfEEviT0_bNS_27GenericPackedTensorAccessorIT_Lm3ENS_16DefaultPtrTraitsElEENS6_IKS7_Lm3ES8_lEE,(.L_x_233 - _ZN2at6native52_GLOBAL__N__f9ca3f21_19_UpSampleLinear1d_cu_bb295a3036upsample_linear1d_out_frame_backwardIN3c104HalfEfEEviT0_bNS_27GenericPackedTensorAccessorIT_Lm3ENS_16DefaultPtrTraitsElEENS6_IKS7_Lm3ES8_lEE)
        .other          _ZN2at6native52_GLOBAL__N__f9ca3f21_19_UpSampleLinear1d_cu_bb295a3036upsample_linear1d_out_frame_backwardIN3c104HalfEfEEviT0_bNS_27GenericPackedTensorAccessorIT_Lm3ENS_16DefaultPtrTraitsElEENS6_IKS7_Lm3ES8_lEE,@"STO_CUDA_ENTRY STV_DEFAULT"
_ZN2at6native52_GLOBAL__N__f9ca3f21_19_UpSampleLinear1d_cu_bb295a3036upsample_linear1d_out_frame_backwardIN3c104HalfEfEEviT0_bNS_27GenericPackedTensorAccessorIT_Lm3ENS_16DefaultPtrTraitsElEENS6_IKS7_Lm3ES8_lEE:
        /* <DEDUP_REMOVED lines=58> */
.L_x_79:
        /* <DEDUP_REMOVED lines=31> */
.L_x_75:
        /* <DEDUP_REMOVED lines=58> */
.L_x_74:
        /* <DEDUP_REMOVED lines=60> */
.L_x_77:
        /* <DEDUP_REMOVED lines=35> */
.L_x_78:
        /* <DEDUP_REMOVED lines=19> */
.L_x_76:
[----:B------:R-:W4:Y:S01]  /*1050*/  LDC R0, c[0x0][0x398] ;  /* 0x0000e600ff007b82 */ /* 0x000f220000000800 */
[----:B------:R-:W-:-:S06]  /*1060*/  UIADD3 UR4, UPT, UPT, UR4, 0x1, URZ ;  /* 0x0000000104047890 */ /* 0x000fcc000fffe0ff */
[----:B----4-:R-:W-:-:S13]  /*1070*/  ISETP.NE.AND P0, PT, R0, UR4, PT ;  /* 0x0000000400007c0c */ /* 0x010fda000bf05270 */
[----:B------:R-:W-:Y:S05]  /*1080*/  @!P0 EXIT ;  /* 0x000000000000894d */ /* 0x000fea0003800000 */
[----:B------:R-:W-:Y:S05]  /*1090*/  BRA `(.L_x_79) ;  /* 0xfffffff000c07947 */ /* 0x000fea000383ffff */
.L_x_73:
        /* <DEDUP_REMOVED lines=33> */
.L_x_144:
        /* <DEDUP_REMOVED lines=33> */
.L_x_114:
        /* <DEDUP_REMOVED lines=24> */
[----:B----4-:R-:W-:-:S05]  /*1640*/  HADD2.F32 R0, -RZ, R0.H0_H0 ;  /* 0x20000000ff007230 */ /* 0x010fca0000004100 */
[----:B------:R-:W-:-:S05]  /*1650*/  FMUL.FTZ R20, R0, R3 ;  /* 0x0000000300147220 */ /* 0x000fca0000410000 */
[----:B0-----:R-:W-:-:S07]  /*1660*/  F2FP.F16.F32.PACK_AB R20, RZ, R20 ;  /* 0x00000014ff14723e */ /* 0x001fce00000000ff */
.L_x_83:
[----:B-----5:R-:W-:-:S05]  /*1670*/  HADD2 R21, R9, R20.H0_H0 ;  /* 0x2000001409157230 */ /* 0x020fca0000000000 */
[----:B------:R-:W-:-:S05]  /*1680*/  PRMT R21, R9, R8, R21 ;  /* 0x0000000809157216 */ /* 0x000fca0000000015 */
[----:B------:R-:W2:Y:S02]  /*1690*/  ATOM.E.CAS.STRONG.GPU PT, R28, [R16], R9, R21 ;  /* 0x00000009101c738b */ /* 0x000ea400001ee115 */
[----:B--2---:R-:W-:Y:S01]  /*16a0*/  ISETP.NE.U32.AND P1, PT, R28, R9, PT ;  /* 0x000000091c00720c */ /* 0x004fe20003f25070 */
[----:B------:R-:W-:-:S12]  /*16b0*/  IMAD.MOV.U32 R9, RZ, RZ, R28 ;  /* 0x000000ffff097224 */ /* 0x000fd800078e001c */
[----:B------:R-:W-:Y:S05]  /*16c0*/  @P1 BRA `(.L_x_83) ;  /* 0xfffffffc00e81947 */ /* 0x000fea000383ffff */
[----:B------:R-:W-:Y:S05]  /*16d0*/  BSYNC.RECONVERGENT B0 ;  /* 0x0000000000007941 */ /* 0x000fea0003800200 */
.L_x_82:
        /* <DEDUP_REMOVED lines=22> */
[----:B------:R-:W-:Y:S02]  /*1840*/  F2FP.F16.F32.PACK_AB R23, RZ, R0 ;  /* 0x00000000ff17723e */ /* 0x000fe400000000ff */
[----:B------:R-:W-:-:S09]  /*1850*/  SEL R0, R22, 0x7610, P1 ;  /* 0x0000761016007807 */ /* 0x000fd20000800000 */
.L_x_85:
[----:B-----5:R-:W-:-:S05]  /*1860*/  HADD2 R28, R19, R23.H0_H0 ;  /* 0x20000017131c7230 */ /* 0x020fca0000000000 */
[----:B------:R-:W-:-:S06]  /*1870*/  PRMT R28, R19, R0, R28 ;  /* 0x00000000131c7216 */ /* 0x000fcc000000001c */
[----:B------:R-:W2:Y:S02]  /*1880*/  ATOM.E.CAS.STRONG.GPU PT, R28, [R20], R19, R28 ;  /* 0x00000013141c738b */ /* 0x000ea400001ee11c */
[----:B--2---:R-:W-:Y:S01]  /*1890*/  ISETP.NE.U32.AND P1, PT, R28, R19, PT ;  /* 0x000000131c00720c */ /* 0x004fe20003f25070 */
[----:B------:R-:W-:-:S12]  /*18a0*/  IMAD.MOV.U32 R19, RZ, RZ, R28 ;  /* 0x000000ffff137224 */ /* 0x000fd800078e001c */
[----:B------:R-:W-:Y:S05]  /*18b0*/  @P1 BRA `(.L_x_85) ;  /* 0xfffffffc00e81947 */ /* 0x000fea000383ffff */
[----:B------:R-:W-:Y:S05]  /*18c0*/  BSYNC.RECONVERGENT B0 ;  /* 0x0000000000007941 */ /* 0x000fea0003800200 */
.L_x_84:
        /* <DEDUP_REMOVED lines=11> */
[----:B--2---:R-:W-:-:S05]  /*1980*/  HADD2.F32 R0, -RZ, R0.H0_H0 ;  /* 0x20000000ff007230 */ /* 0x004fca0000004100 */
[----:B------:R-:W-:-:S05]  /*1990*/  FMUL.FTZ R23, R3, R0 ;  /* 0x0000000003177220 */ /* 0x000fca0000410000 */
[----:B-1----:R-:W-:-:S07]  /*19a0*/  F2FP.F16.F32.PACK_AB R23, RZ, R23 ;  /* 0x00000017ff17723e */ /* 0x002fce00000000ff */
.L_x_87:
[----:B-----5:R-:W-:-:S05]  /*19b0*/  HADD2 R29, R19, R23.H0_H0 ;  /* 0x20000017131d7230 */ /* 0x020fca0000000000 */
[----:B------:R-:W-:-:S06]  /*19c0*/  PRMT R29, R19, R28, R29 ;  /* 0x0000001c131d7216 */ /* 0x000fcc000000001d */
[----:B------:R-:W2:Y:S02]  /*19d0*/  ATOM.E.CAS.STRONG.GPU PT, R29, [R16], R19, R29 ;  /* 0x00000013101d738b */ /* 0x000ea400001ee11d */
[----:B--2---:R-:W-:Y:S01]  /*19e0*/  ISETP.NE.U32.AND P1, PT, R29, R19, PT ;  /* 0x000000131d00720c */ /* 0x004fe20003f25070 */
[----:B------:R-:W-:-:S12]  /*19f0*/  IMAD.MOV.U32 R19, RZ, RZ, R29 ;  /* 0x000000ffff137224 */ /* 0x000fd800078e001d */
[----:B------:R-:W-:Y:S05]  /*1a00*/  @P1 BRA `(.L_x_87) ;  /* 0xfffffffc00e81947 */ /* 0x000fea000383ffff */
[----:B------:R-:W-:Y:S05]  /*1a10*/  BSYNC.RECONVERGENT B0 ;  /* 0x0000000000007941 */ /* 0x000fea0003800200 */
.L_x_86:
        /* <DEDUP_REMOVED lines=8> */
[----:B------:R-:W-:Y:S02]  /*1aa0*/  F2FP.F16.F32.PACK_AB R23, RZ, R0 ;  /* 0x00000000ff17723e */ /* 0x000fe400000000ff */
[----:B------:R-:W-:-:S09]  /*1ab0*/  SEL R0, R22, 0x7610, P1 ;  /* 0x0000761016007807 */ /* 0x000fd20000800000 */
.L_x_89:
[----:B-----5:R-:W-:-:S05]  /*1ac0*/  HADD2 R28, R19, R23.H0_H0 ;  /* 0x20000017131c7230 */ /* 0x020fca0000000000 */
[----:B------:R-:W-:-:S06]  /*1ad0*/  PRMT R28, R19, R0, R28 ;  /* 0x00000000131c7216 */ /* 0x000fcc000000001c */
[----:B------:R-:W2:Y:S02]  /*1ae0*/  ATOM.E.CAS.STRONG.GPU PT, R28, [R20], R19, R28 ;  /* 0x00000013141c738b */ /* 0x000ea400001ee11c */
[----:B--2---:R-:W-:Y:S01]  /*1af0*/  ISETP.NE.U32.AND P1, PT, R28, R19, PT ;  /* 0x000000131c00720c */ /* 0x004fe20003f25070 */
[----:B------:R-:W-:-:S12]  /*1b00*/  IMAD.MOV.U32 R19, RZ, RZ, R28 ;  /* 0x000000ffff137224 */ /* 0x000fd800078e001c */
[----:B------:R-:W-:Y:S05]  /*1b10*/  @P1 BRA `(.L_x_89) ;  /* 0xfffffffc00e81947 */ /* 0x000fea000383ffff */
[----:B------:R-:W-:Y:S05]  /*1b20*/  BSYNC.RECONVERGENT B0 ;  /* 0x0000000000007941 */ /* 0x000fea0003800200 */
.L_x_88:
        /* <DEDUP_REMOVED lines=14> */
.L_x_91:
[----:B-----5:R-:W-:-:S05]  /*1c10*/  HADD2 R29, R19, R23.H0_H0 ;  /* 0x20000017131d7230 */ /* 0x020fca0000000000 */
[----:B------:R-:W-:-:S06]  /*1c20*/  PRMT R29, R19, R28, R29 ;  /* 0x0000001c131d7216 */ /* 0x000fcc000000001d */
[----:B------:R-:W2:Y:S02]  /*1c30*/  ATOM.E.CAS.STRONG.GPU PT, R29, [R16], R19, R29 ;  /* 0x00000013101d738b */ /* 0x000ea400001ee11d */
[----:B--2---:R-:W-:Y:S01]  /*1c40*/  ISETP.NE.U32.AND P1, PT, R29, R19, PT ;  /* 0x000000131d00720c */ /* 0x004fe20003f25070 */
[----:B------:R-:W-:-:S12]  /*1c50*/  IMAD.MOV.U32 R19, RZ, RZ, R29 ;  /* 0x000000ffff137224 */ /* 0x000fd800078e001d */
[----:B------:R-:W-:Y:S05]  /*1c60*/  @P1 BRA `(.L_x_91) ;  /* 0xfffffffc00e81947 */ /* 0x000fea000383ffff */
[----:B------:R-:W-:Y:S05]  /*1c70*/  BSYNC.RECONVERGENT B0 ;  /* 0x0000000000007941 */ /* 0x000fea0003800200 */
.L_x_90:
        /* <DEDUP_REMOVED lines=10> */
.L_x_93:
[----:B-----5:R-:W-:-:S05]  /*1d20*/  HADD2 R28, R19, R23.H0_H0 ;  /* 0x20000017131c7230 */ /* 0x020fca0000000000 */
[----:B------:R-:W-:-:S06]  /*1d30*/  PRMT R28, R19, R0, R28 ;  /* 0x00000000131c7216 */ /* 0x000fcc000000001c */
[----:B------:R-:W2:Y:S02]  /*1d40*/  ATOM.E.CAS.STRONG.GPU PT, R28, [R20], R19, R28 ;  /* 0x00000013141c738b */ /* 0x000ea400001ee11c */
[----:B--2---:R-:W-:Y:S01]  /*1d50*/  ISETP.NE.U32.AND P1, PT, R28, R19, PT ;  /* 0x000000131c00720c */ /* 0x004fe20003f25070 */
[----:B------:R-:W-:-:S12]  /*1d60*/  IMAD.MOV.U32 R19, RZ, RZ, R28 ;  /* 0x000000ffff137224 */ /* 0x000fd800078e001c */
[----:B------:R-:W-:Y:S05]  /*1d70*/  @P1 BRA `(.L_x_93) ;  /* 0xfffffffc00e81947 */ /* 0x000fea000383ffff */
[----:B------:R-:W-:Y:S05]  /*1d80*/  BSYNC.RECONVERGENT B0 ;  /* 0x0000000000007941 */ /* 0x000fea0003800200 */
.L_x_92:
        /* <DEDUP_REMOVED lines=14> */
.L_x_95:
[----:B-----5:R-:W-:-:S05]  /*1e70*/  HADD2 R29, R19, R23.H0_H0 ;  /* 0x20000017131d7230 */ /* 0x020fca0000000000 */
[----:B------:R-:W-:-:S06]  /*1e80*/  PRMT R29, R19, R28, R29 ;  /* 0x0000001c131d7216 */ /* 0x000fcc000000001d */
[----:B------:R-:W2:Y:S02]  /*1e90*/  ATOM.E.CAS.STRONG.GPU PT, R29, [R16], R19, R29 ;  /* 0x00000013101d738b */ /* 0x000ea400001ee11d */
[----:B--2---:R-:W-:Y:S01]  /*1ea0*/  ISETP.NE.U32.AND P1, PT, R29, R19, PT ;  /* 0x000000131d00720c */ /* 0x004fe20003f25070 */
[----:B------:R-:W-:-:S12]  /*1eb0*/  IMAD.MOV.U32 R19, RZ, RZ, R29 ;  /* 0x000000ffff137224 */ /* 0x000fd800078e001d */
[----:B------:R-:W-:Y:S05]  /*1ec0*/  @P1 BRA `(.L_x_95) ;  /* 0xfffffffc00e81947 */ /* 0x000fea000383ffff */
[----:B------:R-:W-:Y:S05]  /*1ed0*/  BSYNC.RECONVERGENT B0 ;  /* 0x0000000000007941 */ /* 0x000fea0003800200 */
.L_x_94:
        /* <DEDUP_REMOVED lines=10> */
.L_x_97:
[----:B-----5:R-:W-:-:S05]  /*1f80*/  HADD2 R28, R19, R23.H0_H0 ;  /* 0x20000017131c7230 */ /* 0x020fca0000000000 */
[----:B------:R-:W-:-:S06]  /*1f90*/  PRMT R28, R19, R0, R28 ;  /* 0x00000000131c7216 */ /* 0x000fcc000000001c */
[----:B------:R-:W2:Y:S02]  /*1fa0*/  ATOM.E.CAS.STRONG.GPU PT, R28, [R20], R19, R28 ;  /* 0x00000013141c738b */ /* 0x000ea400001ee11c */
[----:B--2---:R-:W-:Y:S01]  /*1fb0*/  ISETP.NE.U32.AND P1, PT, R28, R19, PT ;  /* 0x000000131c00720c */ /* 0x004fe20003f25070 */
[----:B------:R-:W-:-:S12]  /*1fc0*/  IMAD.MOV.U32 R19, RZ, RZ, R28 ;  /* 0x000000ffff137224 */ /* 0x000fd800078e001c */
[----:B------:R-:W-:Y:S05]  /*1fd0*/  @P1 BRA `(.L_x_97) ;  /* 0xfffffffc00e81947 */ /* 0x000fea000383ffff */
[----:B------:R-:W-:Y:S05]  /*1fe0*/  BSYNC.RECONVERGENT B0 ;  /* 0x0000000000007941 */ /* 0x000fea0003800200 */
.L_x_96:
        /* <DEDUP_REMOVED lines=14> */
.L_x_99:
[----:B-----5:R-:W-:-:S05]  /*20d0*/  HADD2 R29, R19, R23.H0_H0 ;  /* 0x20000017131d7230 */ /* 0x020fca0000000000 */
[----:B------:R-:W-:-:S06]  /*20e0*/  PRMT R29, R19, R28, R29 ;  /* 0x0000001c131d7216 */ /* 0x000fcc000000001d */
[----:B------:R-:W2:Y:S02]  /*20f0*/  ATOM.E.CAS.STRONG.GPU PT, R29, [R16], R19, R29 ;  /* 0x00000013101d738b */ /* 0x000ea400001ee11d */
[----:B--2---:R-:W-:Y:S01]  /*2100*/  ISETP.NE.U32.AND P1, PT, R29, R19, PT ;  /* 0x000000131d00720c */ /* 0x004fe20003f25070 */
[----:B------:R-:W-:-:S12]  /*2110*/  IMAD.MOV.U32 R19, RZ, RZ, R29 ;  /* 0x000000ffff137224 */ /* 0x000fd800078e001d */
[----:B------:R-:W-:Y:S05]  /*2120*/  @P1 BRA `(.L_x_99) ;  /* 0xfffffffc00e81947 */ /* 0x000fea000383ffff */
[----:B------:R-:W-:Y:S05]  /*2130*/  BSYNC.RECONVERGENT B0 ;  /* 0x0000000000007941 */ /* 0x000fea0003800200 */
.L_x_98:
        /* <DEDUP_REMOVED lines=10> */
.L_x_101:
[----:B-----5:R-:W-:-:S05]  /*21e0*/  HADD2 R28, R19, R23.H0_H0 ;  /* 0x20000017131c7230 */ /* 0x020fca0000000000 */
[----:B------:R-:W-:-:S06]  /*21f0*/  PRMT R28, R19, R0, R28 ;  /* 0x00000000131c7216 */ /* 0x000fcc000000001c */
[----:B------:R-:W2:Y:S02]  /*2200*/  ATOM.E.CAS.STRONG.GPU PT, R28, [R20], R19, R28 ;  /* 0x00000013141c738b */ /* 0x000ea400001ee11c */
[----:B--2---:R-:W-:Y:S01]  /*2210*/  ISETP.NE.U32.AND P1, PT, R28, R19, PT ;  /* 0x000000131c00720c */ /* 0x004fe20003f25070 */
[----:B------:R-:W-:-:S12]  /*2220*/  IMAD.MOV.U32 R19, RZ, RZ, R28 ;  /* 0x000000ffff137224 */ /* 0x000fd800078e001c */
[----:B------:R-:W-:Y:S05]  /*2230*/  @P1 BRA `(.L_x_101) ;  /* 0xfffffffc00e81947 */ /* 0x000fea000383ffff */
[----:B------:R-:W-:Y:S05]  /*2240*/  BSYNC.RECONVERGENT B0 ;  /* 0x0000000000007941 */ /* 0x000fea0003800200 */
.L_x_100:
        /* <DEDUP_REMOVED lines=14> */
.L_x_103:
[----:B-----5:R-:W-:-:S05]  /*2330*/  HADD2 R29, R19, R23.H0_H0 ;  /* 0x20000017131d7230 */ /* 0x020fca0000000000 */
[----:B------:R-:W-:-:S06]  /*2340*/  PRMT R29, R19, R28, R29 ;  /* 0x0000001c131d7216 */ /* 0x000fcc000000001d */
[----:B------:R-:W2:Y:S02]  /*2350*/  ATOM.E.CAS.STRONG.GPU PT, R29, [R16], R19, R29 ;  /* 0x00000013101d738b */ /* 0x000ea400001ee11d */
[----:B--2---:R-:W-:Y:S01]  /*2360*/  ISETP.NE.U32.AND P1, PT, R29, R19, PT ;  /* 0x000000131d00720c */ /* 0x004fe20003f25070 */
[----:B------:R-:W-:-:S12]  /*2370*/  IMAD.MOV.U32 R19, RZ, RZ, R29 ;  /* 0x000000ffff137224 */ /* 0x000fd800078e001d */
[----:B------:R-:W-:Y:S05]  /*2380*/  @P1 BRA `(.L_x_103) ;  /* 0xfffffffc00e81947 */ /* 0x000fea000383ffff */
[----:B------:R-:W-:Y:S05]  /*2390*/  BSYNC.RECONVERGENT B0 ;  /* 0x0000000000007941 */ /* 0x000fea0003800200 */
.L_x_102:
        /* <DEDUP_REMOVED lines=10> */
.L_x_105:
[----:B-----5:R-:W-:-:S05]  /*2440*/  HADD2 R28, R19, R23.H0_H0 ;  /* 0x20000017131c7230 */ /* 0x020fca0000000000 */
[----:B------:R-:W-:-:S06]  /*2450*/  PRMT R28, R19, R0, R28 ;  /* 0x00000000131c7216 */ /* 0x000fcc000000001c */
[----:B------:R-:W2:Y:S02]  /*2460*/  ATOM.E.CAS.STRONG.GPU PT, R28, [R20], R19, R28 ;  /* 0x00000013141c738b */ /* 0x000ea400001ee11c */
[----:B--2---:R-:W-:Y:S01]  /*2470*/  ISETP.NE.U32.AND P1, PT, R28, R19, PT ;  /* 0x000000131c00720c */ /* 0x004fe20003f25070 */
[----:B------:R-:W-:-:S12]  /*2480*/  IMAD.MOV.U32 R19, RZ, RZ, R28 ;  /* 0x000000ffff137224 */ /* 0x000fd800078e001c */
[----:B------:R-:W-:Y:S05]  /*2490*/  @P1 BRA `(.L_x_105) ;  /* 0xfffffffc00e81947 */ /* 0x000fea000383ffff */
[----:B------:R-:W-:Y:S05]  /*24a0*/  BSYNC.RECONVERGENT B0 ;  /* 0x0000000000007941 */ /* 0x000fea0003800200 */
.L_x_104:
        /* <DEDUP_REMOVED lines=14> */
.L_x_107:
[----:B-----5:R-:W-:-:S05]  /*2590*/  HADD2 R29, R19, R23.H0_H0 ;  /* 0x20000017131d7230 */ /* 0x020fca0000000000 */
[----:B------:R-:W-:-:S06]  /*25a0*/  PRMT R29, R19, R28, R29 ;  /* 0x0000001c131d7216 */ /* 0x000fcc000000001d */
[----:B------:R-:W2:Y:S02]  /*25b0*/  ATOM.E.CAS.STRONG.GPU PT, R29, [R16], R19, R29 ;  /* 0x00000013101d738b */ /* 0x000ea400001ee11d */
[----:B--2---:R-:W-:Y:S01]  /*25c0*/  ISETP.NE.U32.AND P1, PT, R29, R19, PT ;  /* 0x000000131d00720c */ /* 0x004fe20003f25070 */
[----:B------:R-:W-:-:S12]  /*25d0*/  IMAD.MOV.U32 R19, RZ, RZ, R29 ;  /* 0x000000ffff137224 */ /* 0x000fd800078e001d */
[----:B------:R-:W-:Y:S05]  /*25e0*/  @P1 BRA `(.L_x_107) ;  /* 0xfffffffc00e81947 */ /* 0x000fea000383ffff */
[----:B------:R-:W-:Y:S05]  /*25f0*/  BSYNC.RECONVERGENT B0 ;  /* 0x0000000000007941 */ /* 0x000fea0003800200 */
.L_x_106:
        /* <DEDUP_REMOVED lines=10> */
.L_x_109:
[----:B-----5:R-:W-:-:S05]  /*26a0*/  HADD2 R28, R19, R23.H0_H0 ;  /* 0x20000017131c7230 */ /* 0x020fca0000000000 */
[----:B------:R-:W-:-:S06]  /*26b0*/  PRMT R28, R19, R0, R28 ;  /* 0x00000000131c7216 */ /* 0x000fcc000000001c */
[----:B------:R-:W2:Y:S02]  /*26c0*/  ATOM.E.CAS.STRONG.GPU PT, R28, [R20], R19, R28 ;  /* 0x00000013141c738b */ /* 0x000ea400001ee11c */
[----:B--2---:R-:W-:Y:S01]  /*26d0*/  ISETP.NE.U32.AND P1, PT, R28, R19, PT ;  /* 0x000000131c00720c */ /* 0x004fe20003f25070 */
[----:B------:R-:W-:-:S12]  /*26e0*/  IMAD.MOV.U32 R19, RZ, RZ, R28 ;  /* 0x000000ffff137224 */ /* 0x000fd800078e001c */
[----:B------:R-:W-:Y:S05]  /*26f0*/  @P1 BRA `(.L_x_109) ;  /* 0xfffffffc00e81947 */ /* 0x000fea000383ffff */
[----:B------:R-:W-:Y:S05]  /*2700*/  BSYNC.RECONVERGENT B0 ;  /* 0x0000000000007941 */ /* 0x000fea0003800200 */
.L_x_108:
        /* <DEDUP_REMOVED lines=14> */
.L_x_111:
[----:B-----5:R-:W-:-:S05]  /*27f0*/  HADD2 R14, R23, R15.H0_H0 ;  /* 0x2000000f170e7230 */ /* 0x020fca0000000000 */
[----:B------:R-:W-:-:S06]  /*2800*/  PRMT R14, R23, R2, R14 ;  /* 0x00000002170e7216 */ /* 0x000fcc000000000e */
[----:B------:R-:W2:Y:S02]  /*2810*/  ATOM.E.CAS.STRONG.GPU PT, R14, [R16], R23, R14 ;  /* 0x00000017100e738b */ /* 0x000ea400001ee10e */
[----:B--2---:R-:W-:Y:S01]  /*2820*/  ISETP.NE.U32.AND P1, PT, R14, R23, PT ;  /* 0x000000170e00720c */ /* 0x004fe20003f25070 */
[----:B------:R-:W-:-:S12]  /*2830*/  IMAD.MOV.U32 R23, RZ, RZ, R14 ;  /* 0x000000ffff177224 */ /* 0x000fd800078e000e */
[----:B------:R-:W-:Y:S05]  /*2840*/  @P1 BRA `(.L_x_111) ;  /* 0xfffffffc00e81947 */ /* 0x000fea000383ffff */
[----:B------:R-:W-:Y:S05]  /*2850*/  BSYNC.RECONVERGENT B0 ;  /* 0x0000000000007941 */ /* 0x000fea0003800200 */
.L_x_110:
        /* <DEDUP_REMOVED lines=10> */
.L_x_113:
[----:B-----5:R-:W-:-:S05]  /*2900*/  HADD2 R0, R17, R2.H0_H0 ;  /* 0x2000000211007230 */ /* 0x020fca0000000000 */
[----:B------:R-:W-:-:S06]  /*2910*/  PRMT R0, R17, R22, R0 ;  /* 0x0000001611007216 */ /* 0x000fcc0000000000 */
[----:B------:R-:W2:Y:S02]  /*2920*/  ATOM.E.CAS.STRONG.GPU PT, R0, [R20], R17, R0 ;  /* 0x000000111400738b */ /* 0x000ea400001ee100 */
[----:B--2---:R-:W-:Y:S01]  /*2930*/  ISETP.NE.U32.AND P1, PT, R0, R17, PT ;  /* 0x000000110000720c */ /* 0x004fe20003f25070 */
[----:B------:R-:W-:-:S12]  /*2940*/  IMAD.MOV.U32 R17, RZ, RZ, R0 ;  /* 0x000000ffff117224 */ /* 0x000fd800078e0000 */
[----:B------:R-:W-:Y:S05]  /*2950*/  @P1 BRA `(.L_x_113) ;  /* 0xfffffffc00e81947 */ /* 0x000fea000383ffff */
[----:B------:R-:W-:Y:S05]  /*2960*/  BSYNC.RECONVERGENT B0 ;  /* 0x0000000000007941 */ /* 0x000fea0003800200 */
.L_x_112:
[----:B------:R-:W-:-:S04]  /*2970*/  UIADD3 UR5, UPT, UPT, UR5, 0x8, URZ ;  /* 0x0000000805057890 */ /* 0x000fc8000fffe0ff */
[----:B------:R-:W-:-:S09]  /*2980*/  UISETP.NE.AND UP0, UPT, UR5, UR7, UPT ;  /* 0x000000070500728c */ /* 0x000fd2000bf05270 */
[----:B------:R-:W-:Y:S05]  /*2990*/  BRA.U UP0, `(.L_x_114) ;  /* 0xffffffe900c87547 */ /* 0x000fea000b83ffff */
[----:B------:R-:W-:-:S05]  /*29a0*/  UMOV UR5, UR7 ;  /* 0x0000000700057c82 */ /* 0x000fca0008000000 */
.L_x_81:
        /* <DEDUP_REMOVED lines=46> */
.L_x_117:
[----:B-----5:R-:W-:-:S05]  /*2c90*/  HADD2 R28, R21, R22.H0_H0 ;  /* 0x20000016151c7230 */ /* 0x020fca0000000000 */
[----:B------:R-:W-:-:S06]  /*2ca0*/  PRMT R28, R21, R23, R28 ;  /* 0x00000017151c7216 */ /* 0x000fcc000000001c */
[----:B------:R-:W2:Y:S02]  /*2cb0*/  ATOM.E.CAS.STRONG.GPU PT, R28, [R18], R21, R28 ;  /* 0x00000015121c738b */ /* 0x000ea400001ee11c */
[----:B--2---:R-:W-:Y:S01]  /*2cc0*/  ISETP.NE.U32.AND P0, PT, R28, R21, PT ;  /* 0x000000151c00720c */ /* 0x004fe20003f05070 */
[----:B------:R-:W-:-:S12]  /*2cd0*/  IMAD.MOV.U32 R21, RZ, RZ, R28 ;  /* 0x000000ffff157224 */ /* 0x000fd800078e001c */
[----:B------:R-:W-:Y:S05]  /*2ce0*/  @P0 BRA `(.L_x_117) ;  /* 0xfffffffc00e80947 */ /* 0x000fea000383ffff */
[----:B------:R-:W-:Y:S05]  /*2cf0*/  BSYNC.RECONVERGENT B0 ;  /* 0x0000000000007941 */ /* 0x000fea0003800200 */
.L_x_116:
        /* <DEDUP_REMOVED lines=13> */
.L_x_119:
[----:B-----5:R-:W-:-:S05]  /*2dd0*/  HADD2 R23, R21, R22.H0_H0 ;  /* 0x2000001615177230 */ /* 0x020fca0000000000 */
[----:B------:R-:W-:-:S06]  /*2de0*/  PRMT R23, R21, R20, R23 ;  /* 0x0000001415177216 */ /* 0x000fcc0000000017 */
[----:B------:R-:W2:Y:S02]  /*2df0*/  ATOM.E.CAS.STRONG.GPU PT, R23, [R18], R21, R23 ;  /* 0x000000151217738b */ /* 0x000ea400001ee117 */
[----:B--2---:R-:W-:Y:S01]  /*2e00*/  ISETP.NE.U32.AND P0, PT, R23, R21, PT ;  /* 0x000000151700720c */ /* 0x004fe20003f05070 */
[----:B------:R-:W-:-:S12]  /*2e10*/  IMAD.MOV.U32 R21, RZ, RZ, R23 ;  /* 0x000000ffff157224 */ /* 0x000fd800078e0017 */
[----:B------:R-:W-:Y:S05]  /*2e20*/  @P0 BRA `(.L_x_119) ;  /* 0xfffffffc00e80947 */ /* 0x000fea000383ffff */
[----:B------:R-:W-:Y:S05]  /*2e30*/  BSYNC.RECONVERGENT B0 ;  /* 0x0000000000007941 */ /* 0x000fea0003800200 */
.L_x_118:
        /* <DEDUP_REMOVED lines=20> */
[----:B--2---:R-:W-:-:S05]  /*2f80*/  HADD2.F32 R20, -RZ, R8.H0_H0 ;  /* 0x20000008ff147230 */ /* 0x004fca0000004100 */
[----:B------:R-:W-:-:S05]  /*2f90*/  FMUL.FTZ R8, R0, R20 ;  /* 0x0000001400087220 */ /* 0x000fca0000410000 */
[----:B0-----:R-:W-:-:S07]  /*2fa0*/  F2FP.F16.F32.PACK_AB R8, RZ, R8 ;  /* 0x00000008ff08723e */ /* 0x001fce00000000ff */
.L_x_121:
[----:B-----5:R-:W-:-:S05]  /*2fb0*/  HADD2 R28, R22, R8.H0_H0 ;  /* 0x20000008161c7230 */ /* 0x020fca0000000000 */
[----:B------:R-:W-:-:S06]  /*2fc0*/  PRMT R28, R22, R23, R28 ;  /* 0x00000017161c7216 */ /* 0x000fcc000000001c */
[----:B------:R-:W2:Y:S02]  /*2fd0*/  ATOM.E.CAS.STRONG.GPU PT, R28, [R18], R22, R28 ;  /* 0x00000016121c738b */ /* 0x000ea400001ee11c */
[----:B--2---:R-:W-:Y:S01]  /*2fe0*/  ISETP.NE.U32.AND P0, PT, R28, R22, PT ;  /* 0x000000161c00720c */ /* 0x004fe20003f05070 */
[----:B------:R-:W-:-:S12]  /*2ff0*/  IMAD.MOV.U32 R22, RZ, RZ, R28 ;  /* 0x000000ffff167224 */ /* 0x000fd800078e001c */
[----:B------:R-:W-:Y:S05]  /*3000*/  @P0 BRA `(.L_x_121) ;  /* 0xfffffffc00e80947 */ /* 0x000fea000383ffff */
[----:B------:R-:W-:Y:S05]  /*3010*/  BSYNC.RECONVERGENT B0 ;  /* 0x0000000000007941 */ /* 0x000fea0003800200 */
.L_x_120:
        /* <DEDUP_REMOVED lines=13> */
.L_x_123:
[----:B-----5:R-:W-:-:S05]  /*30f0*/  HADD2 R23, R21, R22.H0_H0 ;  /* 0x2000001615177230 */ /* 0x020fca0000000000 */
[----:B------:R-:W-:-:S06]  /*3100*/  PRMT R23, R21, R20, R23 ;  /* 0x0000001415177216 */ /* 0x000fcc0000000017 */
[----:B------:R-:W2:Y:S02]  /*3110*/  ATOM.E.CAS.STRONG.GPU PT, R23, [R18], R21, R23 ;  /* 0x000000151217738b */ /* 0x000ea400001ee117 */
[----:B--2---:R-:W-:Y:S01]  /*3120*/  ISETP.NE.U32.AND P0, PT, R23, R21, PT ;  /* 0x000000151700720c */ /* 0x004fe20003f05070 */
[----:B------:R-:W-:-:S12]  /*3130*/  IMAD.MOV.U32 R21, RZ, RZ, R23 ;  /* 0x000000ffff157224 */ /* 0x000fd800078e0017 */
[----:B------:R-:W-:Y:S05]  /*3140*/  @P0 BRA `(.L_x_123) ;  /* 0xfffffffc00e80947 */ /* 0x000fea000383ffff */
[----:B------:R-:W-:Y:S05]  /*3150*/  BSYNC.RECONVERGENT B0 ;  /* 0x0000000000007941 */ /* 0x000fea0003800200 */
.L_x_122:
        /* <DEDUP_REMOVED lines=23> */
.L_x_125:
[----:B-----5:R-:W-:-:S05]  /*32d0*/  HADD2 R28, R22, R8.H0_H0 ;  /* 0x20000008161c7230 */ /* 0x020fca0000000000 */
[----:B------:R-:W-:-:S06]  /*32e0*/  PRMT R28, R22, R23, R28 ;  /* 0x00000017161c7216 */ /* 0x000fcc000000001c */
[----:B------:R-:W2:Y:S02]  /*32f0*/  ATOM.E.CAS.STRONG.GPU PT, R28, [R18], R22, R28 ;  /* 0x00000016121c738b */ /* 0x000ea400001ee11c */
[----:B--2---:R-:W-:Y:S01]  /*3300*/  ISETP.NE.U32.AND P0, PT, R28, R22, PT ;  /* 0x000000161c00720c */ /* 0x004fe20003f05070 */
[----:B------:R-:W-:-:S12]  /*3310*/  IMAD.MOV.U32 R22, RZ, RZ, R28 ;  /* 0x000000ffff167224 */ /* 0x000fd800078e001c */
[----:B------:R-:W-:Y:S05]  /*3320*/  @P0 BRA `(.L_x_125) ;  /* 0xfffffffc00e80947 */ /* 0x000fea000383ffff */
[----:B------:R-:W-:Y:S05]  /*3330*/  BSYNC.RECONVERGENT B0 ;  /* 0x0000000000007941 */ /* 0x000fea0003800200 */
.L_x_124:
        /* <DEDUP_REMOVED lines=13> */
.L_x_127:
[----:B-----5:R-:W-:-:S05]  /*3410*/  HADD2 R23, R21, R22.H0_H0 ;  /* 0x2000001615177230 */ /* 0x020fca0000000000 */
[----:B------:R-:W-:-:S06]  /*3420*/  PRMT R23, R21, R20, R23 ;  /* 0x0000001415177216 */ /* 0x000fcc0000000017 */
[----:B------:R-:W2:Y:S02]  /*3430*/  ATOM.E.CAS.STRONG.GPU PT, R23, [R18], R21, R23 ;  /* 0x000000151217738b */ /* 0x000ea400001ee117 */
[----:B--2---:R-:W-:Y:S01]  /*3440*/  ISETP.NE.U32.AND P0, PT, R23, R21, PT ;  /* 0x000000151700720c */ /* 0x004fe20003f05070 */
[----:B------:R-:W-:-:S12]  /*3450*/  IMAD.MOV.U32 R21, RZ, RZ, R23 ;  /* 0x000000ffff157224 */ /* 0x000fd800078e0017 */
[----:B------:R-:W-:Y:S05]  /*3460*/  @P0 BRA `(.L_x_127) ;  /* 0xfffffffc00e80947 */ /* 0x000fea000383ffff */
[----:B------:R-:W-:Y:S05]  /*3470*/  BSYNC.RECONVERGENT B0 ;  /* 0x0000000000007941 */ /* 0x000fea0003800200 */
.L_x_126:
        /* <DEDUP_REMOVED lines=19> */
[----:B--2---:R-:W-:-:S03]  /*35b0*/  HADD2.F32 R18, -RZ, R8.H0_H0 ;  /* 0x20000008ff127230 */ /* 0x004fc60000004100 */
[----:B------:R-:W-:Y:S02]  /*35c0*/  SEL R8, R29, 0x7610, P0 ;  /* 0x000076101d087807 */ /* 0x000fe40000000000 */
[----:B------:R-:W-:-:S05]  /*35d0*/  FMUL.FTZ R20, R0, R18 ;  /* 0x0000001200147220 */ /* 0x000fca0000410000 */
[----:B0-----:R-:W-:-:S07]  /*35e0*/  F2FP.F16.F32.PACK_AB R20, RZ, R20 ;  /* 0x00000014ff14723e */ /* 0x001fce00000000ff */
.L_x_129:
[----:B-----5:R-:W-:-:S05]  /*35f0*/  HADD2 R22, R21, R20.H0_H0 ;  /* 0x2000001415167230 */ /* 0x020fca0000000000 */
[----:B------:R-:W-:-:S06]  /*3600*/  PRMT R22, R21, R8, R22 ;  /* 0x0000000815167216 */ /* 0x000fcc0000000016 */
[----:B------:R-:W2:Y:S02]  /*3610*/  ATOM.E.CAS.STRONG.GPU PT, R22, [R14], R21, R22 ;  /* 0x000000150e16738b */ /* 0x000ea400001ee116 */
[----:B--2---:R-:W-:Y:S01]  /*3620*/  ISETP.NE.U32.AND P0, PT, R22, R21, PT ;  /* 0x000000151600720c */ /* 0x004fe20003f05070 */
[----:B------:R-:W-:-:S12]  /*3630*/  IMAD.MOV.U32 R21, RZ, RZ, R22 ;  /* 0x000000ffff157224 */ /* 0x000fd800078e0016 */
[----:B------:R-:W-:Y:S05]  /*3640*/  @P0 BRA `(.L_x_129) ;  /* 0xfffffffc00e80947 */ /* 0x000fea000383ffff */
[----:B------:R-:W-:Y:S05]  /*3650*/  BSYNC.RECONVERGENT B0 ;  /* 0x0000000000007941 */ /* 0x000fea0003800200 */
.L_x_128:
[----:B------:R-:W-:Y:S02]  /*3660*/  IMAD.MOV.U32 R8, RZ, RZ, R2 ;  /* 0x000000ffff087224 */ /* 0x000fe400078e0002 */
[----:B------:R-:W-:Y:S01]  /*3670*/  FMUL.FTZ R18, R6, R18 ;  /* 0x0000001206127220 */ /* 0x000fe20000410000 */
[----:B------:R-:W-:Y:S01]  /*3680*/  BSSY.RECONVERGENT B0, `(.L_x_130) ;  /* 0x0000011000007945 */ /* 0x000fe20003800200 */
[----:B------:R-:W-:-:S03]  /*3690*/  IMAD.WIDE.U32 R14, R16, UR7, R8 ;  /* 0x00000007100e7c25 */ /* 0x000fc6000f8e0008 */
[----:B------:R-:W-:Y:S01]  /*36a0*/  F2FP.F16.F32.PACK_AB R18, RZ, R18 ;  /* 0x00000012ff12723e */ /* 0x000fe200000000ff */
        /* <DEDUP_REMOVED lines=8> */
.L_x_131:
[----:B-----5:R-:W-:-:S05]  /*3730*/  HADD2 R8, R19, R18.H0_H0 ;  /* 0x2000001213087230 */ /* 0x020fca0000000000 */
[----:B------:R-:W-:-:S06]  /*3740*/  PRMT R8, R19, R29, R8 ;  /* 0x0000001d13087216 */ /* 0x000fcc0000000008 */
[----:B------:R-:W2:Y:S02]  /*3750*/  ATOM.E.CAS.STRONG.GPU PT, R8, [R14], R19, R8 ;  /* 0x000000130e08738b */ /* 0x000ea400001ee108 */
[----:B--2---:R-:W-:Y:S01]  /*3760*/  ISETP.NE.U32.AND P0, PT, R8, R19, PT ;  /* 0x000000130800720c */ /* 0x004fe20003f05070 */
[----:B------:R-:W-:-:S12]  /*3770*/  IMAD.MOV.U32 R19, RZ, RZ, R8 ;  /* 0x000000ffff137224 */ /* 0x000fd800078e0008 */
[----:B------:R-:W-:Y:S05]  /*3780*/  @P0 BRA `(.L_x_131) ;  /* 0xfffffffc00e80947 */ /* 0x000fea000383ffff */
[----:B------:R-:W-:Y:S05]  /*3790*/  BSYNC.RECONVERGENT B0 ;  /* 0x0000000000007941 */ /* 0x000fea0003800200 */
.L_x_130:
[----:B------:R-:W-:-:S12]  /*37a0*/  UIADD3 UR5, UPT, UPT, UR5, 0x4, URZ ;  /* 0x0000000405057890 */ /* 0x000fd8000fffe0ff */
.L_x_115:
        /* <DEDUP_REMOVED lines=32> */
.L_x_134:
[----:B-----5:R-:W-:-:S05]  /*39b0*/  HADD2 R28, R21, R22.H0_H0 ;  /* 0x20000016151c7230 */ /* 0x020fca0000000000 */
[----:B------:R-:W-:-:S06]  /*39c0*/  PRMT R28, R21, R23, R28 ;  /* 0x00000017151c7216 */ /* 0x000fcc000000001c */
[----:B------:R-:W2:Y:S02]  /*39d0*/  ATOM.E.CAS.STRONG.GPU PT, R28, [R18], R21, R28 ;  /* 0x00000015121c738b */ /* 0x000ea400001ee11c */
[----:B--2---:R-:W-:Y:S01]  /*39e0*/  ISETP.NE.U32.AND P0, PT, R28, R21, PT ;  /* 0x000000151c00720c */ /* 0x004fe20003f05070 */
[----:B------:R-:W-:-:S12]  /*39f0*/  IMAD.MOV.U32 R21, RZ, RZ, R28 ;  /* 0x000000ffff157224 */ /* 0x000fd800078e001c */
[----:B------:R-:W-:Y:S05]  /*3a00*/  @P0 BRA `(.L_x_134) ;  /* 0xfffffffc00e80947 */ /* 0x000fea000383ffff */
[----:B------:R-:W-:Y:S05]  /*3a10*/  BSYNC.RECONVERGENT B0 ;  /* 0x0000000000007941 */ /* 0x000fea0003800200 */
.L_x_133:
        /* <DEDUP_REMOVED lines=13> */
.L_x_136:
[----:B-----5:R-:W-:-:S05]  /*3af0*/  HADD2 R23, R21, R22.H0_H0 ;  /* 0x2000001615177230 */ /* 0x020fca0000000000 */
[----:B------:R-:W-:-:S06]  /*3b00*/  PRMT R23, R21, R20, R23 ;  /* 0x0000001415177216 */ /* 0x000fcc0000000017 */
[----:B------:R-:W2:Y:S02]  /*3b10*/  ATOM.E.CAS.STRONG.GPU PT, R23, [R18], R21, R23 ;  /* 0x000000151217738b */ /* 0x000ea400001ee117 */
[----:B--2---:R-:W-:Y:S01]  /*3b20*/  ISETP.NE.U32.AND P0, PT, R23, R21, PT ;  /* 0x000000151700720c */ /* 0x004fe20003f05070 */
[----:B------:R-:W-:-:S12]  /*3b30*/  IMAD.MOV.U32 R21, RZ, RZ, R23 ;  /* 0x000000ffff157224 */ /* 0x000fd800078e0017 */
[----:B------:R-:W-:Y:S05]  /*3b40*/  @P0 BRA `(.L_x_136) ;  /* 0xfffffffc00e80947 */ /* 0x000fea000383ffff */
[----:B------:R-:W-:Y:S05]  /*3b50*/  BSYNC.RECONVERGENT B0 ;  /* 0x0000000000007941 */ /* 0x000fea0003800200 */
.L_x_135:
        /* <DEDUP_REMOVED lines=23> */
.L_x_138:
[----:B-----5:R-:W-:-:S05]  /*3cd0*/  HADD2 R22, R21, R20.H0_H0 ;  /* 0x2000001415167230 */ /* 0x020fca0000000000 */
[----:B------:R-:W-:-:S06]  /*3ce0*/  PRMT R22, R21, R8, R22 ;  /* 0x0000000815167216 */ /* 0x000fcc0000000016 */
[----:B------:R-:W2:Y:S02]  /*3cf0*/  ATOM.E.CAS.STRONG.GPU PT, R22, [R14], R21, R22 ;  /* 0x000000150e16738b */ /* 0x000ea400001ee116 */
[----:B--2---:R-:W-:Y:S01]  /*3d00*/  ISETP.NE.U32.AND P0, PT, R22, R21, PT ;  /* 0x000000151600720c */ /* 0x004fe20003f05070 */
[----:B------:R-:W-:-:S12]  /*3d10*/  IMAD.MOV.U32 R21, RZ, RZ, R22 ;  /* 0x000000ffff157224 */ /* 0x000fd800078e0016 */
[----:B------:R-:W-:Y:S05]  /*3d20*/  @P0 BRA `(.L_x_138) ;  /* 0xfffffffc00e80947 */ /* 0x000fea000383ffff */
[----:B------:R-:W-:Y:S05]  /*3d30*/  BSYNC.RECONVERGENT B0 ;  /* 0x0000000000007941 */ /* 0x000fea0003800200 */
.L_x_137:
        /* <DEDUP_REMOVED lines=13> */
.L_x_140:
[----:B-----5:R-:W-:-:S05]  /*3e10*/  HADD2 R8, R19, R18.H0_H0 ;  /* 0x2000001213087230 */ /* 0x020fca0000000000 */
[----:B------:R-:W-:-:S06]  /*3e20*/  PRMT R8, R19, R29, R8 ;  /* 0x0000001d13087216 */ /* 0x000fcc0000000008 */
[----:B------:R-:W2:Y:S02]  /*3e30*/  ATOM.E.CAS.STRONG.GPU PT, R8, [R14], R19, R8 ;  /* 0x000000130e08738b */ /* 0x000ea400001ee108 */
[----:B--2---:R-:W-:Y:S01]  /*3e40*/  ISETP.NE.U32.AND P0, PT, R8, R19, PT ;  /* 0x000000130800720c */ /* 0x004fe20003f05070 */
[----:B------:R-:W-:-:S12]  /*3e50*/  IMAD.MOV.U32 R19, RZ, RZ, R8 ;  /* 0x000000ffff137224 */ /* 0x000fd800078e0008 */
[----:B------:R-:W-:Y:S05]  /*3e60*/  @P0 BRA `(.L_x_140) ;  /* 0xfffffffc00e80947 */ /* 0x000fea000383ffff */
[----:B------:R-:W-:Y:S05]  /*3e70*/  BSYNC.RECONVERGENT B0 ;  /* 0x0000000000007941 */ /* 0x000fea0003800200 */
.L_x_139:
[----:B------:R-:W-:-:S12]  /*3e80*/  UIADD3 UR5, UPT, UPT, UR5, 0x2, URZ ;  /* 0x0000000205057890 */ /* 0x000fd8000fffe0ff */
.L_x_132:
        /* <DEDUP_REMOVED lines=26> */
[----:B--2---:R-:W-:-:S05]  /*4030*/  HADD2.F32 R11, -RZ, R11.H0_H0 ;  /* 0x2000000bff0b7230 */ /* 0x004fca0000004100 */
[----:B------:R-:W-:-:S05]  /*4040*/  FMUL.FTZ R0, R0, R11 ;  /* 0x0000000b00007220 */ /* 0x000fca0000410000 */
[----:B0-----:R-:W-:-:S07]  /*4050*/  F2FP.F16.F32.PACK_AB R10, RZ, R0 ;  /* 0x00000000ff0a723e */ /* 0x001fce00000000ff */
.L_x_142:
[----:B-----5:R-:W-:-:S05]  /*4060*/  HADD2 R0, R19, R10.H0_H0 ;  /* 0x2000000a13007230 */ /* 0x020fca0000000000 */
[----:B------:R-:W-:-:S06]  /*4070*/  PRMT R0, R19, R12, R0 ;  /* 0x0000000c13007216 */ /* 0x000fcc0000000000 */
[----:B------:R-:W2:Y:S02]  /*4080*/  ATOM.E.CAS.STRONG.GPU PT, R0, [R4], R19, R0 ;  /* 0x000000130400738b */ /* 0x000ea400001ee100 */
[----:B--2---:R-:W-:Y:S01]  /*4090*/  ISETP.NE.U32.AND P0, PT, R0, R19, PT ;  /* 0x000000130000720c */ /* 0x004fe20003f05070 */
[----:B------:R-:W-:-:S12]  /*40a0*/  IMAD.MOV.U32 R19, RZ, RZ, R0 ;  /* 0x000000ffff137224 */ /* 0x000fd800078e0000 */
[----:B------:R-:W-:Y:S05]  /*40b0*/  @P0 BRA `(.L_x_142) ;  /* 0xfffffffc00e80947 */ /* 0x000fea000383ffff */
[----:B------:R-:W-:Y:S05]  /*40c0*/  BSYNC.RECONVERGENT B0 ;  /* 0x0000000000007941 */ /* 0x000fea0003800200 */
.L_x_141:
        /* <DEDUP_REMOVED lines=13> */
.L_x_143:
[----:B-----5:R-:W-:-:S05]  /*41a0*/  HADD2 R0, R5, R11.H0_H0 ;  /* 0x2000000b05007230 */ /* 0x020fca0000000000 */
[----:B------:R-:W-:-:S06]  /*41b0*/  PRMT R0, R5, R8, R0 ;  /* 0x0000000805007216 */ /* 0x000fcc0000000000 */
[----:B------:R-:W2:Y:S02]  /*41c0*/  ATOM.E.CAS.STRONG.GPU PT, R0, [R2], R5, R0 ;  /* 0x000000050200738b */ /* 0x000ea400001ee100 */
[----:B--2---:R-:W-:Y:S01]  /*41d0*/  ISETP.NE.U32.AND P0, PT, R0, R5, PT ;  /* 0x000000050000720c */ /* 0x004fe20003f05070 */
[----:B------:R-:W-:-:S12]  /*41e0*/  IMAD.MOV.U32 R5, RZ, RZ, R0 ;  /* 0x000000ffff057224 */ /* 0x000fd800078e0000 */
[----:B------:R-:W-:Y:S05]  /*41f0*/  @P0 BRA `(.L_x_143) ;  /* 0xfffffffc00e80947 */ /* 0x000fea000383ffff */
[----:B------:R-:W-:Y:S05]  /*4200*/  BSYNC.RECONVERGENT B0 ;  /* 0x0000000000007941 */ /* 0x000fea0003800200 */
.L_x_80:
[----:B------:R-:W1:Y:S01]  /*4210*/  LDCU UR5, c[0x0][0x398] ;  /* 0x00007300ff0577ac */ /* 0x000e620008000800 */
[----:B------:R-:W-:-:S04]  /*4220*/  UIADD3 UR4, UPT, UPT, UR4, 0x1, URZ ;  /* 0x0000000104047890 */ /* 0x000fc8000fffe0ff */
[----:B-1----:R-:W-:-:S09]  /*4230*/  UISETP.NE.AND UP0, UPT, UR4, UR5, UPT ;  /* 0x000000050400728c */ /* 0x002fd2000bf05270 */
[----:B------:R-:W-:Y:S05]  /*4240*/  BRA.U UP0, `(.L_x_144) ;  /* 0xffffffd100187547 */ /* 0x000fea000b83ffff */
[----:B------:R-:W-:Y:S05]  /*4250*/  EXIT ;  /* 0x000000000000794d */ /* 0x000fea0003800000 */
.L_x_145:
        /* <DEDUP_REMOVED lines=10> */
.L_x_233:


//--------------------- .text._ZN2at6native52_GLOBAL__N__f9ca3f21_19_UpSampleLinear1d_cu_bb295a3036upsample_linear1d_out_frame_backwardIffEEviT0_bNS_27GenericPackedTensorAccessorIT_Lm3ENS_16DefaultPtrTraitsElEENS4_IKS5_Lm3ES6_lEE --------------------------
	.section	.text._ZN2at6native52_GLOBAL__N__f9ca3f21_19_UpSampleLinear1d_cu_bb295a3036upsample_linear1d_out_frame_backwardIffEEviT0_bNS_27GenericPackedTensorAccessorIT_Lm3ENS_16DefaultPtrTraitsElEENS4_IKS5_Lm3ES6_lEE,"ax",@progbits
	.align	128
.text._ZN2at6native52_GLOBAL__N__f9ca3f21_19_UpSampleLinear1d_cu_bb295a3036upsample_linear1d_out_frame_backwardIffEEviT0_bNS_27GenericPackedTensorAccessorIT_Lm3ENS_16DefaultPtrTraitsElEENS4_IKS5_Lm3ES6_lEE:
        .type           _ZN2at6native52_GLOBAL__N__f9ca3f21_19_UpSampleLinear1d_cu_bb295a3036upsample_linear1d_out_frame_backwardIffEEviT0_bNS_27GenericPackedTensorAccessorIT_Lm3ENS_16DefaultPtrTraitsElEENS4_IKS5_Lm3ES6_lEE,@function
        .size           _ZN2at6native52_GLOBAL__N__f9ca3f21_19_UpSampleLinear1d_cu_bb295a3036upsample_linear1d_out_frame_backwardIffEEviT0_bNS_27GenericPackedTensorAccessorIT_Lm3ENS_16DefaultPtrTraitsElEENS4_IKS5_Lm3ES6_lEE,(.L_x_234 - _ZN2at6native52_GLOBAL__N__f9ca3f21_19_UpSampleLinear1d_cu_bb295a3036upsample_linear1d_out_frame_backwardIffEEviT0_bNS_27GenericPackedTensorAccessorIT_Lm3ENS_16DefaultPtrTraitsElEENS4_IKS5_Lm3ES6_lEE)
        .other          _ZN2at6native52_GLOBAL__N__f9ca3f21_19_UpSampleLinear1d_cu_bb295a3036upsample_linear1d_out_frame_backwardIffEEviT0_bNS_27GenericPackedTensorAccessorIT_Lm3ENS_16DefaultPtrTraitsElEENS4_IKS5_Lm3ES6_lEE,@"STO_CUDA_ENTRY STV_DEFAULT"
_ZN2at6native52_GLOBAL__N__f9ca3f21_19_UpSampleLinear1d_cu_bb295a3036upsample_linear1d_out_frame_backwardIffEEviT0_bNS_27GenericPackedTensorAccessorIT_Lm3ENS_16DefaultPtrTraitsElEENS4_IKS5_Lm3ES6_lEE:
[----:B------:R-:W-:Y:S01]  /*0000*/  LDC R1, c[0x0][0x37c] ;  /* 0x0000df00ff017b82 */ /* 0x000fe20000000800 */
[----:B------:R-:W0:Y:S07]  /*0010*/  S2R R0, SR_TID.X ;  /* 0x0000000000007919 */ /* 0x000e2e0000002100 */
[----:B------:R-:W0:Y:S01]  /*0020*/  S2UR UR4, SR_CTAID.X ;  /* 0x00000000000479c3 */ /* 0x000e220000002500 */
[----:B------:R-:W1:Y:S07]  /*0030*/  LDCU UR5, c[0x0][0x380] ;  /* 0x00007000ff0577ac */ /* 0x000e6e0008000800 */
[----:B------:R-:W0:Y:S02]  /*0040*/  LDC R3, c[0x0][0x360] ;  /* 0x0000d800ff037b82 */ /* 0x000e240000000800 */
[----:B0-----:R-:W-:-:S05]  /*0050*/  IMAD R0, R3, UR4, R0 ;  /* 0x0000000403007c24 */ /* 0x001fca000f8e0200 */
[----:B-1----:R-:W-:-:S13]  /*0060*/  ISETP.GE.AND P0, PT, R0, UR5, PT ;  /* 0x0000000500007c0c */ /* 0x002fda000bf06270 */
        /* <DEDUP_REMOVED lines=14> */
[----:B------:R-:W-:Y:S01]  /*0150*/  IMAD.HI.U32 R3, R3, R5, R2 ;  /* 0x0000000503037227 */ /* 0x000fe200078e0002 */
[----:B------:R-:W-:-:S05]  /*0160*/  MOV R5, R7 ;  /* 0x0000000700057202 */ /* 0x000fca0000000f00 */
        /* <DEDUP_REMOVED lines=8> */
[----:B-1----:R-:W-:-:S04]  /*01f0*/  ISETP.NE.AND P1, PT, R8, UR5, PT ;  /* 0x0000000508007c0c */ /* 0x002fc8000bf25270 */
[----:B------:R-:W-:-:S05]  /*0200*/  MOV R19, R3 ;  /* 0x0000000300137202 */ /* 0x000fca0000000f00 */
[----:B------:R-:W-:Y:S01]  /*0210*/  @!P2 IMAD.MOV R19, RZ, RZ, -R19 ;  /* 0x000000ffff13a224 */ /* 0x000fe200078e0a13 */
[----:B------:R-:W-:-:S03]  /*0220*/  @!P0 LOP3.LUT R19, RZ, R8, RZ, 0x33, !PT ;  /* 0x00000008ff138212 */ /* 0x000fc600078e33ff */
[----:B--2---:R-:W-:Y:S05]  /*0230*/  @P1 BRA `(.L_x_146) ;  /* 0x0000000c00601947 */ /* 0x004fea0003800000 */
[----:B------:R-:W0:Y:S02]  /*0240*/  LDC R0, c[0x0][0x398] ;  /* 0x0000e600ff007b82 */ /* 0x000e240000000800 */
[----:B0-----:R-:W-:-:S13]  /*0250*/  ISETP.GE.AND P0, PT, R0, 0x1, PT ;  /* 0x000000010000780c */ /* 0x001fda0003f06270 */
[----:B------:R-:W-:Y:S05]  /*0260*/  @!P0 EXIT ;  /* 0x000000000000894d */ /* 0x000fea0003800000 */
[----:B------:R-:W0:Y:S01]  /*0270*/  LDCU UR5, c[0x0][0x3a0] ;  /* 0x00007400ff0577ac */ /* 0x000e220008000800 */
[----:B------:R-:W1:Y:S01]  /*0280*/  LDCU.64 UR6, c[0x0][0x3f8] ;  /* 0x00007f00ff0677ac */ /* 0x000e620008000a00 */
[----:B------:R-:W2:Y:S01]  /*0290*/  LDCU.64 UR8, c[0x0][0x3c0] ;  /* 0x00007800ff0877ac */ /* 0x000ea20008000a00 */
[----:B0-----:R-:W-:-:S06]  /*02a0*/  UISETP.GE.AND UP0, UPT, UR5, 0x1, UPT ;  /* 0x000000010500788c */ /* 0x001fcc000bf06270 */
[----:B------:R-:W-:-:S13]  /*02b0*/  PLOP3.LUT P0, PT, PT, PT, UP0, 0x80, 0x8 ;  /* 0x000000000008781c */ /* 0x000fda0003f0f008 */
[----:B-12---:R-:W-:Y:S05]  /*02c0*/  @!P0 EXIT ;  /* 0x000000000000894d */ /* 0x006fea0003800000 */
[----:B------:R-:W0:Y:S01]  /*02d0*/  LDC.64 R6, c[0x0][0x3b8] ;  /* 0x0000ee00ff067b82 */ /* 0x000e220000000a00 */
[----:B------:R-:W-:Y:S01]  /*02e0*/  SHF.R.S32.HI R0, RZ, 0x1f, R19 ;  /* 0x0000001fff007819 */ /* 0x000fe20000011413 */
[C---:B------:R-:W-:Y:S01]  /*02f0*/  IMAD.WIDE.U32 R16, R19.reuse, UR6, RZ ;  /* 0x0000000613107c25 */ /* 0x040fe2000f8e00ff */
[----:B------:R-:W-:Y:S02]  /*0300*/  ULOP3.LUT UR11, UR5, 0x7ffffff8, URZ, 0xc0, !UPT ;  /* 0x7ffffff8050b7892 */ /* 0x000fe4000f8ec0ff */
[----:B------:R-:W-:Y:S01]  /*0310*/  ULOP3.LUT UR5, UR5, 0x7, URZ, 0xc0, !UPT ;  /* 0x0000000705057892 */ /* 0x000fe2000f8ec0ff */
[C---:B------:R-:W-:Y:S01]  /*0320*/  IMAD R2, R0.reuse, UR6, RZ ;  /* 0x0000000600027c24 */ /* 0x040fe2000f8e02ff */
[----:B------:R-:W-:Y:S01]  /*0330*/  UMOV UR4, URZ ;  /* 0x000000ff00047c82 */ /* 0x000fe20008000000 */
[----:B------:R-:W-:Y:S02]  /*0340*/  IMAD R0, R0, UR8, RZ ;  /* 0x0000000800007c24 */ /* 0x000fe4000f8e02ff */
[----:B------:R-:W-:-:S02]  /*0350*/  IMAD R5, R19, UR7, R2 ;  /* 0x0000000713057c24 */ /* 0x000fc4000f8e0202 */
[C---:B------:R-:W-:Y:S01]  /*0360*/  IMAD R3, R19.reuse, UR9, R0 ;  /* 0x0000000913037c24 */ /* 0x040fe2000f8e0200 */
[----:B------:R-:W-:Y:S01]  /*0370*/  UIADD3 UR9, UPT, UPT, -UR11, URZ, URZ ;  /* 0x000000ff0b097290 */ /* 0x000fe2000fffe1ff */
[----:B------:R-:W-:-:S04]  /*0380*/  IMAD.WIDE.U32 R18, R19, UR8, RZ ;  /* 0x0000000813127c25 */ /* 0x000fc8000f8e00ff */
[----:B------:R-:W-:Y:S02]  /*0390*/  IMAD.IADD R5, R17, 0x1, R5 ;  /* 0x0000000111057824 */ /* 0x000fe400078e0205 */
[----:B------:R-:W-:Y:S01]  /*03a0*/  IMAD.IADD R3, R19, 0x1, R3 ;  /* 0x0000000113037824 */ /* 0x000fe200078e0203 */
[----:B0-----:R-:W-:-:S07]  /*03b0*/  SHF.L.U64.HI R7, R6, 0x5, R7 ;  /* 0x0000000506077819 */ /* 0x001fce0000010207 */
.L_x_152:
[----:B0-----:R-:W0:Y:S01]  /*03c0*/  LDCU UR10, c[0x0][0x3a0] ;  /* 0x00007400ff0a77ac */ /* 0x001e220008000800 */
[----:B------:R-:W1:Y:S01]  /*03d0*/  LDC.64 R8, c[0x0][0x3e8] ;  /* 0x0000fa00ff087b82 */ /* 0x000e620000000a00 */
[----:B------:R-:W-:Y:S01]  /*03e0*/  MOV R4, R16 ;  /* 0x0000001000047202 */ /* 0x000fe20000000f00 */
[----:B------:R-:W-:Y:S02]  /*03f0*/  IMAD.MOV.U32 R2, RZ, RZ, R18 ;  /* 0x000000ffff027224 */ /* 0x000fe400078e0012 */
[----:B------:R-:W-:-:S04]  /*0400*/  IMAD.MOV.U32 R13, RZ, RZ, RZ ;  /* 0x000000ffff0d7224 */ /* 0x000fc800078e00ff */
[----:B--23--:R-:W2:Y:S01]  /*0410*/  LDC.64 R10, c[0x0][0x3b0] ;  /* 0x0000ec00ff0a7b82 */ /* 0x00cea20000000a00 */
[----:B0-----:R-:W-:Y:S01]  /*0420*/  UISETP.GE.U32.AND UP0, UPT, UR10, 0x8, UPT ;  /* 0x000000080a00788c */ /* 0x001fe2000bf06070 */
[----:B-1----:R-:W-:-:S04]  /*0430*/  IMAD.WIDE.U32 R20, R8, UR4, R4 ;  /* 0x0000000408147c25 */ /* 0x002fc8000f8e0004 */
[----:B------:R-:W-:Y:S02]  /*0440*/  IMAD R9, R9, UR4, R21 ;  /* 0x0000000409097c24 */ /* 0x000fe4000f8e0215 */
[----:B--2---:R-:W-:-:S04]  /*0450*/  IMAD.WIDE.U32 R22, R10, UR4, R2 ;  /* 0x000000040a167c25 */ /* 0x004fc8000f8e0002 */
[----:B------:R-:W-:Y:S01]  /*0460*/  IMAD R11, R11, UR4, R23 ;  /* 0x000000040b0b7c24 */ /* 0x000fe2000f8e0217 */
[----:B------:R-:W-:Y:S06]  /*0470*/  BRA.U !UP0, `(.L_x_147) ;  /* 0x0000000508147547 */ /* 0x000fec000b800000 */
[----:B------:R-:W0:Y:S01]  /*0480*/  LDC.64 R24, c[0x0][0x3f0] ;  /* 0x0000fc00ff187b82 */ /* 0x000e220000000a00 */
[----:B------:R-:W1:Y:S01]  /*0490*/  LDCU.64 UR14, c[0x0][0x390] ;  /* 0x00007200ff0e77ac */ /* 0x000e620008000a00 */
[----:B------:R-:W2:Y:S01]  /*04a0*/  LDCU.64 UR16, c[0x0][0x3c8] ;  /* 0x00007900ff1077ac */ /* 0x000ea20008000a00 */
[----:B------:R-:W3:Y:S01]  /*04b0*/  LDCU.64 UR6, c[0x0][0x3b8] ;  /* 0x00007700ff0677ac */ /* 0x000ee20008000a00 */
[----:B-1----:R-:W-:Y:S02]  /*04c0*/  LEA R15, P0, R22, UR14, 0x2 ;  /* 0x0000000e160f7c11 */ /* 0x002fe4000f8010ff */
[----:B--2---:R-:W-:Y:S02]  /*04d0*/  LEA R0, P1, R20, UR16, 0x2 ;  /* 0x0000001014007c11 */ /* 0x004fe4000f8210ff */
[C-C-:B0-----:R-:W-:Y:S02]  /*04e0*/  SHF.L.U64.HI R4, R24.reuse, 0x2, R25.reuse ;  /* 0x0000000218047819 */ /* 0x141fe40000010219 */
[C---:B------:R-:W-:Y:S01]  /*04f0*/  SHF.L.U64.HI R8, R24.reuse, 0x5, R25 ;  /* 0x0000000518087819 */ /* 0x040fe20000010219 */
[----:B------:R-:W-:Y:S01]  /*0500*/  IMAD.SHL.U32 R25, R24, 0x4, RZ ;  /* 0x0000000418197824 */ /* 0x000fe200078e00ff */
[----:B------:R-:W-:Y:S01]  /*0510*/  LEA.HI.X R2, R22, UR15, R11, 0x2, P0 ;  /* 0x0000000f16027c11 */ /* 0x000fe200080f140b */
[----:B---3--:R-:W-:Y:S01]  /*0520*/  USHF.L.U64.HI UR8, UR6, 0x2, UR7 ;  /* 0x0000000206087899 */ /* 0x008fe20008010207 */
[----:B------:R-:W-:Y:S01]  /*0530*/  LEA.HI.X R13, R20, UR17, R9, 0x2, P1 ;  /* 0x00000011140d7c11 */ /* 0x000fe200088f1409 */
[----:B------:R-:W-:-:S03]  /*0540*/  USHF.L.U32 UR7, UR6, 0x2, URZ ;  /* 0x0000000206077899 */ /* 0x000fc600080006ff */
[----:B------:R-:W-:-:S09]  /*0550*/  UMOV UR6, UR9 ;  /* 0x0000000900067c82 */ /* 0x000fd20008000000 */
.L_x_148:
[----:B--2---:R-:W-:-:S05]  /*0560*/  MOV R12, R0 ;  /* 0x00000000000c7202 */ /* 0x004fca0000000f00 */
[----:B------:R-:W2:Y:S01]  /*0570*/  LDG.E R10, desc[UR12][R12.64] ;  /* 0x0000000c0c0a7981 */ /* 0x000ea2000c1e1900 */
[-C--:B------:R-:W-:Y:S01]  /*0580*/  IADD3 R34, P0, PT, R0, R25.reuse, RZ ;  /* 0x0000001900227210 */ /* 0x080fe20007f1e0ff */
[----:B------:R-:W-:Y:S02]  /*0590*/  IMAD.MOV.U32 R36, RZ, RZ, R15 ;  /* 0x000000ffff247224 */ /* 0x000fe400078e000f */
[----:B------:R-:W-:Y:S02]  /*05a0*/  IMAD.MOV.U32 R37, RZ, RZ, R2 ;  /* 0x000000ffff257224 */ /* 0x000fe400078e0002 */
[----:B------:R-:W-:Y:S01]  /*05b0*/  IMAD.X R35, R13, 0x1, R4, P0 ;  /* 0x000000010d237824 */ /* 0x000fe200000e0604 */
[----:B------:R-:W-:Y:S02]  /*05c0*/  IADD3 R32, P0, PT, R15, UR7, RZ ;  /* 0x000000070f207c10 */ /* 0x000fe4000ff1e0ff */
[----:B--2---:R0:W-:Y:S04]  /*05d0*/  STG.E desc[UR12][R36.64], R10 ;  /* 0x0000000a24007986 */ /* 0x0041e8000c10190c */
[----:B------:R-:W2:Y:S01]  /*05e0*/  LDG.E R14, desc[UR12][R34.64] ;  /* 0x0000000c220e7981 */ /* 0x000ea2000c1e1900 */
[----:B------:R-:W-:-:S02]  /*05f0*/  IADD3 R28, P1, PT, R34, R25, RZ ;  /* 0x00000019221c7210 */ /* 0x000fc40007f3e0ff */
[----:B------:R-:W-:Y:S02]  /*0600*/  IADD3.X R33, PT, PT, R2, UR8, RZ, P0, !PT ;  /* 0x0000000802217c10 */ /* 0x000fe400087fe4ff */
[----:B------:R-:W-:Y:S02]  /*0610*/  IADD3.X R29, PT, PT, R35, R4, RZ, P1, !PT ;  /* 0x00000004231d7210 */ /* 0x000fe40000ffe4ff */
[----:B------:R-:W-:Y:S01]  /*0620*/  IADD3 R30, P0, PT, R32, UR7, RZ ;  /* 0x00000007201e7c10 */ /* 0x000fe2000ff1e0ff */
[----:B--2---:R1:W-:Y:S04]  /*0630*/  STG.E desc[UR12][R32.64], R14 ;  /* 0x0000000e20007986 */ /* 0x0043e8000c10190c */
[----:B------:R-:W2:Y:S01]  /*0640*/  LDG.E R12, desc[UR12][R28.64] ;  /* 0x0000000c1c0c7981 */ /* 0x000ea2000c1e1900 */
[----:B------:R-:W-:-:S02]  /*0650*/  IADD3 R26, P1, PT, R28, R25, RZ ;  /* 0x000000191c1a7210 */ /* 0x000fc40007f3e0ff */
[----:B------:R-:W-:-:S03]  /*0660*/  IADD3.X R31, PT, PT, R33, UR8, RZ, P0, !PT ;  /* 0x00000008211f7c10 */ /* 0x000fc600087fe4ff */
[----:B------:R-:W-:Y:S01]  /*0670*/  IMAD.X R27, R29, 0x1, R4, P1 ;  /* 0x000000011d1b7824 */ /* 0x000fe200008e0604 */
[----:B0-----:R-:W-:Y:S01]  /*0680*/  IADD3 R36, P0, PT, R30, UR7, RZ ;  /* 0x000000071e247c10 */ /* 0x001fe2000ff1e0ff */
[----:B--2---:R0:W-:Y:S04]  /*0690*/  STG.E desc[UR12][R30.64], R12 ;  /* 0x0000000c1e007986 */ /* 0x0041e8000c10190c */
[----:B------:R-:W2:Y:S01]  /*06a0*/  LDG.E R10, desc[UR12][R26.64] ;  /* 0x0000000c1a0a7981 */ /* 0x000ea2000c1e1900 */
[----:B------:R-:W-:Y:S02]  /*06b0*/  IADD3 R34, P1, PT, R26, R25, RZ ;  /* 0x000000191a227210 */ /* 0x000fe40007f3e0ff */
[----:B------:R-:W-:-:S03]  /*06c0*/  IADD3.X R37, PT, PT, R31, UR8, RZ, P0, !PT ;  /* 0x000000081f257c10 */ /* 0x000fc600087fe4ff */
[----:B------:R-:W-:Y:S01]  /*06d0*/  IMAD.X R35, R27, 0x1, R4, P1 ;  /* 0x000000011b237824 */ /* 0x000fe200008e0604 */
[----:B-1----:R-:W-:Y:S01]  /*06e0*/  IADD3 R32, P0, PT, R36, UR7, RZ ;  /* 0x0000000724207c10 */ /* 0x002fe2000ff1e0ff */
[----:B--2---:R1:W-:Y:S04]  /*06f0*/  STG.E desc[UR12][R36.64], R10 ;  /* 0x0000000a24007986 */ /* 0x0043e8000c10190c */
[----:B------:R-:W2:Y:S01]  /*0700*/  LDG.E R14, desc[UR12][R34.64] ;  /* 0x0000000c220e7981 */ /* 0x000ea2000c1e1900 */
[----:B------:R-:W-:Y:S02]  /*0710*/  IADD3 R28, P1, PT, R34, R25, RZ ;  /* 0x00000019221c7210 */ /* 0x000fe40007f3e0ff */
[----:B------:R-:W-:-:S03]  /*0720*/  IADD3.X R33, PT, PT, R37, UR8, RZ, P0, !PT ;  /* 0x0000000825217c10 */ /* 0x000fc600087fe4ff */
[----:B------:R-:W-:Y:S01]  /*0730*/  IMAD.X R29, R35, 0x1, R4, P1 ;  /* 0x00000001231d7824 */ /* 0x000fe200008e0604 */
[----:B------:R-:W-:Y:S01]  /*0740*/  IADD3 R26, P0, PT, R32, UR7, RZ ;  /* 0x00000007201a7c10 */ /* 0x000fe2000ff1e0ff */
[----:B--2---:R2:W-:Y:S04]  /*0750*/  STG.E desc[UR12][R32.64], R14 ;  /* 0x0000000e20007986 */ /* 0x0045e8000c10190c */
[----:B0-----:R-:W3:Y:S01]  /*0760*/  LDG.E R12, desc[UR12][R28.64] ;  /* 0x0000000c1c0c7981 */ /* 0x001ee2000c1e1900 */
[----:B------:R-:W-:Y:S02]  /*0770*/  IADD3 R30, P1, PT, R28, R25, RZ ;  /* 0x000000191c1e7210 */ /* 0x000fe40007f3e0ff */
[----:B------:R-:W-:Y:S02]  /*0780*/  IADD3.X R27, PT, PT, R33, UR8, RZ, P0, !PT ;  /* 0x00000008211b7c10 */ /* 0x000fe400087fe4ff */
[----:B------:R-:W-:-:S02]  /*0790*/  IADD3.X R31, PT, PT, R29, R4, RZ, P1, !PT ;  /* 0x000000041d1f7210 */ /* 0x000fc40000ffe4ff */
[----:B-1----:R-:W-:Y:S01]  /*07a0*/  IADD3 R36, P1, PT, R30, R25, RZ ;  /* 0x000000191e247210 */ /* 0x002fe20007f3e0ff */
[----:B---3--:R2:W-:Y:S04]  /*07b0*/  STG.E desc[UR12][R26.64], R12 ;  /* 0x0000000c1a007986 */ /* 0x0085e8000c10190c */
[----:B------:R-:W3:Y:S01]  /*07c0*/  LDG.E R10, desc[UR12][R30.64] ;  /* 0x0000000c1e0a7981 */ /* 0x000ee2000c1e1900 */
[----:B------:R-:W-:Y:S01]  /*07d0*/  IADD3 R34, P0, PT, R26, UR7, RZ ;  /* 0x000000071a227c10 */ /* 0x000fe2000ff1e0ff */
[----:B------:R-:W-:-:S03]  /*07e0*/  IMAD.X R37, R31, 0x1, R4, P1 ;  /* 0x000000011f257824 */ /* 0x000fc600008e0604 */
[----:B------:R-:W-:Y:S02]  /*07f0*/  IADD3.X R35, PT, PT, R27, UR8, RZ, P0, !PT ;  /* 0x000000081b237c10 */ /* 0x000fe400087fe4ff */
[----:B------:R-:W-:-:S03]  /*0800*/  IADD3 R28, P0, PT, R34, UR7, RZ ;  /* 0x00000007221c7c10 */ /* 0x000fc6000ff1e0ff */
[----:B---3--:R2:W-:Y:S04]  /*0810*/  STG.E desc[UR12][R34.64], R10 ;  /* 0x0000000a22007986 */ /* 0x0085e8000c10190c */
[----:B------:R-:W3:Y:S01]  /*0820*/  LDG.E R37, desc[UR12][R36.64] ;  /* 0x0000000c24257981 */ /* 0x000ee2000c1e1900 */
[----:B------:R-:W-:Y:S01]  /*0830*/  IADD3.X R29, PT, PT, R35, UR8, RZ, P0, !PT ;  /* 0x00000008231d7c10 */ /* 0x000fe200087fe4ff */
[----:B------:R-:W-:Y:S01]  /*0840*/  UIADD3 UR6, UPT, UPT, UR6, 0x8, URZ ;  /* 0x0000000806067890 */ /* 0x000fe2000fffe0ff */
[----:B------:R-:W-:Y:S02]  /*0850*/  LEA R15, P0, R6, R15, 0x5 ;  /* 0x0000000f060f7211 */ /* 0x000fe400078028ff */
[----:B------:R-:W-:Y:S01]  /*0860*/  LEA R0, P1, R24, R0, 0x5 ;  /* 0x0000000018007211 */ /* 0x000fe200078228ff */
[----:B------:R-:W-:-:S02]  /*0870*/  UISETP.NE.AND UP0, UPT, UR6, URZ, UPT ;  /* 0x000000ff0600728c */ /* 0x000fc4000bf05270 */
[----:B------:R-:W-:Y:S02]  /*0880*/  IMAD.X R2, R2, 0x1, R7, P0 ;  /* 0x0000000102027824 */ /* 0x000fe400000e0607 */
[----:B------:R-:W-:Y:S01]  /*0890*/  IMAD.X R13, R13, 0x1, R8, P1 ;  /* 0x000000010d0d7824 */ /* 0x000fe200008e0608 */
[----:B---3--:R2:W-:Y:S04]  /*08a0*/  STG.E desc[UR12][R28.64], R37 ;  /* 0x000000251c007986 */ /* 0x0085e8000c10190c */
[----:B------:R-:W-:Y:S05]  /*08b0*/  BRA.U UP0, `(.L_x_148) ;  /* 0xfffffffd00287547 */ /* 0x000fea000b83ffff */
[----:B------:R-:W-:-:S07]  /*08c0*/  MOV R13, UR11 ;  /* 0x0000000b000d7c02 */ /* 0x000fce0008000f00 */
.L_x_147:
[----:B------:R-:W-:-:S09]  /*08d0*/  UISETP.NE.AND UP0, UPT, UR5, URZ, UPT ;  /* 0x000000ff0500728c */ /* 0x000fd2000bf05270 */
[----:B------:R-:W-:Y:S05]  /*08e0*/  BRA.U !UP0, `(.L_x_149) ;  /* 0x0000000508a07547 */ /* 0x000fea000b800000 */
[----:B------:R-:W-:Y:S02]  /*08f0*/  UIADD3 UR6, UPT, UPT, UR5, -0x1, URZ ;  /* 0xffffffff05067890 */ /* 0x000fe4000fffe0ff */
[----:B------:R-:W-:Y:S02]  /*0900*/  ULOP3.LUT UP1, UR7, UR10, 0x3, URZ, 0xc0, !UPT ;  /* 0x000000030a077892 */ /* 0x000fe4000f82c0ff */
[----:B------:R-:W-:-:S09]  /*0910*/  UISETP.GE.U32.AND UP0, UPT, UR6, 0x3, UPT ;  /* 0x000000030600788c */ /* 0x000fd2000bf06070 */
[----:B------:R-:W-:Y:S05]  /*0920*/  BRA.U !UP0, `(.L_x_150) ;  /* 0x0000000108c87547 */ /* 0x000fea000b800000 */
[----:B------:R-:W2:Y:S01]  /*0930*/  LDCU.64 UR14, c[0x0][0x3f0] ;  /* 0x00007e00ff0e77ac */ /* 0x000ea20008000a00 */
[----:B------:R-:W-:Y:S01]  /*0940*/  IMAD.MOV.U32 R8, RZ, RZ, R20 ;  /* 0x000000ffff087224 */ /* 0x000fe200078e0014 */
[----:B------:R-:W0:Y:S01]  /*0950*/  LDCU.64 UR16, c[0x0][0x3c8] ;  /* 0x00007900ff1077ac */ /* 0x000e220008000a00 */
[----:B------:R-:W1:Y:S01]  /*0960*/  LDCU.64 UR18, c[0x0][0x3b8] ;  /* 0x00007700ff1277ac */ /* 0x000e620008000a00 */
[----:B------:R-:W3:Y:S01]  /*0970*/  LDCU.64 UR20, c[0x0][0x390] ;  /* 0x00007200ff1477ac */ /* 0x000ee20008000a00 */
[----:B--2---:R-:W-:-:S04]  /*0980*/  IMAD.WIDE.U32 R14, R13, UR14, R8 ;  /* 0x0000000e0d0e7c25 */ /* 0x004fc8000f8e0008 */
[----:B------:R-:W-:Y:S01]  /*0990*/  IMAD R15, R13, UR15, R15 ;  /* 0x0000000f0d0f7c24 */ /* 0x000fe2000f8e020f */
[----:B0-----:R-:W-:-:S04]  /*09a0*/  LEA R30, P0, R14, UR16, 0x2 ;  /* 0x000000100e1e7c11 */ /* 0x001fc8000f8010ff */
[----:B------:R-:W-:-:S05]  /*09b0*/  LEA.HI.X R31, R14, UR17, R15, 0x2, P0 ;  /* 0x000000110e1f7c11 */ /* 0x000fca00080f140f */
[----:B------:R-:W2:Y:S01]  /*09c0*/  LDG.E R37, desc[UR12][R30.64] ;  /* 0x0000000c1e257981 */ /* 0x000ea2000c1e1900 */
[----:B------:R-:W-:Y:S02]  /*09d0*/  IMAD.MOV.U32 R10, RZ, RZ, R22 ;  /* 0x000000ffff0a7224 */ /* 0x000fe400078e0016 */
[C---:B------:R-:W-:Y:S02]  /*09e0*/  VIADD R33, R13.reuse, 0x1 ;  /* 0x000000010d217836 */ /* 0x040fe40000000000 */
[----:B-1----:R-:W-:-:S04]  /*09f0*/  IMAD.WIDE.U32 R14, R13, UR18, R10 ;  /* 0x000000120d0e7c25 */ /* 0x002fc8000f8e000a */
[----:B------:R-:W-:Y:S01]  /*0a00*/  IMAD.WIDE.U32 R24, R33, UR14, R8 ;  /* 0x0000000e21187c25 */ /* 0x000fe2000f8e0008 */
[----:B---3--:R-:W-:-:S03]  /*0a10*/  LEA R26, P0, R14, UR20, 0x2 ;  /* 0x000000140e1a7c11 */ /* 0x008fc6000f8010ff */
[----:B------:R-:W-:Y:S01]  /*0a20*/  IMAD R27, R13, UR19, R15 ;  /* 0x000000130d1b7c24 */ /* 0x000fe2000f8e020f */
[----:B------:R-:W-:Y:S01]  /*0a30*/  LEA R28, P1, R24, UR16, 0x2 ;  /* 0x00000010181c7c11 */ /* 0x000fe2000f8210ff */
[----:B------:R-:W-:-:S03]  /*0a40*/  IMAD R15, R33, UR15, R25 ;  /* 0x0000000f210f7c24 */ /* 0x000fc6000f8e0219 */
[----:B------:R-:W-:Y:S02]  /*0a50*/  LEA.HI.X R27, R14, UR21, R27, 0x2, P0 ;  /* 0x000000150e1b7c11 */ /* 0x000fe400080f141b */
[----:B------:R-:W-:-:S03]  /*0a60*/  LEA.HI.X R29, R24, UR17, R15, 0x2, P1 ;  /* 0x00000011181d7c11 */ /* 0x000fc600088f140f */
[----:B--2---:R0:W-:Y:S04]  /*0a70*/  STG.E desc[UR12][R26.64], R37 ;  /* 0x000000251a007986 */ /* 0x0041e8000c10190c */
[----:B------:R-:W2:Y:S01]  /*0a80*/  LDG.E R0, desc[UR12][R28.64] ;  /* 0x0000000c1c007981 */ /* 0x000ea2000c1e1900 */
[----:B------:R-:W-:Y:S01]  /*0a90*/  IADD3 R35, PT, PT, R13, 0x2, RZ ;  /* 0x000000020d237810 */ /* 0x000fe20007ffe0ff */
[----:B------:R-:W-:-:S04]  /*0aa0*/  IMAD.WIDE.U32 R14, R33, UR18, R10 ;  /* 0x00000012210e7c25 */ /* 0x000fc8000f8e000a */
[----:B------:R-:W-:Y:S01]  /*0ab0*/  IMAD.WIDE.U32 R24, R35, UR14, R8 ;  /* 0x0000000e23187c25 */ /* 0x000fe2000f8e0008 */
[----:B------:R-:W-:-:S03]  /*0ac0*/  LEA R30, P0, R14, UR20, 0x2 ;  /* 0x000000140e1e7c11 */ /* 0x000fc6000f8010ff */
[----:B------:R-:W-:Y:S01]  /*0ad0*/  IMAD R33, R33, UR19, R15 ;  /* 0x0000001321217c24 */ /* 0x000fe2000f8e020f */
[----:B------:R-:W-:Y:S01]  /*0ae0*/  LEA R32, P1, R24, UR16, 0x2 ;  /* 0x0000001018207c11 */ /* 0x000fe2000f8210ff */
[----:B------:R-:W-:-:S03]  /*0af0*/  IMAD R15, R35, UR15, R25 ;  /* 0x0000000f230f7c24 */ /* 0x000fc6000f8e0219 */
[----:B------:R-:W-:Y:S02]  /*0b00*/  LEA.HI.X R31, R14, UR21, R33, 0x2, P0 ;  /* 0x000000150e1f7c11 */ /* 0x000fe400080f1421 */
[----:B------:R-:W-:-:S03]  /*0b10*/  LEA.HI.X R33, R24, UR17, R15, 0x2, P1 ;  /* 0x0000001118217c11 */ /* 0x000fc600088f140f */
[----:B--2---:R1:W-:Y:S04]  /*0b20*/  STG.E desc[UR12][R30.64], R0 ;  /* 0x000000001e007986 */ /* 0x0043e8000c10190c */
[----:B------:R-:W2:Y:S01]  /*0b30*/  LDG.E R33, desc[UR12][R32.64] ;  /* 0x0000000c20217981 */ /* 0x000ea2000c1e1900 */
[----:B0-----:R-:W-:Y:S02]  /*0b40*/  VIADD R37, R13, 0x3 ;  /* 0x000000030d257836 */ /* 0x001fe40000000000 */
[----:B------:R-:W-:-:S04]  /*0b50*/  IMAD.WIDE.U32 R24, R35, UR18, R10 ;  /* 0x0000001223187c25 */ /* 0x000fc8000f8e000a */
[----:B------:R-:W-:Y:S01]  /*0b60*/  IMAD.WIDE.U32 R14, R37, UR14, R8 ;  /* 0x0000000e250e7c25 */ /* 0x000fe2000f8e0008 */
[----:B------:R-:W-:-:S03]  /*0b70*/  LEA R26, P0, R24, UR20, 0x2 ;  /* 0x00000014181a7c11 */ /* 0x000fc6000f8010ff */
[----:B------:R-:W-:Y:S01]  /*0b80*/  IMAD R15, R37, UR15, R15 ;  /* 0x0000000f250f7c24 */ /* 0x000fe2000f8e020f */
[----:B------:R-:W-:Y:S01]  /*0b90*/  LEA R28, P1, R14, UR16, 0x2 ;  /* 0x000000100e1c7c11 */ /* 0x000fe2000f8210ff */
[----:B------:R-:W-:-:S03]  /*0ba0*/  IMAD R35, R35, UR19, R25 ;  /* 0x0000001323237c24 */ /* 0x000fc6000f8e0219 */
[----:B------:R-:W-:Y:S02]  /*0bb0*/  LEA.HI.X R29, R14, UR17, R15, 0x2, P1 ;  /* 0x000000110e1d7c11 */ /* 0x000fe400088f140f */
[----:B------:R-:W-:-:S05]  /*0bc0*/  LEA.HI.X R27, R24, UR21, R35, 0x2, P0 ;  /* 0x00000015181b7c11 */ /* 0x000fca00080f1423 */
[----:B--2---:R1:W-:Y:S04]  /*0bd0*/  STG.E desc[UR12][R26.64], R33 ;  /* 0x000000211a007986 */ /* 0x0043e8000c10190c */
[----:B------:R-:W2:Y:S01]  /*0be0*/  LDG.E R29, desc[UR12][R28.64] ;  /* 0x0000000c1c1d7981 */ /* 0x000ea2000c1e1900 */
[----:B------:R-:W-:-:S04]  /*0bf0*/  IMAD.WIDE.U32 R14, R37, UR18, R10 ;  /* 0x00000012250e7c25 */ /* 0x000fc8000f8e000a */
[----:B------:R-:W-:Y:S01]  /*0c00*/  IMAD R37, R37, UR19, R15 ;  /* 0x0000001325257c24 */ /* 0x000fe2000f8e020f */
[----:B------:R-:W-:Y:S01]  /*0c10*/  LEA R24, P0, R14, UR20, 0x2 ;  /* 0x000000140e187c11 */ /* 0x000fe2000f8010ff */
[----:B------:R-:W-:-:S03]  /*0c20*/  VIADD R13, R13, 0x4 ;  /* 0x000000040d0d7836 */ /* 0x000fc60000000000 */
[----:B------:R-:W-:-:S05]  /*0c30*/  LEA.HI.X R25, R14, UR21, R37, 0x2, P0 ;  /* 0x000000150e197c11 */ /* 0x000fca00080f1425 */
[----:B--2---:R1:W-:Y:S04]  /*0c40*/  STG.E desc[UR12][R24.64], R29 ;  /* 0x0000001d18007986 */ /* 0x0043e8000c10190c */
.L_x_150:
[----:B------:R-:W-:Y:S05]  /*0c50*/  BRA.U !UP1, `(.L_x_149) ;  /* 0x0000000109c47547 */ /* 0x000fea000b800000 */
[----:B------:R-:W-:Y:S02]  /*0c60*/  UISETP.NE.AND UP0, UPT, UR7, 0x1, UPT ;  /* 0x000000010700788c */ /* 0x000fe4000bf05270 */
[----:B------:R-:W-:-:S04]  /*0c70*/  ULOP3.LUT UR6, UR10, 0x1, URZ, 0xc0, !UPT ;  /* 0x000000010a067892 */ /* 0x000fc8000f8ec0ff */
[----:B------:R-:W-:-:S03]  /*0c80*/  UISETP.NE.U32.AND UP1, UPT, UR6, 0x1, UPT ;  /* 0x000000010600788c */ /* 0x000fc6000bf25070 */
[----:B------:R-:W-:Y:S08]  /*0c90*/  BRA.U !UP0, `(.L_x_151) ;  /* 0x0000000108707547 */ /* 0x000ff0000b800000 */
[----:B------:R-:W2:Y:S01]  /*0ca0*/  LDCU.64 UR6, c[0x0][0x3f0] ;  /* 0x00007e00ff0677ac */ /* 0x000ea20008000a00 */
[----:B------:R-:W-:Y:S01]  /*0cb0*/  IMAD.MOV.U32 R8, RZ, RZ, R20 ;  /* 0x000000ffff087224 */ /* 0x000fe200078e0014 */
[----:B------:R-:W1:Y:S01]  /*0cc0*/  LDCU.64 UR14, c[0x0][0x3c8] ;  /* 0x00007900ff0e77ac */ /* 0x000e620008000a00 */
[----:B------:R-:W0:Y:S01]  /*0cd0*/  LDCU.64 UR16, c[0x0][0x3b8] ;  /* 0x00007700ff1077ac */ /* 0x000e220008000a00 */
[----:B------:R-:W3:Y:S01]  /*0ce0*/  LDCU.64 UR18, c[0x0][0x390] ;  /* 0x00007200ff1277ac */ /* 0x000ee20008000a00 */
[----:B--2---:R-:W-:-:S04]  /*0cf0*/  IMAD.WIDE.U32 R14, R13, UR6, R8 ;  /* 0x000000060d0e7c25 */ /* 0x004fc8000f8e0008 */
[----:B------:R-:W-:Y:S01]  /*0d00*/  IMAD R15, R13, UR7, R15 ;  /* 0x000000070d0f7c24 */ /* 0x000fe2000f8e020f */
[----:B-1----:R-:W-:-:S04]  /*0d10*/  LEA R30, P0, R14, UR14, 0x2 ;  /* 0x0000000e0e1e7c11 */ /* 0x002fc8000f8010ff */
[----:B------:R-:W-:-:S06]  /*0d20*/  LEA.HI.X R31, R14, UR15, R15, 0x2, P0 ;  /* 0x0000000f0e1f7c11 */ /* 0x000fcc00080f140f */
[----:B------:R-:W2:Y:S01]  /*0d30*/  LDG.E R31, desc[UR12][R30.64] ;  /* 0x0000000c1e1f7981 */ /* 0x000ea2000c1e1900 */
[----:B------:R-:W-:Y:S01]  /*0d40*/  IADD3 R33, PT, PT, R13, 0x1, RZ ;  /* 0x000000010d217810 */ /* 0x000fe20007ffe0ff */
[----:B------:R-:W-:-:S04]  /*0d50*/  IMAD.MOV.U32 R10, RZ, RZ, R22 ;  /* 0x000000ffff0a7224 */ /* 0x000fc800078e0016 */
[----:B------:R-:W-:-:S04]  /*0d60*/  IMAD.WIDE.U32 R14, R33, UR6, R8 ;  /* 0x00000006210e7c25 */ /* 0x000fc8000f8e0008 */
[----:B0-----:R-:W-:Y:S01]  /*0d70*/  IMAD.WIDE.U32 R24, R13, UR16, R10 ;  /* 0x000000100d187c25 */ /* 0x001fe2000f8e000a */
[----:B------:R-:W-:-:S03]  /*0d80*/  LEA R28, P1, R14, UR14, 0x2 ;  /* 0x0000000e0e1c7c11 */ /* 0x000fc6000f8210ff */
[----:B------:R-:W-:Y:S01]  /*0d90*/  IMAD R29, R33, UR7, R15 ;  /* 0x00000007211d7c24 */ /* 0x000fe2000f8e020f */
[----:B---3--:R-:W-:Y:S01]  /*0da0*/  LEA R26, P0, R24, UR18, 0x2 ;  /* 0x00000012181a7c11 */ /* 0x008fe2000f8010ff */
        /* <DEDUP_REMOVED lines=11> */
.L_x_151:
[----:B------:R-:W-:Y:S05]  /*0e60*/  BRA.U UP1, `(.L_x_149) ;  /* 0x0000000101407547 */ /* 0x000fea000b800000 */
[----:B------:R-:W3:Y:S01]  /*0e70*/  LDCU.64 UR6, c[0x0][0x3f0] ;  /* 0x00007e00ff0677ac */ /* 0x000ee20008000a00 */
[----:B------:R-:W-:Y:S01]  /*0e80*/  IMAD.MOV.U32 R8, RZ, RZ, R20 ;  /* 0x000000ffff087224 */ /* 0x000fe200078e0014 */
[----:B------:R-:W2:Y:S03]  /*0e90*/  LDCU.64 UR14, c[0x0][0x3c8] ;  /* 0x00007900ff0e77ac */ /* 0x000ea60008000a00 */
[----:B---3--:R-:W-:-:S04]  /*0ea0*/  IMAD.WIDE.U32 R8, R13, UR6, R8 ;  /* 0x000000060d087c25 */ /* 0x008fc8000f8e0008 */
[----:B------:R-:W-:Y:S01]  /*0eb0*/  IMAD R9, R13, UR7, R9 ;  /* 0x000000070d097c24 */ /* 0x000fe2000f8e0209 */
[C---:B--2---:R-:W-:Y:S01]  /*0ec0*/  LEA R14, P0, R8.reuse, UR14, 0x2 ;  /* 0x0000000e080e7c11 */ /* 0x044fe2000f8010ff */
[----:B------:R-:W2:Y:S03]  /*0ed0*/  LDCU.64 UR6, c[0x0][0x3b8] ;  /* 0x00007700ff0677ac */ /* 0x000ea60008000a00 */
[----:B------:R-:W-:Y:S01]  /*0ee0*/  LEA.HI.X R15, R8, UR15, R9, 0x2, P0 ;  /* 0x0000000f080f7c11 */ /* 0x000fe200080f1409 */
[----:B------:R-:W3:Y:S05]  /*0ef0*/  LDCU.64 UR14, c[0x0][0x390] ;  /* 0x00007200ff0e77ac */ /* 0x000eea0008000a00 */
[----:B------:R-:W4:Y:S01]  /*0f00*/  LDG.E R15, desc[UR12][R14.64] ;  /* 0x0000000c0e0f7981 */ /* 0x000f22000c1e1900 */
[----:B------:R-:W-:-:S05]  /*0f10*/  MOV R10, R22 ;  /* 0x00000016000a7202 */ /* 0x000fca0000000f00 */
[----:B--2---:R-:W-:-:S04]  /*0f20*/  IMAD.WIDE.U32 R8, R13, UR6, R10 ;  /* 0x000000060d087c25 */ /* 0x004fc8000f8e000a */
[----:B------:R-:W-:Y:S01]  /*0f30*/  IMAD R13, R13, UR7, R9 ;  /* 0x000000070d0d7c24 */ /* 0x000fe2000f8e0209 */
[----:B---3--:R-:W-:-:S04]  /*0f40*/  LEA R10, P0, R8, UR14, 0x2 ;  /* 0x0000000e080a7c11 */ /* 0x008fc8000f8010ff */
[----:B------:R-:W-:-:S05]  /*0f50*/  LEA.HI.X R11, R8, UR15, R13, 0x2, P0 ;  /* 0x0000000f080b7c11 */ /* 0x000fca00080f140d */
[----:B----4-:R3:W-:Y:S04]  /*0f60*/  STG.E desc[UR12][R10.64], R15 ;  /* 0x0000000f0a007986 */ /* 0x0107e8000c10190c */
.L_x_149:
[----:B-1----:R-:W1:Y:S01]  /*0f70*/  LDC R0, c[0x0][0x398] ;  /* 0x0000e600ff007b82 */ /* 0x002e620000000800 */
[----:B------:R-:W-:-:S06]  /*0f80*/  UIADD3 UR4, UPT, UPT, UR4, 0x1, URZ ;  /* 0x0000000104047890 */ /* 0x000fcc000fffe0ff */
[----:B-1----:R-:W-:-:S13]  /*0f90*/  ISETP.NE.AND P0, PT, R0, UR4, PT ;  /* 0x0000000400007c0c */ /* 0x002fda000bf05270 */
[----:B------:R-:W-:Y:S05]  /*0fa0*/  @!P0 EXIT ;  /* 0x000000000000894d */ /* 0x000fea0003800000 */
[----:B------:R-:W-:Y:S05]  /*0fb0*/  BRA `(.L_x_152) ;  /* 0xfffffff400007947 */ /* 0x000fea000383ffff */
.L_x_146:
[----:B------:R-:W0:Y:S01]  /*0fc0*/  LDC R0, c[0x0][0x398] ;  /* 0x0000e600ff007b82 */ /* 0x000e220000000800 */
[----:B------:R-:W1:Y:S07]  /*0fd0*/  LDCU.U8 UR4, c[0x0][0x388] ;  /* 0x00007100ff0477ac */ /* 0x000e6e0008000000 */
[----:B------:R-:W2:Y:S01]  /*0fe0*/  LDC R5, c[0x0][0x384] ;  /* 0x0000e100ff057b82 */ /* 0x000ea20000000800 */
[----:B-1----:R-:W-:Y:S01]  /*0ff0*/  UPRMT UR4, UR4, 0x8880, URZ ;  /* 0x0000888004047896 */ /* 0x002fe200080000ff */
[----:B0-----:R-:W-:-:S13]  /*1000*/  ISETP.GE.AND P0, PT, R0, 0x1, PT ;  /* 0x000000010000780c */ /* 0x001fda0003f06270 */
[----:B--2---:R-:W-:Y:S05]  /*1010*/  @!P0 EXIT ;  /* 0x000000000000894d */ /* 0x004fea0003800000 */
[----:B------:R-:W0:Y:S01]  /*1020*/  LDCU UR6, c[0x0][0x3a0] ;  /* 0x00007400ff0677ac */ /* 0x000e220008000800 */
[----:B------:R-:W-:Y:S02]  /*1030*/  ISETP.NE.AND P0, PT, RZ, UR4, PT ;  /* 0x00000004ff007c0c */ /* 0x000fe4000bf05270 */
[----:B------:R-:W-:-:S11]  /*1040*/  I2FP.F32.S32 R0, R19 ;  /* 0x0000001300007245 */ /* 0x000fd60000201400 */
[----:B------:R-:W-:Y:S01]  /*1050*/  @!P0 FADD.FTZ R2, R0, 0.5 ;  /* 0x3f00000000028421 */ /* 0x000fe20000010000 */
[----:B0-----:R-:W-:-:S03]  /*1060*/  UISETP.GE.AND UP0, UPT, UR6, 0x1, UPT ;  /* 0x000000010600788c */ /* 0x001fc6000bf06270 */
[-C--:B------:R-:W-:Y:S01]  /*1070*/  @!P0 FFMA.FTZ R3, R2, R5.reuse, -0.5 ;  /* 0xbf00000002038423 */ /* 0x080fe20000010005 */
[----:B------:R-:W-:Y:S02]  /*1080*/  @P0 FMUL.FTZ R2, R0, R5 ;  /* 0x0000000500020220 */ /* 0x000fe40000410000 */
[----:B------:R-:W-:Y:S02]  /*1090*/  PLOP3.LUT P2, PT, PT, PT, UP0, 0x80, 0x8 ;  /* 0x000000000008781c */ /* 0x000fe40003f4f008 */
[----:B------:R-:W-:-:S04]  /*10a0*/  @!P0 FSETP.GEU.FTZ.AND P1, PT, R3, RZ, PT ;  /* 0x000000ff0300820b */ /* 0x000fc80003f3e000 */
[----:B------:R-:W-:-:S07]  /*10b0*/  @!P0 FSEL R2, R3, RZ, P1 ;  /* 0x000000ff03028208 */ /* 0x000fce0000800000 */
[----:B------:R-:W-:Y:S05]  /*10c0*/  @!P2 EXIT ;  /* 0x000000000000a94d */ /* 0x000fea0003800000 */
[----:B------:R-:W0:Y:S01]  /*10d0*/  F2I.FTZ.TRUNC.NTZ R0, R2 ;  /* 0x0000000200007305 */ /* 0x000e22000021f100 */
[----:B------:R-:W1:Y:S01]  /*10e0*/  LDCU.64 UR10, c[0x0][0x3c0] ;  /* 0x00007800ff0a77ac */ /* 0x000e620008000a00 */
[----:B------:R-:W-:Y:S01]  /*10f0*/  SHF.R.S32.HI R4, RZ, 0x1f, R19 ;  /* 0x0000001fff047819 */ /* 0x000fe20000011413 */
[----:B------:R-:W2:Y:S01]  /*1100*/  LDCU.64 UR8, c[0x0][0x3f8] ;  /* 0x00007f00ff0877ac */ /* 0x000ea20008000a00 */
[----:B------:R-:W-:Y:S02]  /*1110*/  UIADD3 UR4, UPT, UPT, UR5, -0x1, URZ ;  /* 0xffffffff05047890 */ /* 0x000fe4000fffe0ff */
[----:B------:R-:W-:Y:S01]  /*1120*/  ULOP3.LUT UR6, UR6, 0x7, URZ, 0xc0, !UPT ;  /* 0x0000000706067892 */ /* 0x000fe2000f8ec0ff */
[----:B0-----:R-:W-:-:S03]  /*1130*/  SHF.R.S32.HI R3, RZ, 0x1f, R0 ;  /* 0x0000001fff037819 */ /* 0x001fc60000011400 */
[C---:B------:R-:W-:Y:S01]  /*1140*/  ISETP.GE.AND P0, PT, R0.reuse, UR4, PT ;  /* 0x0000000400007c0c */ /* 0x040fe2000bf06270 */
[----:B------:R-:W-:Y:S01]  /*1150*/  UMOV UR4, URZ ;  /* 0x000000ff00047c82 */ /* 0x000fe20008000000 */
[----:B-1----:R-:W-:-:S04]  /*1160*/  IMAD.WIDE.U32 R16, R0, UR10, RZ ;  /* 0x0000000a00107c25 */ /* 0x002fc8000f8e00ff */
[----:B------:R-:W-:Y:S02]  /*1170*/  IMAD R3, R3, UR10, RZ ;  /* 0x0000000a03037c24 */ /* 0x000fe4000f8e02ff */
[----:B--2---:R-:W-:Y:S02]  /*1180*/  IMAD R4, R4, UR8, RZ ;  /* 0x0000000804047c24 */ /* 0x004fe4000f8e02ff */
[----:B------:R-:W-:Y:S01]  /*1190*/  IMAD R5, R0, UR11, R3 ;  /* 0x0000000b00057c24 */ /* 0x000fe2000f8e0203 */
[----:B------:R-:W-:Y:S01]  /*11a0*/  I2FP.F32.S32 R3, R0 ;  /* 0x0000000000037245 */ /* 0x000fe20000201400 */
[C---:B------:R-:W-:Y:S02]  /*11b0*/  IMAD R7, R19.reuse, UR9, R4 ;  /* 0x0000000913077c24 */ /* 0x040fe4000f8e0204 */
[----:B------:R-:W-:-:S04]  /*11c0*/  IMAD.WIDE.U32 R18, R19, UR8, RZ ;  /* 0x0000000813127c25 */ /* 0x000fc8000f8e00ff */
[----:B------:R-:W-:Y:S01]  /*11d0*/  FADD.FTZ R2, -R3, R2 ;  /* 0x0000000203027221 */ /* 0x000fe20000010100 */
[----:B------:R-:W-:Y:S02]  /*11e0*/  IMAD.IADD R3, R7, 0x1, R19 ;  /* 0x0000000107037824 */ /* 0x000fe400078e0213 */
[----:B------:R-:W-:-:S07]  /*11f0*/  IMAD.IADD R5, R17, 0x1, R5 ;  /* 0x0000000111057824 */ /* 0x000fce00078e0205 */
.L_x_158:
[----:B0-----:R-:W0:Y:S01]  /*1200*/  LDCU.64 UR8, c[0x0][0x3c0] ;  /* 0x00007800ff0877ac */ /* 0x001e220008000a00 */
[----:B-1--4-:R-:W-:Y:S01]  /*1210*/  IADD3 R6, PT, PT, R0, 0x1, RZ ;  /* 0x0000000100067810 */ /* 0x012fe20007ffe0ff */
[----:B------:R-:W-:Y:S01]  /*1220*/  @P0 IMAD.MOV R6, RZ, RZ, R0 ;  /* 0x000000ffff060224 */ /* 0x000fe200078e0200 */
[----:B--2---:R-:W1:Y:S01]  /*1230*/  LDC.64 R8, c[0x0][0x3e8] ;  /* 0x0000fa00ff087b82 */ /* 0x004e620000000a00 */
[----:B------:R-:W2:Y:S03]  /*1240*/  LDCU UR7, c[0x0][0x3a0] ;  /* 0x00007400ff0777ac */ /* 0x000ea60008000800 */
[----:B------:R-:W-:Y:S01]  /*1250*/  SHF.R.S32.HI R4, RZ, 0x1f, R6 ;  /* 0x0000001fff047819 */ /* 0x000fe20000011406 */
[----:B------:R-:W-:-:S03]  /*1260*/  UMOV UR5, URZ ;  /* 0x000000ff00057c82 */ /* 0x000fc60008000000 */
[----:B------:R-:W3:Y:S01]  /*1270*/  LDC.64 R24, c[0x0][0x3b0] ;  /* 0x0000ec00ff187b82 */ /* 0x000ee20000000a00 */
[----:B0-----:R-:W-:-:S04]  /*1280*/  IMAD R7, R4, UR8, RZ ;  /* 0x0000000804077c24 */ /* 0x001fc8000f8e02ff */
[C---:B------:R-:W-:Y:S01]  /*1290*/  IMAD R13, R6.reuse, UR9, R7 ;  /* 0x00000009060d7c24 */ /* 0x040fe2000f8e0207 */
[----:B--2---:R-:W-:Y:S01]  /*12a0*/  UISETP.GE.U32.AND UP0, UPT, UR7, 0x8, UPT ;  /* 0x000000080700788c */ /* 0x004fe2000bf06070 */
[----:B------:R-:W-:-:S04]  /*12b0*/  IMAD.WIDE.U32 R6, R6, UR8, RZ ;  /* 0x0000000806067c25 */ /* 0x000fc8000f8e00ff */
[----:B------:R-:W-:Y:S01]  /*12c0*/  IMAD.IADD R13, R7, 0x1, R13 ;  /* 0x00000001070d7824 */ /* 0x000fe200078e020d */
[----:B------:R-:W-:Y:S01]  /*12d0*/  MOV R12, R6 ;  /* 0x00000006000c7202 */ /* 0x000fe20000000f00 */
[----:B------:R-:W-:Y:S02]  /*12e0*/  IMAD.MOV.U32 R6, RZ, RZ, R18 ;  /* 0x000000ffff067224 */ /* 0x000fe400078e0012 */
[----:B------:R-:W-:Y:S02]  /*12f0*/  IMAD.MOV.U32 R7, RZ, RZ, R3 ;  /* 0x000000ffff077224 */ /* 0x000fe400078e0003 */
[----:B---3--:R-:W-:Y:S02]  /*1300*/  IMAD R33, R25, UR4, RZ ;  /* 0x0000000419217c24 */ /* 0x008fe4000f8e02ff */
[----:B-1----:R-:W-:-:S04]  /*1310*/  IMAD.WIDE.U32 R14, R8, UR4, R6 ;  /* 0x00000004080e7c25 */ /* 0x002fc8000f8e0006 */
[----:B------:R-:W-:-:S04]  /*1320*/  IMAD.WIDE.U32 R12, R24, UR4, R12 ;  /* 0x00000004180c7c25 */ /* 0x000fc8000f8e000c */
[----:B------:R-:W-:Y:S01]  /*1330*/  IMAD R7, R9, UR4, R15 ;  /* 0x0000000409077c24 */ /* 0x000fe2000f8e020f */
[----:B------:R-:W-:Y:S01]  /*1340*/  IADD3 R9, PT, PT, R13, R33, RZ ;  /* 0x000000210d097210 */ /* 0x000fe20007ffe0ff */
[----:B------:R-:W-:Y:S06]  /*1350*/  BRA.U !UP0, `(.L_x_153) ;  /* 0x0000000508e87547 */ /* 0x000fec000b800000 */
[----:B------:R-:W-:Y:S01]  /*1360*/  SHF.R.S32.HI R4, RZ, 0x1f, R0 ;  /* 0x0000001fff047819 */ /* 0x000fe20000011400 */
[----:B------:R-:W-:Y:S01]  /*1370*/  IMAD.WIDE.U32 R10, R0, UR8, RZ ;  /* 0x00000008000a7c25 */ /* 0x000fe2000f8e00ff */
[----:B------:R-:W0:Y:S03]  /*1380*/  LDCU.64 UR10, c[0x0][0x3f0] ;  /* 0x00007e00ff0a77ac */ /* 0x000e260008000a00 */
[----:B------:R-:W-:Y:S01]  /*1390*/  IMAD R21, R4, UR8, RZ ;  /* 0x0000000804157c24 */ /* 0x000fe2000f8e02ff */
[----:B------:R-:W1:Y:S03]  /*13a0*/  LDCU.64 UR14, c[0x0][0x3b8] ;  /* 0x00007700ff0e77ac */ /* 0x000e660008000a00 */
[----:B------:R-:W-:Y:S01]  /*13b0*/  IMAD R21, R0, UR9, R21 ;  /* 0x0000000900157c24 */ /* 0x000fe2000f8e0215 */
[----:B------:R-:W2:Y:S03]  /*13c0*/  LDCU.64 UR16, c[0x0][0x3c8] ;  /* 0x00007900ff1077ac */ /* 0x000ea60008000a00 */
[----:B------:R-:W-:Y:S01]  /*13d0*/  IMAD.IADD R11, R21, 0x1, R11 ;  /* 0x00000001150b7824 */ /* 0x000fe200078e020b */
[----:B------:R-:W3:Y:S01]  /*13e0*/  LDCU.64 UR18, c[0x0][0x390] ;  /* 0x00007200ff1277ac */ /* 0x000ee20008000a00 */
[----:B------:R-:W-:Y:S01]  /*13f0*/  IMAD.WIDE.U32 R10, R24, UR4, R10 ;  /* 0x00000004180a7c25 */ /* 0x000fe2000f8e000a */
[----:B------:R-:W-:-:S03]  /*1400*/  UMOV UR5, URZ ;  /* 0x000000ff00057c82 */ /* 0x000fc60008000000 */
[----:B------:R-:W-:-:S07]  /*1410*/  IMAD.IADD R33, R33, 0x1, R11 ;  /* 0x0000000121217824 */ /* 0x000fce00078e020b */
.L_x_154:
[----:B----4-:R-:W-:Y:S01]  /*1420*/  MOV R27, UR5 ;  /* 0x00000005001b7c02 */ /* 0x010fe20008000f00 */
[----:B------:R-:W-:Y:S02]  /*1430*/  IMAD.MOV.U32 R6, RZ, RZ, R14 ;  /* 0x000000ffff067224 */ /* 0x000fe400078e000e */
[----:B------:R-:W-:Y:S02]  /*1440*/  IMAD.U32 R23, RZ, RZ, UR5 ;  /* 0x00000005ff177e24 */ /* 0x000fe4000f8e00ff */
[----:B0-----:R-:W-:-:S04]  /*1450*/  IMAD.WIDE.U32 R20, R27, UR10, R6 ;  /* 0x0000000a1b147c25 */ /* 0x001fc8000f8e0006 */
[----:B------:R-:W-:Y:S01]  /*1460*/  IMAD R21, R23, UR11, R21 ;  /* 0x0000000b17157c24 */ /* 0x000fe2000f8e0215 */
[----:B--2---:R-:W-:-:S04]  /*1470*/  LEA R30, P1, R20, UR16, 0x2 ;  /* 0x00000010141e7c11 */ /* 0x004fc8000f8210ff */
[----:B------:R-:W-:-:S05]  /*1480*/  LEA.HI.X R31, R20, UR17, R21, 0x2, P1 ;  /* 0x00000011141f7c11 */ /* 0x000fca00088f1415 */
[----:B------:R0:W2:Y:S01]  /*1490*/  LDG.E R35, desc[UR12][R30.64] ;  /* 0x0000000c1e237981 */ /* 0x0000a2000c1e1900 */
[----:B------:R-:W-:Y:S01]  /*14a0*/  MOV R32, R10 ;  /* 0x0000000a00207202 */ /* 0x000fe20000000f00 */
[----:B------:R-:W-:Y:S01]  /*14b0*/  IMAD.MOV.U32 R8, RZ, RZ, R12 ;  /* 0x000000ffff087224 */ /* 0x000fe200078e000c */
[----:B-1----:R-:W-:Y:S01]  /*14c0*/  UIMAD UR8, UR5, UR15, URZ ;  /* 0x0000000f050872a4 */ /* 0x002fe2000f8e02ff */
[----:B------:R-:W-:Y:S01]  /*14d0*/  FADD.FTZ R4, -R2, 1 ;  /* 0x3f80000002047421 */ /* 0x000fe20000010100 */
[----:B------:R-:W-:Y:S01]  /*14e0*/  USHF.L.U32 UR20, UR10, 0x2, URZ ;  /* 0x000000020a147899 */ /* 0x000fe200080006ff */
[----:B------:R-:W-:Y:S01]  /*14f0*/  IMAD.WIDE.U32 R22, R27, UR14, R32 ;  /* 0x0000000e1b167c25 */ /* 0x000fe2000f8e0020 */
[----:B------:R-:W-:-:S03]  /*1500*/  USHF.L.U64.HI UR9, UR10, 0x2, UR11 ;  /* 0x000000020a097899 */ /* 0x000fc6000801020b */
[----:B------:R-:W-:Y:S01]  /*1510*/  IMAD.WIDE.U32 R26, R27, UR14, R8 ;  /* 0x0000000e1b1a7c25 */ /* 0x000fe2000f8e0008 */
[----:B---3--:R-:W-:Y:S02]  /*1520*/  LEA R28, P1, R22, UR18, 0x2 ;  /* 0x00000012161c7c11 */ /* 0x008fe4000f8210ff */
[----:B0-----:R-:W-:Y:S01]  /*1530*/  IADD3 R30, P3, PT, R30, UR20, RZ ;  /* 0x000000141e1e7c10 */ /* 0x001fe2000ff7e0ff */
[----:B------:R-:W-:Y:S01]  /*1540*/  VIADD R23, R23, UR8 ;  /* 0x0000000817177c36 */ /* 0x000fe20008000000 */
[----:B------:R-:W-:Y:S02]  /*1550*/  IADD3 R21, PT, PT, R27, UR8, RZ ;  /* 0x000000081b157c10 */ /* 0x000fe4000fffe0ff */
[----:B------:R-:W-:Y:S02]  /*1560*/  LEA R20, P2, R26, UR18, 0x2 ;  /* 0x000000121a147c11 */ /* 0x000fe4000f8410ff */
[----:B------:R-:W-:Y:S02]  /*1570*/  LEA.HI.X R29, R22, UR19, R23, 0x2, P1 ;  /* 0x00000013161d7c11 */ /* 0x000fe400088f1417 */
[----:B------:R-:W-:-:S02]  /*1580*/  LEA.HI.X R21, R26, UR19, R21, 0x2, P2 ;  /* 0x000000131a157c11 */ /* 0x000fc400090f1415 */
[----:B------:R-:W-:Y:S01]  /*1590*/  IADD3.X R31, PT, PT, R31, UR9, RZ, P3, !PT ;  /* 0x000000091f1f7c10 */ /* 0x000fe20009ffe4ff */
[----:B--2---:R-:W-:Y:S01]  /*15a0*/  FMUL.FTZ R37, R35, R4 ;  /* 0x0000000423257220 */ /* 0x004fe20000410000 */
[----:B------:R-:W-:-:S04]  /*15b0*/  FMUL.FTZ R6, R2, R35 ;  /* 0x0000002302067220 */ /* 0x000fc80000410000 */
[----:B------:R0:W-:Y:S04]  /*15c0*/  REDG.E.ADD.F32.FTZ.RN.STRONG.GPU desc[UR12][R28.64], R37 ;  /* 0x000000251c0079a6 */ /* 0x0001e8000c12f30c */
[----:B------:R1:W-:Y:S04]  /*15d0*/  REDG.E.ADD.F32.FTZ.RN.STRONG.GPU desc[UR12][R20.64], R6 ;  /* 0x00000006140079a6 */ /* 0x0003e8000c12f30c */
[----:B------:R-:W2:Y:S01]  /*15e0*/  LDG.E R8, desc[UR12][R30.64] ;  /* 0x0000000c1e087981 */ /* 0x000ea2000c1e1900 */
[----:B------:R-:W-:Y:S01]  /*15f0*/  USHF.L.U32 UR8, UR14, 0x2, URZ ;  /* 0x000000020e087899 */ /* 0x000fe200080006ff */
[----:B------:R-:W-:Y:S01]  /*1600*/  IADD3 R34, P3, PT, R30, UR20, RZ ;  /* 0x000000141e227c10 */ /* 0x000fe2000ff7e0ff */
[----:B------:R-:W-:-:S03]  /*1610*/  USHF.L.U64.HI UR21, UR14, 0x2, UR15 ;  /* 0x000000020e157899 */ /* 0x000fc6000801020f */
[----:B------:R-:W-:Y:S02]  /*1620*/  IADD3.X R35, PT, PT, R31, UR9, RZ, P3, !PT ;  /* 0x000000091f237c10 */ /* 0x000fe40009ffe4ff */
[----:B------:R-:W-:Y:S02]  /*1630*/  IADD3 R22, P1, PT, R28, UR8, RZ ;  /* 0x000000081c167c10 */ /* 0x000fe4000ff3e0ff */
[----:B------:R-:W-:Y:S02]  /*1640*/  IADD3 R26, P2, PT, R20, UR8, RZ ;  /* 0x00000008141a7c10 */ /* 0x000fe4000ff5e0ff */
[----:B------:R-:W-:Y:S02]  /*1650*/  IADD3.X R23, PT, PT, R29, UR21, RZ, P1, !PT ;  /* 0x000000151d177c10 */ /* 0x000fe40008ffe4ff */
[----:B------:R-:W-:Y:S01]  /*1660*/  IADD3.X R27, PT, PT, R21, UR21, RZ, P2, !PT ;  /* 0x00000015151b7c10 */ /* 0x000fe200097fe4ff */
[-C--:B--2---:R-:W-:Y:S01]  /*1670*/  FMUL.FTZ R24, R4, R8.reuse ;  /* 0x0000000804187220 */ /* 0x084fe20000410000 */
[----:B0-----:R-:W-:-:S04]  /*1680*/  FMUL.FTZ R37, R2, R8 ;  /* 0x0000000802257220 */ /* 0x001fc80000410000 */
[----:B------:R-:W-:Y:S04]  /*1690*/  REDG.E.ADD.F32.FTZ.RN.STRONG.GPU desc[UR12][R22.64], R24 ;  /* 0x00000018160079a6 */ /* 0x000fe8000c12f30c */
[----:B------:R0:W-:Y:S04]  /*16a0*/  REDG.E.ADD.F32.FTZ.RN.STRONG.GPU desc[UR12][R26.64], R37 ;  /* 0x000000251a0079a6 */ /* 0x0001e8000c12f30c */
[----:B-1----:R-:W2:Y:S01]  /*16b0*/  LDG.E R6, desc[UR12][R34.64] ;  /* 0x0000000c22067981 */ /* 0x002ea2000c1e1900 */
[----:B------:R-:W-:Y:S02]  /*16c0*/  IADD3 R20, P1, PT, R22, UR8, RZ ;  /* 0x0000000816147c10 */ /* 0x000fe4000ff3e0ff */
[----:B------:R-:W-:-:S02]  /*16d0*/  IADD3 R28, P2, PT, R26, UR8, RZ ;  /* 0x000000081a1c7c10 */ /* 0x000fc4000ff5e0ff */
[----:B------:R-:W-:Y:S02]  /*16e0*/  IADD3 R30, P3, PT, R34, UR20, RZ ;  /* 0x00000014221e7c10 */ /* 0x000fe4000ff7e0ff */
[----:B------:R-:W-:Y:S02]  /*16f0*/  IADD3.X R21, PT, PT, R23, UR21, RZ, P1, !PT ;  /* 0x0000001517157c10 */ /* 0x000fe40008ffe4ff */
[----:B------:R-:W-:Y:S02]  /*1700*/  IADD3.X R29, PT, PT, R27, UR21, RZ, P2, !PT ;  /* 0x000000151b1d7c10 */ /* 0x000fe400097fe4ff */
[----:B------:R-:W-:Y:S01]  /*1710*/  IADD3.X R31, PT, PT, R35, UR9, RZ, P3, !PT ;  /* 0x00000009231f7c10 */ /* 0x000fe20009ffe4ff */
[-C--:B--2---:R-:W-:Y:S01]  /*1720*/  FMUL.FTZ R8, R4, R6.reuse ;  /* 0x0000000604087220 */ /* 0x084fe20000410000 */
[----:B------:R-:W-:-:S04]  /*1730*/  FMUL.FTZ R6, R2, R6 ;  /* 0x0000000602067220 */ /* 0x000fc80000410000 */
[----:B------:R-:W-:Y:S04]  /*1740*/  REDG.E.ADD.F32.FTZ.RN.STRONG.GPU desc[UR12][R20.64], R8 ;  /* 0x00000008140079a6 */ /* 0x000fe8000c12f30c */
[----:B------:R1:W-:Y:S04]  /*1750*/  REDG.E.ADD.F32.FTZ.RN.STRONG.GPU desc[UR12][R28.64], R6 ;  /* 0x000000061c0079a6 */ /* 0x0003e8000c12f30c */
[----:B0-----:R-:W2:Y:S01]  /*1760*/  LDG.E R37, desc[UR12][R30.64] ;  /* 0x0000000c1e257981 */ /* 0x001ea2000c1e1900 */
        /* <DEDUP_REMOVED lines=30> */
[----:B------:R0:W-:Y:S04]  /*1950*/  REDG.E.ADD.F32.FTZ.RN.STRONG.GPU desc[UR12][R22.64], R24 ;  /* 0x00000018160079a6 */ /* 0x0001e8000c12f30c */
[----:B------:R2:W-:Y:S04]  /*1960*/  REDG.E.ADD.F32.FTZ.RN.STRONG.GPU desc[UR12][R26.64], R37 ;  /* 0x000000251a0079a6 */ /* 0x0005e8000c12f30c */
[----:B-1----:R-:W3:Y:S01]  /*1970*/  LDG.E R6, desc[UR12][R34.64] ;  /* 0x0000000c22067981 */ /* 0x002ee2000c1e1900 */
[----:B------:R-:W-:Y:S02]  /*1980*/  IADD3 R20, P1, PT, R22, UR8, RZ ;  /* 0x0000000816147c10 */ /* 0x000fe4000ff3e0ff */
[----:B------:R-:W-:-:S02]  /*1990*/  IADD3 R28, P2, PT, R26, UR8, RZ ;  /* 0x000000081a1c7c10 */ /* 0x000fc4000ff5e0ff */
[----:B------:R-:W-:Y:S02]  /*19a0*/  IADD3 R30, P3, PT, R34, UR20, RZ ;  /* 0x00000014221e7c10 */ /* 0x000fe4000ff7e0ff */
[----:B------:R-:W-:Y:S02]  /*19b0*/  IADD3.X R21, PT, PT, R23, UR21, RZ, P1, !PT ;  /* 0x0000001517157c10 */ /* 0x000fe40008ffe4ff */
[----:B------:R-:W-:Y:S02]  /*19c0*/  IADD3.X R29, PT, PT, R27, UR21, RZ, P2, !PT ;  /* 0x000000151b1d7c10 */ /* 0x000fe400097fe4ff */
[----:B------:R-:W-:Y:S01]  /*19d0*/  IADD3.X R31, PT, PT, R35, UR9, RZ, P3, !PT ;  /* 0x00000009231f7c10 */ /* 0x000fe20009ffe4ff */
[-C--:B---3--:R-:W-:Y:S01]  /*19e0*/  FMUL.FTZ R8, R4, R6.reuse ;  /* 0x0000000604087220 */ /* 0x088fe20000410000 */
[----:B------:R-:W-:-:S04]  /*19f0*/  FMUL.FTZ R6, R2, R6 ;  /* 0x0000000602067220 */ /* 0x000fc80000410000 */
[----:B------:R4:W-:Y:S04]  /*1a00*/  REDG.E.ADD.F32.FTZ.RN.STRONG.GPU desc[UR12][R20.64], R8 ;  /* 0x00000008140079a6 */ /* 0x0009e8000c12f30c */
[----:B------:R4:W-:Y:S04]  /*1a10*/  REDG.E.ADD.F32.FTZ.RN.STRONG.GPU desc[UR12][R28.64], R6 ;  /* 0x000000061c0079a6 */ /* 0x0009e8000c12f30c */
[----:B------:R-:W3:Y:S01]  /*1a20*/  LDG.E R31, desc[UR12][R30.64] ;  /* 0x0000000c1e1f7981 */ /* 0x000ee2000c1e1900 */
[----:B0-----:R-:W-:Y:S02]  /*1a30*/  IADD3 R22, P1, PT, R20, UR8, RZ ;  /* 0x0000000814167c10 */ /* 0x001fe4000ff3e0ff */
[----:B--2---:R-:W-:-:S02]  /*1a40*/  IADD3 R26, P2, PT, R28, UR8, RZ ;  /* 0x000000081c1a7c10 */ /* 0x004fc4000ff5e0ff */
[----:B------:R-:W-:Y:S02]  /*1a50*/  IADD3.X R23, PT, PT, R21, UR21, RZ, P1, !PT ;  /* 0x0000001515177c10 */ /* 0x000fe40008ffe4ff */
[----:B------:R-:W-:Y:S01]  /*1a60*/  IADD3.X R27, PT, PT, R29, UR21, RZ, P2, !PT ;  /* 0x000000151d1b7c10 */ /* 0x000fe200097fe4ff */
[----:B------:R-:W-:Y:S02]  /*1a70*/  ULOP3.LUT UR8, UR7, 0x7ffffff8, URZ, 0xc0, !UPT ;  /* 0x7ffffff807087892 */ /* 0x000fe4000f8ec0ff */
[----:B------:R-:W-:Y:S01]  /*1a80*/  UIADD3 UR5, UPT, UPT, UR5, 0x8, URZ ;  /* 0x0000000805057890 */ /* 0x000fe2000fffe0ff */
[-C--:B---3--:R-:W-:Y:S01]  /*1a90*/  FMUL.FTZ R35, R4, R31.reuse ;  /* 0x0000001f04237220 */ /* 0x088fe20000410000 */
[----:B------:R-:W-:-:S04]  /*1aa0*/  FMUL.FTZ R37, R2, R31 ;  /* 0x0000001f02257220 */ /* 0x000fc80000410000 */
[----:B------:R4:W-:Y:S04]  /*1ab0*/  REDG.E.ADD.F32.FTZ.RN.STRONG.GPU desc[UR12][R22.64], R35 ;  /* 0x00000023160079a6 */ /* 0x0009e8000c12f30c */
[----:B------:R4:W-:Y:S01]  /*1ac0*/  REDG.E.ADD.F32.FTZ.RN.STRONG.GPU desc[UR12][R26.64], R37 ;  /* 0x000000251a0079a6 */ /* 0x0009e2000c12f30c */
[----:B------:R-:W-:-:S09]  /*1ad0*/  UISETP.NE.AND UP0, UPT, UR5, UR8, UPT ;  /* 0x000000080500728c */ /* 0x000fd2000bf05270 */
[----:B------:R-:W-:Y:S05]  /*1ae0*/  BRA.U UP0, `(.L_x_154) ;  /* 0xfffffff9004c7547 */ /* 0x000fea000b83ffff */
[----:B------:R-:W-:-:S05]  /*1af0*/  UMOV UR5, UR8 ;  /* 0x0000000800057c82 */ /* 0x000fca0008000000 */
.L_x_153:
[----:B------:R-:W-:-:S09]  /*1b00*/  UISETP.NE.AND UP0, UPT, UR6, URZ, UPT ;  /* 0x000000ff0600728c */ /* 0x000fd2000bf05270 */
[----:B------:R-:W-:Y:S05]  /*1b10*/  BRA.U !UP0, `(.L_x_155) ;  /* 0x0000000908a87547 */ /* 0x000fea000b800000 */
[----:B------:R-:W0:Y:S01]  /*1b20*/  LDC R11, c[0x0][0x3b0] ;  /* 0x0000ec00ff0b7b82 */ /* 0x000e220000000800 */
[----:B------:R-:W-:Y:S01]  /*1b30*/  UIADD3 UR8, UPT, UPT, UR6, -0x1, URZ ;  /* 0xffffffff06087890 */ /* 0x000fe2000fffe0ff */
[----:B------:R-:W-:Y:S01]  /*1b40*/  IMAD.MOV.U32 R4, RZ, RZ, R16 ;  /* 0x000000ffff047224 */ /* 0x000fe200078e0010 */
[----:B------:R-:W-:Y:S02]  /*1b50*/  ULOP3.LUT UP1, UR16, UR7, 0x3, URZ, 0xc0, !UPT ;  /* 0x0000000307107892 */ /* 0x000fe4000f82c0ff */
[----:B------:R-:W-:Y:S01]  /*1b60*/  UISETP.GE.U32.AND UP0, UPT, UR8, 0x3, UPT ;  /* 0x000000030800788c */ /* 0x000fe2000bf06070 */
[----:B0-----:R-:W-:-:S04]  /*1b70*/  IMAD.WIDE.U32 R10, R11, UR4, R4 ;  /* 0x000000040b0a7c25 */ /* 0x001fc8000f8e0004 */
[----:B------:R-:W-:Y:S01]  /*1b80*/  FADD.FTZ R4, -R2, 1 ;  /* 0x3f80000002047421 */ /* 0x000fe20000010100 */
[----:B------:R-:W-:-:S03]  /*1b90*/  IMAD R25, R25, UR4, R11 ;  /* 0x0000000419197c24 */ /* 0x000fc6000f8e020b */
[----:B------:R-:W-:Y:S05]  /*1ba0*/  BRA.U !UP0, `(.L_x_156) ;  /* 0x0000000508547547 */ /* 0x000fea000b800000 */
[----:B----4-:R-:W0:Y:S01]  /*1bb0*/  LDC.64 R20, c[0x0][0x3f0] ;  /* 0x0000fc00ff147b82 */ /* 0x010e220000000a00 */
[----:B------:R-:W1:Y:S01]  /*1bc0*/  LDCU.64 UR10, c[0x0][0x3c8] ;  /* 0x00007900ff0a77ac */ /* 0x000e620008000a00 */
[----:B------:R-:W-:Y:S01]  /*1bd0*/  IMAD.MOV.U32 R6, RZ, RZ, R14 ;  /* 0x000000ffff067224 */ /* 0x000fe200078e000e */
[----:B------:R-:W2:Y:S03]  /*1be0*/  LDCU.64 UR14, c[0x0][0x390] ;  /* 0x00007200ff0e77ac */ /* 0x000ea60008000a00 */
[----:B0-----:R-:W-:-:S04]  /*1bf0*/  IMAD.WIDE.U32 R22, R20, UR5, R6 ;  /* 0x0000000514167c25 */ /* 0x001fc8000f8e0006 */
[----:B------:R-:W-:Y:S01]  /*1c00*/  IMAD R23, R21, UR5, R23 ;  /* 0x0000000515177c24 */ /* 0x000fe2000f8e0217 */
[----:B-1----:R-:W-:-:S04]  /*1c10*/  LEA R30, P1, R22, UR10, 0x2 ;  /* 0x0000000a161e7c11 */ /* 0x002fc8000f8210ff */
[----:B------:R-:W-:Y:S02]  /*1c20*/  LEA.HI.X R31, R22, UR11, R23, 0x2, P1 ;  /* 0x0000000b161f7c11 */ /* 0x000fe400088f1417 */
[----:B------:R-:W0:Y:S03]  /*1c30*/  LDC.64 R22, c[0x0][0x3b8] ;  /* 0x0000ee00ff167b82 */ /* 0x000e260000000a00 */
[----:B------:R1:W3:Y:S01]  /*1c40*/  LDG.E R35, desc[UR12][R30.64] ;  /* 0x0000000c1e237981 */ /* 0x0002e2000c1e1900 */
[----:B------:R-:W-:Y:S01]  /*1c50*/  MOV R24, R10 ;  /* 0x0000000a00187202 */ /* 0x000fe20000000f00 */
[----:B------:R-:W-:Y:S01]  /*1c60*/  IMAD.MOV.U32 R8, RZ, RZ, R12 ;  /* 0x000000ffff087224 */ /* 0x000fe200078e000c */
[----:B------:R-:W-:-:S03]  /*1c70*/  UIADD3 UR8, UPT, UPT, UR5, 0x1, URZ ;  /* 0x0000000105087890 */ /* 0x000fc6000fffe0ff */
[----:B0-----:R-:W-:-:S04]  /*1c80*/  IMAD.WIDE.U32 R28, R22, UR5, R24 ;  /* 0x00000005161c7c25 */ /* 0x001fc8000f8e0018 */
[----:B------:R-:W-:Y:S01]  /*1c90*/  IMAD R37, R23, UR5, RZ ;  /* 0x0000000517257c24 */ /* 0x000fe2000f8e02ff */
[----:B--2---:R-:W-:Y:S01]  /*1ca0*/  LEA RZ, P1, R28, UR14, 0x2 ;  /* 0x0000000e1cff7c11 */ /* 0x004fe2000f8210ff */
[----:B------:R-:W-:Y:S01]  /*1cb0*/  IMAD.WIDE.U32 R26, R22, UR5, R8 ;  /* 0x00000005161a7c25 */ /* 0x000fe2000f8e0008 */
[----:B------:R-:W-:-:S03]  /*1cc0*/  LEA R32, R28, UR14, 0x2 ;  /* 0x0000000e1c207c11 */ /* 0x000fc6000f8e10ff */
[----:B------:R-:W-:Y:S01]  /*1cd0*/  IMAD.IADD R33, R29, 0x1, R37 ;  /* 0x000000011d217824 */ /* 0x000fe200078e0225 */
[----:B------:R-:W-:-:S04]  /*1ce0*/  IADD3 R27, PT, PT, R37, R27, RZ ;  /* 0x0000001b251b7210 */ /* 0x000fc80007ffe0ff */
[----:B------:R-:W-:Y:S02]  /*1cf0*/  LEA.HI.X R33, R28, UR15, R33, 0x2, P1 ;  /* 0x0000000f1c217c11 */ /* 0x000fe400088f1421 */
[----:B-1----:R-:W-:-:S04]  /*1d00*/  LEA R30, P1, R26, UR14, 0x2 ;  /* 0x0000000e1a1e7c11 */ /* 0x002fc8000f8210ff */
[----:B------:R-:W-:Y:S01]  /*1d10*/  LEA.HI.X R31, R26, UR15, R27, 0x2, P1 ;  /* 0x0000000f1a1f7c11 */ /* 0x000fe200088f141b */
[----:B------:R-:W-:-:S04]  /*1d20*/  IMAD.WIDE.U32 R26, R20, UR8, R6 ;  /* 0x00000008141a7c25 */ /* 0x000fc8000f8e0006 */
[----:B------:R-:W-:Y:S01]  /*1d30*/  IMAD R27, R21, UR8, R27 ;  /* 0x00000008151b7c24 */ /* 0x000fe2000f8e021b */
[----:B------:R-:W-:-:S04]  /*1d40*/  LEA R28, P1, R26, UR10, 0x2 ;  /* 0x0000000a1a1c7c11 */ /* 0x000fc8000f8210ff */
[----:B------:R-:W-:Y:S01]  /*1d50*/  LEA.HI.X R29, R26, UR11, R27, 0x2, P1 ;  /* 0x0000000b1a1d7c11 */ /* 0x000fe200088f141b */
[-C--:B---3--:R-:W-:Y:S01]  /*1d60*/  FMUL.FTZ R37, R4, R35.reuse ;  /* 0x0000002304257220 */ /* 0x088fe20000410000 */
[----:B------:R-:W-:-:S04]  /*1d70*/  FMUL.FTZ R8, R2, R35 ;  /* 0x0000002302087220 */ /* 0x000fc80000410000 */
[----:B------:R0:W-:Y:S04]  /*1d80*/  REDG.E.ADD.F32.FTZ.RN.STRONG.GPU desc[UR12][R32.64], R37 ;  /* 0x00000025200079a6 */ /* 0x0001e8000c12f30c */
[----:B------:R1:W-:Y:S04]  /*1d90*/  REDG.E.ADD.F32.FTZ.RN.STRONG.GPU desc[UR12][R30.64], R8 ;  /* 0x000000081e0079a6 */ /* 0x0003e8000c12f30c */
[----:B------:R-:W2:Y:S01]  /*1da0*/  LDG.E R29, desc[UR12][R28.64] ;  /* 0x0000000c1c1d7981 */ /* 0x000ea2000c1e1900 */
[----:B------:R-:W-:Y:S02]  /*1db0*/  IMAD R35, R23, UR8, RZ ;  /* 0x0000000817237c24 */ /* 0x000fe4000f8e02ff */
[----:B------:R-:W-:-:S04]  /*1dc0*/  IMAD.WIDE.U32 R26, R22, UR8, R24 ;  /* 0x00000008161a7c25 */ /* 0x000fc8000f8e0018 */
[----:B------:R-:W-:Y:S01]  /*1dd0*/  IMAD.IADD R27, R27, 0x1, R35 ;  /* 0x000000011b1b7824 */ /* 0x000fe200078e0223 */
[----:B0-----:R-:W-:Y:S01]  /*1de0*/  LEA R32, P1, R26, UR14, 0x2 ;  /* 0x0000000e1a207c11 */ /* 0x001fe2000f8210ff */
[----:B-1----:R-:W-:-:S03]  /*1df0*/  IMAD.MOV.U32 R8, RZ, RZ, R12 ;  /* 0x000000ffff087224 */ /* 0x002fc600078e000c */
[----:B------:R-:W-:Y:S01]  /*1e00*/  LEA.HI.X R33, R26, UR15, R27, 0x2, P1 ;  /* 0x0000000f1a217c11 */ /* 0x000fe200088f141b */
[----:B------:R-:W-:Y:S01]  /*1e10*/  IMAD.WIDE.U32 R26, R22, UR8, R8 ;  /* 0x00000008161a7c25 */ /* 0x000fe2000f8e0008 */
[----:B------:R-:W-:-:S04]  /*1e20*/  UIADD3 UR8, UPT, UPT, UR5, 0x2, URZ ;  /* 0x0000000205087890 */ /* 0x000fc8000fffe0ff */
[----:B------:R-:W-:Y:S02]  /*1e30*/  IADD3 R35, PT, PT, R35, R27, RZ ;  /* 0x0000001b23237210 */ /* 0x000fe40007ffe0ff */
[----:B------:R-:W-:-:S04]  /*1e40*/  LEA R34, P1, R26, UR14, 0x2 ;  /* 0x0000000e1a227c11 */ /* 0x000fc8000f8210ff */
[----:B------:R-:W-:Y:S01]  /*1e50*/  LEA.HI.X R35, R26, UR15, R35, 0x2, P1 ;  /* 0x0000000f1a237c11 */ /* 0x000fe200088f1423 */
[----:B------:R-:W-:-:S04]  /*1e60*/  IMAD.WIDE.U32 R26, R20, UR8, R6 ;  /* 0x00000008141a7c25 */ /* 0x000fc8000f8e0006 */
[----:B------:R-:W-:Y:S01]  /*1e70*/  IMAD R27, R21, UR8, R27 ;  /* 0x00000008151b7c24 */ /* 0x000fe2000f8e021b */
[----:B------:R-:W-:-:S04]  /*1e80*/  LEA R30, P1, R26, UR10, 0x2 ;  /* 0x0000000a1a1e7c11 */ /* 0x000fc8000f8210ff */
[----:B------:R-:W-:Y:S01]  /*1e90*/  LEA.HI.X R31, R26, UR11, R27, 0x2, P1 ;  /* 0x0000000b1a1f7c11 */ /* 0x000fe200088f141b */
[-C--:B--2---:R-:W-:Y:S01]  /*1ea0*/  FMUL.FTZ R37, R4, R29.reuse ;  /* 0x0000001d04257220 */ /* 0x084fe20000410000 */
[----:B------:R-:W-:-:S04]  /*1eb0*/  FMUL.FTZ R36, R2, R29 ;  /* 0x0000001d02247220 */ /* 0x000fc80000410000 */
[----:B------:R0:W-:Y:S04]  /*1ec0*/  REDG.E.ADD.F32.FTZ.RN.STRONG.GPU desc[UR12][R32.64], R37 ;  /* 0x00000025200079a6 */ /* 0x0001e8000c12f30c */
[----:B------:R1:W-:Y:S04]  /*1ed0*/  REDG.E.ADD.F32.FTZ.RN.STRONG.GPU desc[UR12][R34.64], R36 ;  /* 0x00000024220079a6 */ /* 0x0003e8000c12f30c */
[----:B------:R-:W2:Y:S01]  /*1ee0*/  LDG.E R31, desc[UR12][R30.64] ;  /* 0x0000000c1e1f7981 */ /* 0x000ea2000c1e1900 */
[----:B------:R-:W-:Y:S01]  /*1ef0*/  IMAD.WIDE.U32 R26, R22, UR8, R24 ;  /* 0x00000008161a7c25 */ /* 0x000fe2000f8e0018 */
[----:B------:R-:W-:-:S03]  /*1f00*/  UIADD3 UR9, UPT, UPT, UR5, 0x3, URZ ;  /* 0x0000000305097890 */ /* 0x000fc6000fffe0ff */
[----:B0-----:R-:W-:Y:S01]  /*1f10*/  IMAD R33, R23, UR8, RZ ;  /* 0x0000000817217c24 */ /* 0x001fe2000f8e02ff */
[----:B------:R-:W-:-:S03]  /*1f20*/  LEA R28, P1, R26, UR14, 0x2 ;  /* 0x0000000e1a1c7c11 */ /* 0x000fc6000f8210ff */
[----:B------:R-:W-:-:S05]  /*1f30*/  IMAD.IADD R27, R27, 0x1, R33 ;  /* 0x000000011b1b7824 */ /* 0x000fca00078e0221 */
[----:B------:R-:W-:Y:S01]  /*1f40*/  LEA.HI.X R29, R26, UR15, R27, 0x2, P1 ;  /* 0x0000000f1a1d7c11 */ /* 0x000fe200088f141b */
[----:B------:R-:W-:-:S04]  /*1f50*/  IMAD.WIDE.U32 R26, R20, UR9, R6 ;  /* 0x00000009141a7c25 */ /* 0x000fc8000f8e0006 */
[----:B------:R-:W-:Y:S01]  /*1f60*/  IMAD R21, R21, UR9, R27 ;  /* 0x0000000915157c24 */ /* 0x000fe2000f8e021b */
[----:B------:R-:W-:Y:S01]  /*1f70*/  LEA R20, P1, R26, UR10, 0x2 ;  /* 0x0000000a1a147c11 */ /* 0x000fe2000f8210ff */
[----:B-1----:R-:W-:-:S03]  /*1f80*/  IMAD.WIDE.U32 R34, R22, UR8, R8 ;  /* 0x0000000816227c25 */ /* 0x002fc6000f8e0008 */
[----:B------:R-:W-:Y:S01]  /*1f90*/  LEA.HI.X R21, R26, UR11, R21, 0x2, P1 ;  /* 0x0000000b1a157c11 */ /* 0x000fe200088f1415 */
[----:B------:R-:W-:Y:S01]  /*1fa0*/  IMAD.IADD R33, R33, 0x1, R35 ;  /* 0x0000000121217824 */ /* 0x000fe200078e0223 */
[----:B------:R-:W-:-:S04]  /*1fb0*/  LEA R26, P1, R34, UR14, 0x2 ;  /* 0x0000000e221a7c11 */ /* 0x000fc8000f8210ff */
[----:B------:R-:W-:Y:S01]  /*1fc0*/  LEA.HI.X R27, R34, UR15, R33, 0x2, P1 ;  /* 0x0000000f221b7c11 */ /* 0x000fe200088f1421 */
[-C--:B--2---:R-:W-:Y:S01]  /*1fd0*/  FMUL.FTZ R37, R4, R31.reuse ;  /* 0x0000001f04257220 */ /* 0x084fe20000410000 */
[----:B------:R-:W-:-:S04]  /*1fe0*/  FMUL.FTZ R35, R2, R31 ;  /* 0x0000001f02237220 */ /* 0x000fc80000410000 */
[----:B------:R0:W-:Y:S04]  /*1ff0*/  REDG.E.ADD.F32.FTZ.RN.STRONG.GPU desc[UR12][R28.64], R37 ;  /* 0x000000251c0079a6 */ /* 0x0001e8000c12f30c */
[----:B------:R1:W-:Y:S04]  /*2000*/  REDG.E.ADD.F32.FTZ.RN.STRONG.GPU desc[UR12][R26.64], R35 ;  /* 0x000000231a0079a6 */ /* 0x0003e8000c12f30c */
[----:B------:R-:W1:Y:S01]  /*2010*/  LDG.E R21, desc[UR12][R20.64] ;  /* 0x0000000c14157981 */ /* 0x000e62000c1e1900 */
[----:B------:R-:W-:Y:S02]  /*2020*/  IMAD R31, R23, UR9, RZ ;  /* 0x00000009171f7c24 */ /* 0x000fe4000f8e02ff */
[----:B------:R-:W-:-:S04]  /*2030*/  IMAD.WIDE.U32 R32, R22, UR9, R8 ;  /* 0x0000000916207c25 */ /* 0x000fc8000f8e0008 */
[----:B0-----:R-:W-:Y:S01]  /*2040*/  IMAD.WIDE.U32 R28, R22, UR9, R24 ;  /* 0x00000009161c7c25 */ /* 0x001fe2000f8e0018 */
[----:B------:R-:W-:-:S04]  /*2050*/  LEA R30, P2, R32, UR14, 0x2 ;  /* 0x0000000e201e7c11 */ /* 0x000fc8000f8410ff */
[----:B------:R-:W-:Y:S01]  /*2060*/  IADD3 R23, PT, PT, R29, R31, RZ ;  /* 0x0000001f1d177210 */ /* 0x000fe20007ffe0ff */
[----:B------:R-:W-:Y:S01]  /*2070*/  IMAD.IADD R29, R31, 0x1, R33 ;  /* 0x000000011f1d7824 */ /* 0x000fe200078e0221 */
[----:B------:R-:W-:-:S04]  /*2080*/  LEA R22, P1, R28, UR14, 0x2 ;  /* 0x0000000e1c167c11 */ /* 0x000fc8000f8210ff */
[----:B------:R-:W-:Y:S02]  /*2090*/  LEA.HI.X R23, R28, UR15, R23, 0x2, P1 ;  /* 0x0000000f1c177c11 */ /* 0x000fe400088f1417 */
[----:B------:R-:W-:Y:S01]  /*20a0*/  LEA.HI.X R31, R32, UR15, R29, 0x2, P2 ;  /* 0x0000000f201f7c11 */ /* 0x000fe200090f141d */
[-C--:B-1----:R-:W-:Y:S01]  /*20b0*/  FMUL.FTZ R27, R4, R21.reuse ;  /* 0x00000015041b7220 */ /* 0x082fe20000410000 */
[----:B------:R-:W-:-:S04]  /*20c0*/  FMUL.FTZ R21, R2, R21 ;  /* 0x0000001502157220 */ /* 0x000fc80000410000 */
[----:B------:R0:W-:Y:S04]  /*20d0*/  REDG.E.ADD.F32.FTZ.RN.STRONG.GPU desc[UR12][R22.64], R27 ;  /* 0x0000001b160079a6 */ /* 0x0001e8000c12f30c */
[----:B------:R0:W-:Y:S01]  /*20e0*/  REDG.E.ADD.F32.FTZ.RN.STRONG.GPU desc[UR12][R30.64], R21 ;  /* 0x000000151e0079a6 */ /* 0x0001e2000c12f30c */
[----:B------:R-:W-:-:S12]  /*20f0*/  UIADD3 UR5, UPT, UPT, UR5, 0x4, URZ ;  /* 0x0000000405057890 */ /* 0x000fd8000fffe0ff */
.L_x_156:
[----:B------:R-:W-:Y:S05]  /*2100*/  BRA.U !UP1, `(.L_x_155) ;  /* 0x00000005092c7547 */ /* 0x000fea000b800000 */
[----:B------:R-:W-:Y:S02]  /*2110*/  UISETP.NE.AND UP0, UPT, UR16, 0x1, UPT ;  /* 0x000000011000788c */ /* 0x000fe4000bf05270 */
[----:B------:R-:W-:-:S04]  /*2120*/  ULOP3.LUT UR7, UR7, 0x1, URZ, 0xc0, !UPT ;  /* 0x0000000107077892 */ /* 0x000fc8000f8ec0ff */
[----:B------:R-:W-:-:S03]  /*2130*/  UISETP.NE.U32.AND UP1, UPT, UR7, 0x1, UPT ;  /* 0x000000010700788c */ /* 0x000fc6000bf25070 */
[----:B------:R-:W-:Y:S08]  /*2140*/  BRA.U !UP0, `(.L_x_157) ;  /* 0x0000000108b47547 */ /* 0x000ff0000b800000 */
[----:B0---4-:R-:W0:Y:S01]  /*2150*/  LDC.64 R22, c[0x0][0x3f0] ;  /* 0x0000fc00ff167b82 */ /* 0x011e220000000a00 */
        /* <DEDUP_REMOVED lines=9> */
[----:B------:R-:W-:Y:S01]  /*21f0*/  UIADD3 UR7, UPT, UPT, UR5, 0x1, URZ ;  /* 0x0000000105077890 */ /* 0x000fe2000fffe0ff */
[----:B------:R-:W-:Y:S01]  /*2200*/  MOV R24, R10 ;  /* 0x0000000a00187202 */ /* 0x000fe20000000f00 */
[----:B------:R-:W-:-:S04]  /*2210*/  IMAD.MOV.U32 R8, RZ, RZ, R12 ;  /* 0x000000ffff087224 */ /* 0x000fc800078e000c */
[----:B------:R-:W-:-:S04]  /*2220*/  IMAD.WIDE.U32 R26, R22, UR7, R6 ;  /* 0x00000007161a7c25 */ /* 0x000fc8000f8e0006 */
[----:B------:R-:W-:Y:S01]  /*2230*/  IMAD R23, R23, UR7, R27 ;  /* 0x0000000717177c24 */ /* 0x000fe2000f8e021b */
[----:B------:R-:W-:-:S04]  /*2240*/  LEA R22, P1, R26, UR8, 0x2 ;  /* 0x000000081a167c11 */ /* 0x000fc8000f8210ff */
[----:B------:R-:W-:Y:S01]  /*2250*/  LEA.HI.X R23, R26, UR9, R23, 0x2, P1 ;  /* 0x000000091a177c11 */ /* 0x000fe200088f1417 */
[----:B0-----:R-:W-:-:S04]  /*2260*/  IMAD.WIDE.U32 R28, R20, UR5, R24 ;  /* 0x00000005141c7c25 */ /* 0x001fc8000f8e0018 */
[----:B------:R-:W-:Y:S01]  /*2270*/  IMAD R35, R21, UR5, RZ ;  /* 0x0000000515237c24 */ /* 0x000fe2000f8e02ff */
[----:B--2---:R-:W-:Y:S01]  /*2280*/  LEA R30, P1, R28, UR10, 0x2 ;  /* 0x0000000a1c1e7c11 */ /* 0x004fe2000f8210ff */
[----:B------:R-:W-:-:S04]  /*2290*/  IMAD.WIDE.U32 R26, R20, UR5, R8 ;  /* 0x00000005141a7c25 */ /* 0x000fc8000f8e0008 */
[----:B------:R-:W-:Y:S01]  /*22a0*/  IMAD.IADD R29, R29, 0x1, R35 ;  /* 0x000000011d1d7824 */ /* 0x000fe200078e0223 */
[----:B------:R-:W-:-:S04]  /*22b0*/  IADD3 R35, PT, PT, R35, R27, RZ ;  /* 0x0000001b23237210 */ /* 0x000fc80007ffe0ff */
[----:B------:R-:W-:Y:S02]  /*22c0*/  LEA.HI.X R31, R28, UR11, R29, 0x2, P1 ;  /* 0x0000000b1c1f7c11 */ /* 0x000fe400088f141d */
        /* <DEDUP_REMOVED lines=9> */
[----:B------:R-:W-:Y:S01]  /*2360*/  IMAD.WIDE.U32 R34, R20, UR7, R8 ;  /* 0x0000000714227c25 */ /* 0x000fe2000f8e0008 */
[----:B------:R-:W-:-:S03]  /*2370*/  LEA R20, P1, R26, UR10, 0x2 ;  /* 0x0000000a1a147c11 */ /* 0x000fc6000f8210ff */
[----:B------:R-:W-:Y:S01]  /*2380*/  IMAD.IADD R27, R27, 0x1, R21 ;  /* 0x000000011b1b7824 */ /* 0x000fe200078e0215 */
[----:B------:R-:W-:Y:S01]  /*2390*/  LEA R32, P2, R34, UR10, 0x2 ;  /* 0x0000000a22207c11 */ /* 0x000fe2000f8410ff */
[----:B------:R-:W-:-:S03]  /*23a0*/  IMAD.IADD R33, R21, 0x1, R35 ;  /* 0x0000000115217824 */ /* 0x000fc600078e0223 */
[----:B------:R-:W-:Y:S02]  /*23b0*/  LEA.HI.X R21, R26, UR11, R27, 0x2, P1 ;  /* 0x0000000b1a157c11 */ /* 0x000fe400088f141b */
[----:B------:R-:W-:Y:S01]  /*23c0*/  LEA.HI.X R33, R34, UR11, R33, 0x2, P2 ;  /* 0x0000000b22217c11 */ /* 0x000fe200090f1421 */
[-C--:B--2---:R-:W-:Y:S01]  /*23d0*/  FMUL.FTZ R27, R4, R23.reuse ;  /* 0x00000017041b7220 */ /* 0x084fe20000410000 */
[----:B------:R-:W-:-:S04]  /*23e0*/  FMUL.FTZ R23, R2, R23 ;  /* 0x0000001702177220 */ /* 0x000fc80000410000 */
[----:B------:R1:W-:Y:S04]  /*23f0*/  REDG.E.ADD.F32.FTZ.RN.STRONG.GPU desc[UR12][R20.64], R27 ;  /* 0x0000001b140079a6 */ /* 0x0003e8000c12f30c */
[----:B------:R1:W-:Y:S01]  /*2400*/  REDG.E.ADD.F32.FTZ.RN.STRONG.GPU desc[UR12][R32.64], R23 ;  /* 0x00000017200079a6 */ /* 0x0003e2000c12f30c */
[----:B------:R-:W-:-:S12]  /*2410*/  UIADD3 UR5, UPT, UPT, UR5, 0x2, URZ ;  /* 0x0000000205057890 */ /* 0x000fd8000fffe0ff */
.L_x_157:
[----:B------:R-:W-:Y:S05]  /*2420*/  BRA.U UP1, `(.L_x_155) ;  /* 0x0000000101647547 */ /* 0x000fea000b800000 */
[----:B01--4-:R-:W0:Y:S01]  /*2430*/  LDC.64 R20, c[0x0][0x3f0] ;  /* 0x0000fc00ff147b82 */ /* 0x013e220000000a00 */
[----:B------:R-:W1:Y:S01]  /*2440*/  LDCU.64 UR8, c[0x0][0x3c8] ;  /* 0x00007900ff0877ac */ /* 0x000e620008000a00 */
[----:B------:R-:W-:-:S05]  /*2450*/  MOV R6, R14 ;  /* 0x0000000e00067202 */ /* 0x000fca0000000f00 */
[----:B0-----:R-:W-:-:S04]  /*2460*/  IMAD.WIDE.U32 R6, R20, UR5, R6 ;  /* 0x0000000514067c25 */ /* 0x001fc8000f8e0006 */
[----:B------:R-:W-:Y:S01]  /*2470*/  IMAD R7, R21, UR5, R7 ;  /* 0x0000000515077c24 */ /* 0x000fe2000f8e0207 */
[C---:B-1----:R-:W-:Y:S01]  /*2480*/  LEA R14, P1, R6.reuse, UR8, 0x2 ;  /* 0x00000008060e7c11 */ /* 0x042fe2000f8210ff */
[----:B------:R-:W0:Y:S03]  /*2490*/  LDC.64 R20, c[0x0][0x3b8] ;  /* 0x0000ee00ff147b82 */ /* 0x000e260000000a00 */
[----:B------:R-:W-:Y:S01]  /*24a0*/  LEA.HI.X R15, R6, UR9, R7, 0x2, P1 ;  /* 0x00000009060f7c11 */ /* 0x000fe200088f1407 */
[----:B------:R-:W1:Y:S05]  /*24b0*/  LDCU.64 UR8, c[0x0][0x390] ;  /* 0x00007200ff0877ac */ /* 0x000e6a0008000a00 */
[----:B------:R-:W2:Y:S01]  /*24c0*/  LDG.E R15, desc[UR12][R14.64] ;  /* 0x0000000c0e0f7981 */ /* 0x000ea2000c1e1900 */
[----:B------:R-:W-:-:S02]  /*24d0*/  IMAD.MOV.U32 R24, RZ, RZ, R10 ;  /* 0x000000ffff187224 */ /* 0x000fc400078e000a */
[----:B------:R-:W-:Y:S02]  /*24e0*/  IMAD.MOV.U32 R8, RZ, RZ, R12 ;  /* 0x000000ffff087224 */ /* 0x000fe400078e000c */
[----:B0-----:R-:W-:-:S04]  /*24f0*/  IMAD.WIDE.U32 R6, R20, UR5, R24 ;  /* 0x0000000514067c25 */ /* 0x001fc8000f8e0018 */
[----:B------:R-:W-:Y:S02]  /*2500*/  IMAD R13, R21, UR5, RZ ;  /* 0x00000005150d7c24 */ /* 0x000fe4000f8e02ff */
[----:B------:R-:W-:Y:S01]  /*2510*/  IMAD.WIDE.U32 R10, R20, UR5, R8 ;  /* 0x00000005140a7c25 */ /* 0x000fe2000f8e0008 */
[----:B-1----:R-:W-:Y:S02]  /*2520*/  LEA R8, P1, R6, UR8, 0x2 ;  /* 0x0000000806087c11 */ /* 0x002fe4000f8210ff */
[----:B------:R-:W-:Y:S01]  /*2530*/  IADD3 R9, PT, PT, R7, R13, RZ ;  /* 0x0000000d07097210 */ /* 0x000fe20007ffe0ff */
[----:B------:R-:W-:Y:S01]  /*2540*/  IMAD.IADD R7, R13, 0x1, R11 ;  /* 0x000000010d077824 */ /* 0x000fe200078e020b */
[----:B------:R-:W-:Y:S02]  /*2550*/  LEA R12, P2, R10, UR8, 0x2 ;  /* 0x000000080a0c7c11 */ /* 0x000fe4000f8410ff */
[----:B------:R-:W-:Y:S02]  /*2560*/  LEA.HI.X R9, R6, UR9, R9, 0x2, P1 ;  /* 0x0000000906097c11 */ /* 0x000fe400088f1409 */
[----:B------:R-:W-:Y:S01]  /*2570*/  LEA.HI.X R13, R10, UR9, R7, 0x2, P2 ;  /* 0x000000090a0d7c11 */ /* 0x000fe200090f1407 */
[-C--:B--2---:R-:W-:Y:S01]  /*2580*/  FMUL.FTZ R7, R4, R15.reuse ;  /* 0x0000000f04077220 */ /* 0x084fe20000410000 */
[----:B------:R-:W-:-:S04]  /*2590*/  FMUL.FTZ R15, R2, R15 ;  /* 0x0000000f020f7220 */ /* 0x000fc80000410000 */
[----:B------:R2:W-:Y:S04]  /*25a0*/  REDG.E.ADD.F32.FTZ.RN.STRONG.GPU desc[UR12][R8.64], R7 ;  /* 0x00000007080079a6 */ /* 0x0005e8000c12f30c */
[----:B------:R2:W-:Y:S02]  /*25b0*/  REDG.E.ADD.F32.FTZ.RN.STRONG.GPU desc[UR12][R12.64], R15 ;  /* 0x0000000f0c0079a6 */ /* 0x0005e4000c12f30c */
.L_x_155:
[----:B------:R-:W3:Y:S01]  /*25c0*/  LDCU UR5, c[0x0][0x398] ;  /* 0x00007300ff0577ac */ /* 0x000ee20008000800 */
[----:B------:R-:W-:-:S04]  /*25d0*/  UIADD3 UR4, UPT, UPT, UR4, 0x1, URZ ;  /* 0x0000000104047890 */ /* 0x000fc8000fffe0ff */
[----:B---3--:R-:W-:-:S09]  /*25e0*/  UISETP.NE.AND UP0, UPT, UR4, UR5, UPT ;  /* 0x000000050400728c */ /* 0x008fd2000bf05270 */
[----:B------:R-:W-:Y:S05]  /*25f0*/  BRA.U UP0, `(.L_x_158) ;  /* 0xffffffed00007547 */ /* 0x000fea000b83ffff */
[----:B------:R-:W-:Y:S05]  /*2600*/  EXIT ;  /* 0x000000000000794d */ /* 0x000fea0003800000 */
.L_x_159:
        /* <DEDUP_REMOVED lines=15> */
.L_x_234:


//--------------------- .text._ZN2at6native52_GLOBAL__N__f9ca3f21_19_UpSampleLinear1d_cu_bb295a3036upsample_linear1d_out_frame_backwardIddEEviT0_bNS_27GenericPackedTensorAccessorIT_Lm3ENS_16DefaultPtrTraitsElEENS4_IKS5_Lm3ES6_lEE --------------------------
	.section	.text._ZN2at6native52_GLOBAL__N__f9ca3f21_19_UpSampleLinear1d_cu_bb295a3036upsample_linear1d_out_frame_backwardIddEEviT0_bNS_27GenericPackedTensorAccessorIT_Lm3ENS_16DefaultPtrTraitsElEENS4_IKS5_Lm3ES6_lEE,"ax",@progbits
	.align	128
.text._ZN2at6native52_GLOBAL__N__f9ca3f21_19_UpSampleLinear1d_cu_bb295a3036upsample_linear1d_out_frame_backwardIddEEviT0_bNS_27GenericPackedTensorAccessorIT_Lm3ENS_16DefaultPtrTraitsElEENS4_IKS5_Lm3ES6_lEE:
        .type           _ZN2at6native52_GLOBAL__N__f9ca3f21_19_UpSampleLinear1d_cu_bb295a3036upsample_linear1d_out_frame_backwardIddEEviT0_bNS_27GenericPackedTensorAccessorIT_Lm3ENS_16DefaultPtrTraitsElEENS4_IKS5_Lm3ES6_lEE,@function
        .size           _ZN2at6native52_GLOBAL__N__f9ca3f21_19_UpSampleLinear1d_cu_bb295a3036upsample_linear1d_out_frame_backwardIddEEviT0_bNS_27GenericPackedTensorAccessorIT_Lm3ENS_16DefaultPtrTraitsElEENS4_IKS5_Lm3ES6_lEE,(.L_x_235 - _ZN2at6native52_GLOBAL__N__f9ca3f21_19_UpSampleLinear1d_cu_bb295a3036upsample_linear1d_out_frame_backwardIddEEviT0_bNS_27GenericPackedTensorAccessorIT_Lm3ENS_16DefaultPtrTraitsElEENS4_IKS5_Lm3ES6_lEE)
        .other          _ZN2at6native52_GLOBAL__N__f9ca3f21_19_UpSampleLinear1d_cu_bb295a3036upsample_linear1d_out_frame_backwardIddEEviT0_bNS_27GenericPackedTensorAccessorIT_Lm3ENS_16DefaultPtrTraitsElEENS4_IKS5_Lm3ES6_lEE,@"STO_CUDA_ENTRY STV_DEFAULT"
_ZN2at6native52_GLOBAL__N__f9ca3f21_19_UpSampleLinear1d_cu_bb295a3036upsample_linear1d_out_frame_backwardIddEEviT0_bNS_27GenericPackedTensorAccessorIT_Lm3ENS_16DefaultPtrTraitsElEENS4_IKS5_Lm3ES6_lEE:
        /* <DEDUP_REMOVED lines=46> */
[----:B------:R-:W1:Y:S01]  /*02e0*/  LDCU.64 UR16, c[0x0][0x3f8] ;  /* 0x00007f00ff1077ac */ /* 0x000e620008000a00 */
[----:B------:R-:W-:Y:S01]  /*02f0*/  SHF.R.S32.HI R0, RZ, 0x1f, R19 ;  /* 0x0000001fff007819 */ /* 0x000fe20000011413 */
[----:B------:R-:W-:Y:S01]  /*0300*/  IMAD.WIDE.U32 R16, R19, UR6, RZ ;  /* 0x0000000613107c25 */ /* 0x000fe2000f8e00ff */
[----:B------:R-:W-:-:S03]  /*0310*/  ULOP3.LUT UR4, UR5, 0x7, URZ, 0xc0, !UPT ;  /* 0x0000000705047892 */ /* 0x000fc6000f8ec0ff */
[C---:B------:R-:W-:Y:S01]  /*0320*/  IMAD R2, R0.reuse, UR6, RZ ;  /* 0x0000000600027c24 */ /* 0x040fe2000f8e02ff */
[----:B------:R-:W-:Y:S01]  /*0330*/  ULOP3.LUT UR8, UR5, 0x3, URZ, 0xc0, !UPT ;  /* 0x0000000305087892 */ /* 0x000fe2000f8ec0ff */
[----:B------:R-:W-:Y:S01]  /*0340*/  IMAD R0, R0, UR14, RZ ;  /* 0x0000000e00007c24 */ /* 0x000fe2000f8e02ff */
[----:B------:R-:W-:Y:S01]  /*0350*/  UIADD3 UR4, UPT, UPT, UR4, -0x1, URZ ;  /* 0xffffffff04047890 */ /* 0x000fe2000fffe0ff */
[C---:B------:R-:W-:Y:S01]  /*0360*/  IMAD R3, R19.reuse, UR7, R2 ;  /* 0x0000000713037c24 */ /* 0x040fe2000f8e0202 */
[----:B------:R-:W-:Y:S01]  /*0370*/  ULOP3.LUT UR5, UR5, 0x7ffffff8, URZ, 0xc0, !UPT ;  /* 0x7ffffff805057892 */ /* 0x000fe2000f8ec0ff */
[C---:B------:R-:W-:Y:S01]  /*0380*/  IMAD R5, R19.reuse, UR15, R0 ;  /* 0x0000000f13057c24 */ /* 0x040fe2000f8e0200 */
[----:B------:R-:W-:Y:S01]  /*0390*/  UISETP.GE.U32.AND UP0, UPT, UR4, 0x3, UPT ;  /* 0x000000030400788c */ /* 0x000fe2000bf06070 */
[----:B------:R-:W-:Y:S02]  /*03a0*/  IMAD.WIDE.U32 R18, R19, UR14, RZ ;  /* 0x0000000e13127c25 */ /* 0x000fe4000f8e00ff */
[----:B------:R-:W-:-:S02]  /*03b0*/  UMOV UR4, URZ ;  /* 0x000000ff00047c82 */ /* 0x000fc40008000000 */
[----:B------:R-:W-:Y:S01]  /*03c0*/  IMAD.IADD R3, R17, 0x1, R3 ;  /* 0x0000000111037824 */ /* 0x000fe200078e0203 */
[----:B-1----:R-:W-:Y:S01]  /*03d0*/  USHF.L.U64.HI UR10, UR16, 0x6, UR17 ;  /* 0x00000006100a7899 */ /* 0x002fe20008010211 */
[----:B------:R-:W-:Y:S01]  /*03e0*/  IMAD.IADD R5, R19, 0x1, R5 ;  /* 0x0000000113057824 */ /* 0x000fe200078e0205 */
[----:B------:R-:W-:Y:S01]  /*03f0*/  USHF.L.U64.HI UR6, UR16, 0x3, UR17 ;  /* 0x0000000310067899 */ /* 0x000fe20008010211 */
[C-C-:B0-----:R-:W-:Y:S01]  /*0400*/  SHF.L.U64.HI R0, R6.reuse, 0x6, R7.reuse ;  /* 0x0000000606007819 */ /* 0x141fe20000010207 */
[----:B------:R-:W-:Y:S01]  /*0410*/  USHF.L.U32 UR9, UR16, 0x3, URZ ;  /* 0x0000000310097899 */ /* 0x000fe200080006ff */
[----:B------:R-:W-:-:S11]  /*0420*/  SHF.L.U64.HI R7, R6, 0x3, R7 ;  /* 0x0000000306077819 */ /* 0x000fd60000010207 */
.L_x_166:
[----:B0-----:R-:W0:Y:S01]  /*0430*/  LDCU UR7, c[0x0][0x3a8] ;  /* 0x00007500ff0777ac */ /* 0x001e220008000800 */
[----:B-12---:R-:W1:Y:S01]  /*0440*/  LDC.64 R8, c[0x0][0x3f0] ;  /* 0x0000fc00ff087b82 */ /* 0x006e620000000a00 */
[----:B------:R-:W-:Y:S02]  /*0450*/  IMAD.MOV.U32 R2, RZ, RZ, R16 ;  /* 0x000000ffff027224 */ /* 0x000fe400078e0010 */
[----:B------:R-:W-:Y:S02]  /*0460*/  IMAD.MOV.U32 R4, RZ, RZ, R18 ;  /* 0x000000ffff047224 */ /* 0x000fe400078e0012 */
[----:B------:R-:W-:-:S03]  /*0470*/  IMAD.MOV.U32 R33, RZ, RZ, RZ ;  /* 0x000000ffff217224 */ /* 0x000fc600078e00ff */
[----:B------:R-:W2:Y:S01]  /*0480*/  LDC.64 R10, c[0x0][0x3b8] ;  /* 0x0000ee00ff0a7b82 */ /* 0x000ea20000000a00 */
[----:B0-----:R-:W-:Y:S01]  /*0490*/  UISETP.GE.U32.AND UP1, UPT, UR7, 0x8, UPT ;  /* 0x000000080700788c */ /* 0x001fe2000bf26070 */
[----:B-1----:R-:W-:-:S04]  /*04a0*/  IMAD.WIDE.U32 R20, R8, UR4, R2 ;  /* 0x0000000408147c25 */ /* 0x002fc8000f8e0002 */
[----:B------:R-:W-:Y:S02]  /*04b0*/  IMAD R9, R9, UR4, R21 ;  /* 0x0000000409097c24 */ /* 0x000fe4000f8e0215 */
[----:B--2---:R-:W-:-:S04]  /*04c0*/  IMAD.WIDE.U32 R22, R10, UR4, R4 ;  /* 0x000000040a167c25 */ /* 0x004fc8000f8e0004 */
[----:B------:R-:W-:Y:S01]  /*04d0*/  IMAD R11, R11, UR4, R23 ;  /* 0x000000040b0b7c24 */ /* 0x000fe2000f8e0217 */
[----:B------:R-:W-:Y:S06]  /*04e0*/  BRA.U !UP1, `(.L_x_161) ;  /* 0x0000000109f87547 */ /* 0x000fec000b800000 */
[----:B------:R-:W0:Y:S01]  /*04f0*/  LDCU.64 UR14, c[0x0][0x398] ;  /* 0x00007300ff0e77ac */ /* 0x000e220008000a00 */
[----:B------:R-:W1:Y:S01]  /*0500*/  LDCU.64 UR18, c[0x0][0x3d0] ;  /* 0x00007a00ff1277ac */ /* 0x000e620008000a00 */
[----:B------:R-:W-:Y:S01]  /*0510*/  UIADD3 UR7, UPT, UPT, -UR5, URZ, URZ ;  /* 0x000000ff05077290 */ /* 0x000fe2000fffe1ff */
[----:B0-----:R-:W-:Y:S02]  /*0520*/  LEA R2, P0, R22, UR14, 0x3 ;  /* 0x0000000e16027c11 */ /* 0x001fe4000f8018ff */
[----:B-1----:R-:W-:Y:S02]  /*0530*/  LEA R12, P1, R20, UR18, 0x3 ;  /* 0x00000012140c7c11 */ /* 0x002fe4000f8218ff */
[----:B------:R-:W-:Y:S02]  /*0540*/  LEA.HI.X R15, R22, UR15, R11, 0x3, P0 ;  /* 0x0000000f160f7c11 */ /* 0x000fe400080f1c0b */
[----:B------:R-:W-:-:S09]  /*0550*/  LEA.HI.X R13, R20, UR19, R9, 0x3, P1 ;  /* 0x00000013140d7c11 */ /* 0x000fd200088f1c09 */
.L_x_162:
[----:B------:R-:W2:Y:S01]  /*0560*/  LDG.E.64 R24, desc[UR12][R12.64] ;  /* 0x0000000c0c187981 */ /* 0x000ea2000c1e1b00 */
[----:B-1----:R-:W-:Y:S01]  /*0570*/  IADD3 R34, P0, PT, R12, UR9, RZ ;  /* 0x000000090c227c10 */ /* 0x002fe2000ff1e0ff */
[----:B------:R-:W-:-:S03]  /*0580*/  IMAD.MOV.U32 R14, RZ, RZ, R2 ;  /* 0x000000ffff0e7224 */ /* 0x000fc600078e0002 */
[----:B------:R-:W-:Y:S01]  /*0590*/  IADD3.X R35, PT, PT, R13, UR6, RZ, P0, !PT ;  /* 0x000000060d237c10 */ /* 0x000fe200087fe4ff */
[----:B------:R-:W-:Y:S01]  /*05a0*/  IMAD.SHL.U32 R4, R6, 0x8, RZ ;  /* 0x0000000806047824 */ /* 0x000fe200078e00ff */
[----:B------:R-:W-:Y:S01]  /*05b0*/  IADD3 R32, P1, PT, R34, UR9, RZ ;  /* 0x0000000922207c10 */ /* 0x000fe2000ff3e0ff */
[----:B--2---:R0:W-:Y:S04]  /*05c0*/  STG.E.64 desc[UR12][R14.64], R24 ;  /* 0x000000180e007986 */ /* 0x0041e8000c101b0c */
[----:B------:R-:W2:Y:S01]  /*05d0*/  LDG.E.64 R30, desc[UR12][R34.64] ;  /* 0x0000000c221e7981 */ /* 0x000ea2000c1e1b00 */
[----:B------:R-:W-:Y:S02]  /*05e0*/  IADD3 R36, P0, PT, R2, R4, RZ ;  /* 0x0000000402247210 */ /* 0x000fe40007f1e0ff */
[----:B------:R-:W-:-:S03]  /*05f0*/  IADD3.X R33, PT, PT, R35, UR6, RZ, P1, !PT ;  /* 0x0000000623217c10 */ /* 0x000fc60008ffe4ff */
[----:B------:R-:W-:Y:S01]  /*0600*/  IMAD.X R37, R15, 0x1, R7, P0 ;  /* 0x000000010f257824 */ /* 0x000fe200000e0607 */
[----:B------:R-:W-:-:S04]  /*0610*/  IADD3 R28, P0, PT, R36, R4, RZ ;  /* 0x00000004241c7210 */ /* 0x000fc80007f1e0ff */
[----:B--2---:R-:W-:Y:S04]  /*0620*/  STG.E.64 desc[UR12][R36.64], R30 ;  /* 0x0000001e24007986 */ /* 0x004fe8000c101b0c */
[----:B0-----:R-:W2:Y:S01]  /*0630*/  LDG.E.64 R24, desc[UR12][R32.64] ;  /* 0x0000000c20187981 */ /* 0x001ea2000c1e1b00 */
[----:B------:R-:W-:Y:S01]  /*0640*/  IADD3 R26, P1, PT, R32, UR9, RZ ;  /* 0x00000009201a7c10 */ /* 0x000fe2000ff3e0ff */
[----:B------:R-:W-:-:S03]  /*0650*/  IMAD.X R29, R37, 0x1, R7, P0 ;  /* 0x00000001251d7824 */ /* 0x000fc600000e0607 */
[----:B------:R-:W-:Y:S02]  /*0660*/  IADD3.X R27, PT, PT, R33, UR6, RZ, P1, !PT ;  /* 0x00000006211b7c10 */ /* 0x000fe40008ffe4ff */
[----:B------:R-:W-:Y:S01]  /*0670*/  IADD3 R34, P0, PT, R28, R4, RZ ;  /* 0x000000041c227210 */ /* 0x000fe20007f1e0ff */
[----:B--2---:R0:W-:Y:S04]  /*0680*/  STG.E.64 desc[UR12][R28.64], R24 ;  /* 0x000000181c007986 */ /* 0x0041e8000c101b0c */
[----:B0-----:R-:W2:Y:S01]  /*0690*/  LDG.E.64 R24, desc[UR12][R26.64] ;  /* 0x0000000c1a187981 */ /* 0x001ea2000c1e1b00 */
[----:B------:R-:W-:Y:S01]  /*06a0*/  IADD3 R30, P1, PT, R26, UR9, RZ ;  /* 0x000000091a1e7c10 */ /* 0x000fe2000ff3e0ff */
[----:B------:R-:W-:-:S03]  /*06b0*/  IMAD.X R35, R29, 0x1, R7, P0 ;  /* 0x000000011d237824 */ /* 0x000fc600000e0607 */
[----:B------:R-:W-:Y:S02]  /*06c0*/  IADD3.X R31, PT, PT, R27, UR6, RZ, P1, !PT ;  /* 0x000000061b1f7c10 */ /* 0x000fe40008ffe4ff */
[----:B------:R-:W-:Y:S01]  /*06d0*/  IADD3 R36, P0, PT, R34, R4, RZ ;  /* 0x0000000422247210 */ /* 0x000fe20007f1e0ff */
[----:B--2---:R-:W-:Y:S04]  /*06e0*/  STG.E.64 desc[UR12][R34.64], R24 ;  /* 0x0000001822007986 */ /* 0x004fe8000c101b0c */
[----:B------:R-:W2:Y:S01]  /*06f0*/  LDG.E.64 R28, desc[UR12][R30.64] ;  /* 0x0000000c1e1c7981 */ /* 0x000ea2000c1e1b00 */
        /* <DEDUP_REMOVED lines=10> */
[----:B--2---:R0:W-:Y:S04]  /*07a0*/  STG.E.64 desc[UR12][R26.64], R28 ;  /* 0x0000001c1a007986 */ /* 0x0041e8000c101b0c */
[----:B------:R-:W2:Y:S01]  /*07b0*/  LDG.E.64 R30, desc[UR12][R24.64] ;  /* 0x0000000c181e7981 */ /* 0x000ea2000c1e1b00 */
[----:B------:R-:W-:Y:S01]  /*07c0*/  IADD3 R34, P1, PT, R24, UR9, RZ ;  /* 0x0000000918227c10 */ /* 0x000fe2000ff3e0ff */
[----:B------:R-:W-:-:S03]  /*07d0*/  IMAD.X R37, R27, 0x1, R7, P0 ;  /* 0x000000011b257824 */ /* 0x000fc600000e0607 */
[----:B------:R-:W-:Y:S02]  /*07e0*/  IADD3.X R35, PT, PT, R25, UR6, RZ, P1, !PT ;  /* 0x0000000619237c10 */ /* 0x000fe40008ffe4ff */
[----:B------:R-:W-:Y:S01]  /*07f0*/  IADD3 R32, P0, PT, R36, R4, RZ ;  /* 0x0000000424207210 */ /* 0x000fe20007f1e0ff */
[----:B--2---:R1:W-:Y:S04]  /*0800*/  STG.E.64 desc[UR12][R36.64], R30 ;  /* 0x0000001e24007986 */ /* 0x0043e8000c101b0c */
[----:B------:R-:W2:Y:S01]  /*0810*/  LDG.E.64 R34, desc[UR12][R34.64] ;  /* 0x0000000c22227981 */ /* 0x000ea2000c1e1b00 */
[----:B------:R-:W-:Y:S01]  /*0820*/  IMAD.X R33, R37, 0x1, R7, P0 ;  /* 0x0000000125217824 */ /* 0x000fe200000e0607 */
[----:B------:R-:W-:Y:S01]  /*0830*/  UIADD3 UR7, UPT, UPT, UR7, 0x8, URZ ;  /* 0x0000000807077890 */ /* 0x000fe2000fffe0ff */
[----:B0-----:R-:W-:Y:S01]  /*0840*/  IMAD.U32 R27, RZ, RZ, UR16 ;  /* 0x00000010ff1b7e24 */ /* 0x001fe2000f8e00ff */
[----:B------:R-:W-:-:S02]  /*0850*/  LEA R2, P0, R6, R2, 0x6 ;  /* 0x0000000206027211 */ /* 0x000fc400078030ff */
[----:B------:R-:W-:Y:S02]  /*0860*/  UISETP.NE.AND UP1, UPT, UR7, URZ, UPT ;  /* 0x000000ff0700728c */ /* 0x000fe4000bf25270 */
[----:B------:R-:W-:Y:S01]  /*0870*/  LEA R12, P1, R27, R12, 0x6 ;  /* 0x0000000c1b0c7211 */ /* 0x000fe200078230ff */
[----:B------:R-:W-:-:S03]  /*0880*/  IMAD.X R15, R15, 0x1, R0, P0 ;  /* 0x000000010f0f7824 */ /* 0x000fc600000e0600 */
[----:B------:R-:W-:Y:S01]  /*0890*/  IADD3.X R13, PT, PT, R13, UR10, RZ, P1, !PT ;  /* 0x0000000a0d0d7c10 */ /* 0x000fe20008ffe4ff */
[----:B--2---:R1:W-:Y:S02]  /*08a0*/  STG.E.64 desc[UR12][R32.64], R34 ;  /* 0x0000002220007986 */ /* 0x0043e4000c101b0c */
[----:B------:R-:W-:Y:S06]  /*08b0*/  BRA.U UP1, `(.L_x_162) ;  /* 0xfffffffd01287547 */ /* 0x000fec000b83ffff */
[----:B-1----:R-:W-:-:S07]  /*08c0*/  IMAD.U32 R33, RZ, RZ, UR5 ;  /* 0x00000005ff217e24 */ /* 0x002fce000f8e00ff */
.L_x_161:
[----:B------:R-:W0:Y:S02]  /*08d0*/  LDCU UR7, c[0x0][0x3a8] ;  /* 0x00007500ff0777ac */ /* 0x000e240008000800 */
[----:B0-----:R-:W-:-:S04]  /*08e0*/  ULOP3.LUT UR7, UR7, 0x7, URZ, 0xc0, !UPT ;  /* 0x0000000707077892 */ /* 0x001fc8000f8ec0ff */
[----:B------:R-:W-:-:S09]  /*08f0*/  UISETP.NE.AND UP1, UPT, UR7, URZ, UPT ;  /* 0x000000ff0700728c */ /* 0x000fd2000bf25270 */
[----:B------:R-:W-:Y:S05]  /*0900*/  BRA.U !UP1, `(.L_x_163) ;  /* 0x0000000509a87547 */ /* 0x000fea000b800000 */
[----:B------:R-:W-:Y:S01]  /*0910*/  UISETP.NE.AND UP1, UPT, UR8, URZ, UPT ;  /* 0x000000ff0800728c */ /* 0x000fe2000bf25270 */
[----:B------:R-:W-:Y:S10]  /*0920*/  BRA.U !UP0, `(.L_x_164) ;  /* 0x0000000108d07547 */ /* 0x000ff4000b800000 */
[----:B------:R-:W0:Y:S01]  /*0930*/  LDCU.64 UR14, c[0x0][0x3f8] ;  /* 0x00007f00ff0e77ac */ /* 0x000e220008000a00 */
[----:B------:R-:W-:Y:S01]  /*0940*/  IMAD.MOV.U32 R8, RZ, RZ, R20 ;  /* 0x000000ffff087224 */ /* 0x000fe200078e0014 */
[----:B------:R-:W1:Y:S01]  /*0950*/  LDCU.64 UR18, c[0x0][0x3d0] ;  /* 0x00007a00ff1277ac */ /* 0x000e620008000a00 */
[----:B------:R-:W2:Y:S01]  /*0960*/  LDCU.64 UR22, c[0x0][0x3f8] ;  /* 0x00007f00ff1677ac */ /* 0x000ea20008000a00 */
[----:B------:R-:W3:Y:S01]  /*0970*/  LDCU.64 UR20, c[0x0][0x398] ;  /* 0x00007300ff1477ac */ /* 0x000ee20008000a00 */
[----:B------:R-:W4:Y:S01]  /*0980*/  LDCU UR7, c[0x0][0x3d0] ;  /* 0x00007a00ff0777ac */ /* 0x000f220008000800 */
[----:B0-----:R-:W-:-:S04]  /*0990*/  IMAD.WIDE.U32 R12, R33, UR14, R8 ;  /* 0x0000000e210c7c25 */ /* 0x001fc8000f8e0008 */
[----:B------:R-:W-:Y:S01]  /*09a0*/  IMAD R13, R33, UR15, R13 ;  /* 0x0000000f210d7c24 */ /* 0x000fe2000f8e020d */
[C---:B-1----:R-:W-:Y:S01]  /*09b0*/  LEA R36, P0, R12.reuse, UR18, 0x3 ;  /* 0x000000120c247c11 */ /* 0x042fe2000f8018ff */
[----:B------:R-:W0:Y:S03]  /*09c0*/  LDCU.64 UR14, c[0x0][0x3c0] ;  /* 0x00007800ff0e77ac */ /* 0x000e260008000a00 */
[----:B------:R-:W-:-:S06]  /*09d0*/  LEA.HI.X R37, R12, UR19, R13, 0x3, P0 ;  /* 0x000000130c257c11 */ /* 0x000fcc00080f1c0d */
[----:B------:R-:W5:Y:S01]  /*09e0*/  LDG.E.64 R36, desc[UR12][R36.64] ;  /* 0x0000000c24247981 */ /* 0x000f62000c1e1b00 */
[----:B------:R-:W-:Y:S02]  /*09f0*/  IMAD.MOV.U32 R10, RZ, RZ, R22 ;  /* 0x000000ffff0a7224 */ /* 0x000fe400078e0016 */
[----:B------:R-:W-:-:S04]  /*0a00*/  VIADD R29, R33, 0x1 ;  /* 0x00000001211d7836 */ /* 0x000fc80000000000 */
[----:B--2---:R-:W-:-:S04]  /*0a10*/  IMAD.WIDE.U32 R14, R29, UR22, R8 ;  /* 0x000000161d0e7c25 */ /* 0x004fc8000f8e0008 */
[----:B0-----:R-:W-:Y:S01]  /*0a20*/  IMAD.WIDE.U32 R12, R33, UR14, R10 ;  /* 0x0000000e210c7c25 */ /* 0x001fe2000f8e000a */
[----:B----4-:R-:W-:-:S03]  /*0a30*/  LEA R34, P1, R14, UR7, 0x3 ;  /* 0x000000070e227c11 */ /* 0x010fc6000f8218ff */
[----:B------:R-:W-:Y:S01]  /*0a40*/  IMAD R25, R33, UR15, R13 ;  /* 0x0000000f21197c24 */ /* 0x000fe2000f8e020d */
[----:B---3--:R-:W-:Y:S01]  /*0a50*/  LEA R24, P0, R12, UR20, 0x3 ;  /* 0x000000140c187c11 */ /* 0x008fe2000f8018ff */
[----:B------:R-:W-:-:S03]  /*0a60*/  IMAD R13, R29, UR23, R15 ;  /* 0x000000171d0d7c24 */ /* 0x000fc6000f8e020f */
[----:B------:R-:W-:Y:S02]  /*0a70*/  LEA.HI.X R25, R12, UR21, R25, 0x3, P0 ;  /* 0x000000150c197c11 */ /* 0x000fe400080f1c19 */
[----:B------:R-:W-:-:S03]  /*0a80*/  LEA.HI.X R35, R14, UR19, R13, 0x3, P1 ;  /* 0x000000130e237c11 */ /* 0x000fc600088f1c0d */
[----:B-----5:R0:W-:Y:S04]  /*0a90*/  STG.E.64 desc[UR12][R24.64], R36 ;  /* 0x0000002418007986 */ /* 0x0201e8000c101b0c */
[----:B------:R-:W2:Y:S01]  /*0aa0*/  LDG.E.64 R12, desc[UR12][R34.64] ;  /* 0x0000000c220c7981 */ /* 0x000ea2000c1e1b00 */
[----:B------:R-:W-:Y:S02]  /*0ab0*/  VIADD R2, R33, 0x2 ;  /* 0x0000000221027836 */ /* 0x000fe40000000000 */
        /* <DEDUP_REMOVED lines=8> */
[----:B--2---:R1:W-:Y:S04]  /*0b40*/  STG.E.64 desc[UR12][R28.64], R12 ;  /* 0x0000000c1c007986 */ /* 0x0043e8000c101b0c */
[----:B------:R-:W2:Y:S01]  /*0b50*/  LDG.E.64 R30, desc[UR12][R30.64] ;  /* 0x0000000c1e1e7981 */ /* 0x000ea2000c1e1b00 */
        /* <DEDUP_REMOVED lines=9> */
[----:B--2---:R0:W-:Y:S04]  /*0bf0*/  STG.E.64 desc[UR12][R26.64], R30 ;  /* 0x0000001e1a007986 */ /* 0x0041e8000c101b0c */
[----:B------:R-:W2:Y:S01]  /*0c00*/  LDG.E.64 R34, desc[UR12][R34.64] ;  /* 0x0000000c22227981 */ /* 0x000ea2000c1e1b00 */
[----:B-1----:R-:W-:-:S04]  /*0c10*/  IMAD.WIDE.U32 R12, R37, UR14, R10 ;  /* 0x0000000e250c7c25 */ /* 0x002fc8000f8e000a */
[----:B------:R-:W-:Y:S01]  /*0c20*/  IMAD R37, R37, UR15, R13 ;  /* 0x0000000f25257c24 */ /* 0x000fe2000f8e020d */
[----:B------:R-:W-:Y:S01]  /*0c30*/  LEA R14, P0, R12, UR20, 0x3 ;  /* 0x000000140c0e7c11 */ /* 0x000fe2000f8018ff */
[----:B------:R-:W-:-:S03]  /*0c40*/  VIADD R33, R33, 0x4 ;  /* 0x0000000421217836 */ /* 0x000fc60000000000 */
[----:B------:R-:W-:-:S05]  /*0c50*/  LEA.HI.X R15, R12, UR21, R37, 0x3, P0 ;  /* 0x000000150c0f7c11 */ /* 0x000fca00080f1c25 */
[----:B--2---:R0:W-:Y:S04]  /*0c60*/  STG.E.64 desc[UR12][R14.64], R34 ;  /* 0x000000220e007986 */ /* 0x0041e8000c101b0c */
.L_x_164:
[----:B------:R-:W-:Y:S05]  /*0c70*/  BRA.U !UP1, `(.L_x_163) ;  /* 0x0000000109cc7547 */ /* 0x000fea000b800000 */
[----:B------:R-:W1:Y:S01]  /*0c80*/  LDCU UR7, c[0x0][0x3a8] ;  /* 0x00007500ff0777ac */ /* 0x000e620008000800 */
[----:B------:R-:W-:Y:S02]  /*0c90*/  UISETP.NE.AND UP1, UPT, UR8, 0x1, UPT ;  /* 0x000000010800788c */ /* 0x000fe4000bf25270 */
[----:B-1----:R-:W-:-:S07]  /*0ca0*/  ULOP3.LUT UP2, URZ, UR7, 0x1, URZ, 0xc0, !UPT ;  /* 0x0000000107ff7892 */ /* 0x002fce000f84c0ff */
[----:B------:R-:W-:Y:S05]  /*0cb0*/  BRA.U !UP1, `(.L_x_165) ;  /* 0x0000000109787547 */ /* 0x000fea000b800000 */
[----:B------:R-:W1:Y:S01]  /*0cc0*/  LDCU.64 UR14, c[0x0][0x3f8] ;  /* 0x00007f00ff0e77ac */ /* 0x000e620008000a00 */
[----:B------:R-:W-:Y:S01]  /*0cd0*/  IMAD.MOV.U32 R8, RZ, RZ, R20 ;  /* 0x000000ffff087224 */ /* 0x000fe200078e0014 */
[----:B------:R-:W0:Y:S01]  /*0ce0*/  LDCU.64 UR18, c[0x0][0x3d0] ;  /* 0x00007a00ff1277ac */ /* 0x000e220008000a00 */
[----:B------:R-:W2:Y:S01]  /*0cf0*/  LDCU.64 UR22, c[0x0][0x3f8] ;  /* 0x00007f00ff1677ac */ /* 0x000ea20008000a00 */
[----:B------:R-:W3:Y:S01]  /*0d00*/  LDCU.64 UR20, c[0x0][0x398] ;  /* 0x00007300ff1477ac */ /* 0x000ee20008000a00 */
[----:B------:R-:W4:Y:S01]  /*0d10*/  LDCU UR7, c[0x0][0x3d0] ;  /* 0x00007a00ff0777ac */ /* 0x000f220008000800 */
[----:B-1----:R-:W-:-:S04]  /*0d20*/  IMAD.WIDE.U32 R12, R33, UR14, R8 ;  /* 0x0000000e210c7c25 */ /* 0x002fc8000f8e0008 */
[----:B------:R-:W-:Y:S01]  /*0d30*/  IMAD R13, R33, UR15, R13 ;  /* 0x0000000f210d7c24 */ /* 0x000fe2000f8e020d */
[C---:B0-----:R-:W-:Y:S01]  /*0d40*/  LEA R26, P0, R12.reuse, UR18, 0x3 ;  /* 0x000000120c1a7c11 */ /* 0x041fe2000f8018ff */
[----:B------:R-:W0:Y:S03]  /*0d50*/  LDCU.64 UR14, c[0x0][0x3c0] ;  /* 0x00007800ff0e77ac */ /* 0x000e260008000a00 */
[----:B------:R-:W-:-:S05]  /*0d60*/  LEA.HI.X R27, R12, UR19, R13, 0x3, P0 ;  /* 0x000000130c1b7c11 */ /* 0x000fca00080f1c0d */
[----:B------:R3:W5:Y:S01]  /*0d70*/  LDG.E.64 R12, desc[UR12][R26.64] ;  /* 0x0000000c1a0c7981 */ /* 0x000762000c1e1b00 */
[----:B------:R-:W-:Y:S02]  /*0d80*/  VIADD R31, R33, 0x1 ;  /* 0x00000001211f7836 */ /* 0x000fe40000000000 */
[----:B------:R-:W-:Y:S02]  /*0d90*/  IMAD.MOV.U32 R10, RZ, RZ, R22 ;  /* 0x000000ffff0a7224 */ /* 0x000fe400078e0016 */
[----:B--2---:R-:W-:-:S04]  /*0da0*/  IMAD.WIDE.U32 R24, R31, UR22, R8 ;  /* 0x000000161f187c25 */ /* 0x004fc8000f8e0008 */
[----:B------:R-:W-:Y:S01]  /*0db0*/  IMAD R25, R31, UR23, R25 ;  /* 0x000000171f197c24 */ /* 0x000fe2000f8e0219 */
[----:B----4-:R-:W-:Y:S01]  /*0dc0*/  LEA R28, P1, R24, UR7, 0x3 ;  /* 0x00000007181c7c11 */ /* 0x010fe2000f8218ff */
[----:B0-----:R-:W-:-:S03]  /*0dd0*/  IMAD.WIDE.U32 R14, R33, UR14, R10 ;  /* 0x0000000e210e7c25 */ /* 0x001fc6000f8e000a */
[----:B------:R-:W-:Y:S01]  /*0de0*/  LEA.HI.X R29, R24, UR19, R25, 0x3, P1 ;  /* 0x00000013181d7c11 */ /* 0x000fe200088f1c19 */
[----:B------:R-:W-:Y:S01]  /*0df0*/  IMAD R15, R33, UR15, R15 ;  /* 0x0000000f210f7c24 */ /* 0x000fe2000f8e020f */
[----:B---3--:R-:W-:-:S04]  /*0e00*/  LEA R26, P0, R14, UR20, 0x3 ;  /* 0x000000140e1a7c11 */ /* 0x008fc8000f8018ff */
[----:B------:R-:W-:-:S05]  /*0e10*/  LEA.HI.X R27, R14, UR21, R15, 0x3, P0 ;  /* 0x000000150e1b7c11 */ /* 0x000fca00080f1c0f */
[----:B-----5:R1:W-:Y:S04]  /*0e20*/  STG.E.64 desc[UR12][R26.64], R12 ;  /* 0x0000000c1a007986 */ /* 0x0203e8000c101b0c */
[----:B------:R-:W2:Y:S01]  /*0e30*/  LDG.E.64 R28, desc[UR12][R28.64] ;  /* 0x0000000c1c1c7981 */ /* 0x000ea2000c1e1b00 */
[----:B------:R-:W-:-:S04]  /*0e40*/  IMAD.WIDE.U32 R14, R31, UR14, R10 ;  /* 0x0000000e1f0e7c25 */ /* 0x000fc8000f8e000a */
[----:B------:R-:W-:Y:S01]  /*0e50*/  IMAD R31, R31, UR15, R15 ;  /* 0x0000000f1f1f7c24 */ /* 0x000fe2000f8e020f */
[----:B------:R-:W-:Y:S01]  /*0e60*/  LEA R24, P0, R14, UR20, 0x3 ;  /* 0x000000140e187c11 */ /* 0x000fe2000f8018ff */
[----:B------:R-:W-:-:S03]  /*0e70*/  VIADD R33, R33, 0x2 ;  /* 0x0000000221217836 */ /* 0x000fc60000000000 */
[----:B------:R-:W-:-:S05]  /*0e80*/  LEA.HI.X R25, R14, UR21, R31, 0x3, P0 ;  /* 0x000000150e197c11 */ /* 0x000fca00080f1c1f */
[----:B--2---:R1:W-:Y:S04]  /*0e90*/  STG.E.64 desc[UR12][R24.64], R28 ;  /* 0x0000001c18007986 */ /* 0x0043e8000c101b0c */
.L_x_165:
[----:B------:R-:W-:Y:S05]  /*0ea0*/  BRA.U !UP2, `(.L_x_163) ;  /* 0x000000010a407547 */ /* 0x000fea000b800000 */
[----:B------:R-:W2:Y:S01]  /*0eb0*/  LDCU.64 UR14, c[0x0][0x3f8] ;  /* 0x00007f00ff0e77ac */ /* 0x000ea20008000a00 */
[----:B------:R-:W-:Y:S01]  /*0ec0*/  IMAD.MOV.U32 R8, RZ, RZ, R20 ;  /* 0x000000ffff087224 */ /* 0x000fe200078e0014 */
[----:B------:R-:W1:Y:S03]  /*0ed0*/  LDCU.64 UR18, c[0x0][0x3d0] ;  /* 0x00007a00ff1277ac */ /* 0x000e660008000a00 */
[----:B--2---:R-:W-:-:S04]  /*0ee0*/  IMAD.WIDE.U32 R8, R33, UR14, R8 ;  /* 0x0000000e21087c25 */ /* 0x004fc8000f8e0008 */
[----:B------:R-:W-:Y:S01]  /*0ef0*/  IMAD R9, R33, UR15, R9 ;  /* 0x0000000f21097c24 */ /* 0x000fe2000f8e0209 */
[C---:B-1----:R-:W-:Y:S01]  /*0f00*/  LEA R12, P0, R8.reuse, UR18, 0x3 ;  /* 0x00000012080c7c11 */ /* 0x042fe2000f8018ff */
[----:B------:R-:W1:Y:S03]  /*0f10*/  LDCU.64 UR14, c[0x0][0x3c0] ;  /* 0x00007800ff0e77ac */ /* 0x000e660008000a00 */
[----:B------:R-:W-:Y:S01]  /*0f20*/  LEA.HI.X R13, R8, UR19, R9, 0x3, P0 ;  /* 0x00000013080d7c11 */ /* 0x000fe200080f1c09 */
[----:B------:R-:W0:Y:S04]  /*0f30*/  LDCU.64 UR18, c[0x0][0x398] ;  /* 0x00007300ff1277ac */ /* 0x000e280008000a00 */
[----:B------:R-:W2:Y:S01]  /*0f40*/  LDG.E.64 R8, desc[UR12][R12.64] ;  /* 0x0000000c0c087981 */ /* 0x000ea2000c1e1b00 */
[----:B------:R-:W-:-:S04]  /*0f50*/  IMAD.MOV.U32 R10, RZ, RZ, R22 ;  /* 0x000000ffff0a7224 */ /* 0x000fc800078e0016 */
[----:B-1----:R-:W-:-:S04]  /*0f60*/  IMAD.WIDE.U32 R10, R33, UR14, R10 ;  /* 0x0000000e210a7c25 */ /* 0x002fc8000f8e000a */
[----:B------:R-:W-:Y:S01]  /*0f70*/  IMAD R33, R33, UR15, R11 ;  /* 0x0000000f21217c24 */ /* 0x000fe2000f8e020b */
[----:B0-----:R-:W-:-:S04]  /*0f80*/  LEA R14, P0, R10, UR18, 0x3 ;  /* 0x000000120a0e7c11 */ /* 0x001fc8000f8018ff */
[----:B------:R-:W-:-:S05]  /*0f90*/  LEA.HI.X R15, R10, UR19, R33, 0x3, P0 ;  /* 0x000000130a0f7c11 */ /* 0x000fca00080f1c21 */
[----:B--2---:R2:W-:Y:S04]  /*0fa0*/  STG.E.64 desc[UR12][R14.64], R8 ;  /* 0x000000080e007986 */ /* 0x0045e8000c101b0c */
.L_x_163:
[----:B------:R-:W3:Y:S01]  /*0fb0*/  LDC R2, c[0x0][0x3a0] ;  /* 0x0000e800ff027b82 */ /* 0x000ee20000000800 */
[----:B------:R-:W-:-:S06]  /*0fc0*/  UIADD3 UR4, UPT, UPT, UR4, 0x1, URZ ;  /* 0x0000000104047890 */ /* 0x000fcc000fffe0ff */
[----:B---3--:R-:W-:-:S13]  /*0fd0*/  ISETP.NE.AND P0, PT, R2, UR4, PT ;  /* 0x0000000402007c0c */ /* 0x008fda000bf05270 */
[----:B------:R-:W-:Y:S05]  /*0fe0*/  @!P0 EXIT ;  /* 0x000000000000894d */ /* 0x000fea0003800000 */
[----:B------:R-:W-:Y:S05]  /*0ff0*/  BRA `(.L_x_166) ;  /* 0xfffffff4000c7947 */ /* 0x000fea000383ffff */
.L_x_160:
[----:B------:R-:W0:Y:S01]  /*1000*/  LDCU.U8 UR4, c[0x0][0x390] ;  /* 0x00007200ff0477ac */ /* 0x000e220008000000 */
[----:B------:R-:W1:Y:S01]  /*1010*/  LDC R0, c[0x0][0x3a0] ;  /* 0x0000e800ff007b82 */ /* 0x000e620000000800 */
[----:B0-----:R-:W-:-:S06]  /*1020*/  UPRMT UR4, UR4, 0x8880, URZ ;  /* 0x0000888004047896 */ /* 0x001fcc00080000ff */
[----:B------:R-:W-:Y:S02]  /*1030*/  ISETP.NE.AND P0, PT, RZ, UR4, PT ;  /* 0x00000004ff007c0c */ /* 0x000fe4000bf05270 */
[----:B-1----:R-:W-:-:S11]  /*1040*/  ISETP.GE.AND P1, PT, R0, 0x1, PT ;  /* 0x000000010000780c */ /* 0x002fd60003f26270 */
[----:B------:R-:W0:Y:S01]  /*1050*/  @P0 LDC.64 R10, c[0x0][0x388] ;  /* 0x0000e200ff0a0b82 */ /* 0x000e220000000a00 */
[----:B------:R-:W0:-:S15]  /*1060*/  @P0 I2F.F64 R2, R19 ;  /* 0x0000001300020312 */ /* 0x000e1e0000201c00 */
[----:B------:R-:W-:-:S15]  /*1070*/  NOP ;  /* 0x0000000000007918 */ /* 0x000fde0000000000 */
[----:B------:R-:W-:-:S15]  /*1080*/  NOP ;  /* 0x0000000000007918 */ /* 0x000fde0000000000 */
[----:B------:R-:W-:-:S15]  /*1090*/  NOP ;  /* 0x0000000000007918 */ /* 0x000fde0000000000 */
[----:B------:R-:W-:-:S04]  /*10a0*/  NOP ;  /* 0x0000000000007918 */ /* 0x000fc80000000000 */
[----:B0-----:R0:W1:Y:S02]  /*10b0*/  @P0 DMUL R10, R2, R10 ;  /* 0x0000000a020a0228 */ /* 0x0010640000000000 */
[----:B01----:R-:W-:Y:S05]  /*10c0*/  @P0 BRA `(.L_x_167) ;  /* 0x00000000004c0947 */ /* 0x003fea0003800000 */
[----:B------:R-:W0:Y:S01]  /*10d0*/  LDC.64 R4, c[0x0][0x388] ;  /* 0x0000e200ff047b82 */ /* 0x000e220000000a00 */
[----:B------:R-:W1:-:S15]  /*10e0*/  I2F.F64 R2, R19 ;  /* 0x0000001300027312 */ /* 0x000e5e0000201c00 */
[----:B------:R-:W-:-:S15]  /*10f0*/  NOP ;  /* 0x0000000000007918 */ /* 0x000fde0000000000 */
[----:B------:R-:W-:-:S15]  /*1100*/  NOP ;  /* 0x0000000000007918 */ /* 0x000fde0000000000 */
[----:B------:R-:W-:-:S15]  /*1110*/  NOP ;  /* 0x0000000000007918 */ /* 0x000fde0000000000 */
[----:B------:R-:W-:-:S04]  /*1120*/  NOP ;  /* 0x0000000000007918 */ /* 0x000fc80000000000 */
[----:B-1----:R-:W0:-:S15]  /*1130*/  DADD R2, R2, 0.5 ;  /* 0x3fe0000002027429 */ /* 0x002e1e0000000000 */
[----:B------:R-:W-:-:S15]  /*1140*/  NOP ;  /* 0x0000000000007918 */ /* 0x000fde0000000000 */
[----:B------:R-:W-:-:S15]  /*1150*/  NOP ;  /* 0x0000000000007918 */ /* 0x000fde0000000000 */
[----:B------:R-:W-:-:S15]  /*1160*/  NOP ;  /* 0x0000000000007918 */ /* 0x000fde0000000000 */
[----:B------:R-:W-:-:S04]  /*1170*/  NOP ;  /* 0x0000000000007918 */ /* 0x000fc80000000000 */
[----:B0-----:R-:W0:-:S15]  /*1180*/  DFMA R2, R2, R4, -0.5 ;  /* 0xbfe000000202742b */ /* 0x001e1e0000000004 */
[----:B------:R-:W-:-:S15]  /*1190*/  NOP ;  /* 0x0000000000007918 */ /* 0x000fde0000000000 */
[----:B------:R-:W-:-:S15]  /*11a0*/  NOP ;  /* 0x0000000000007918 */ /* 0x000fde0000000000 */
[----:B------:R-:W-:-:S15]  /*11b0*/  NOP ;  /* 0x0000000000007918 */ /* 0x000fde0000000000 */
[----:B------:R-:W-:-:S04]  /*11c0*/  NOP ;  /* 0x0000000000007918 */ /* 0x000fc80000000000 */
[----:B0-----:R-:W0:Y:S02]  /*11d0*/  DSETP.GEU.AND P0, PT, R2, RZ, PT ;  /* 0x000000ff0200722a */ /* 0x001e240003f0e000 */
[----:B0-----:R-:W-:Y:S02]  /*11e0*/  FSEL R10, R2, RZ, P0 ;  /* 0x000000ff020a7208 */ /* 0x001fe40000000000 */
[----:B------:R-:W-:-:S07]  /*11f0*/  FSEL R11, R3, RZ, P0 ;  /* 0x000000ff030b7208 */ /* 0x000fce0000000000 */
.L_x_167:
[----:B------:R-:W-:Y:S05]  /*1200*/  @!P1 EXIT ;  /* 0x000000000000994d */ /* 0x000fea0003800000 */
[----:B------:R-:W0:Y:S01]  /*1210*/  LDC R2, c[0x0][0x3a8] ;  /* 0x0000ea00ff027b82 */ /* 0x000e220000000800 */
[----:B------:R1:W2:Y:S01]  /*1220*/  F2I.F64.TRUNC R0, R10 ;  /* 0x0000000a00007311 */ /* 0x0002a2000030d100 */
[----:B0-----:R-:W-:-:S13]  /*1230*/  ISETP.GE.AND P0, PT, R2, 0x1, PT ;  /* 0x000000010200780c */ /* 0x001fda0003f06270 */
[----:B-12---:R-:W-:Y:S05]  /*1240*/  @!P0 EXIT ;  /* 0x000000000000894d */ /* 0x006fea0003800000 */
[----:B------:R-:W0:Y:S01]  /*1250*/  LDCU.64 UR6, c[0x0][0x400] ;  /* 0x00008000ff0677ac */ /* 0x000e220008000a00 */
[----:B------:R-:W-:Y:S01]  /*1260*/  SHF.R.S32.HI R2, RZ, 0x1f, R19 ;  /* 0x0000001fff027819 */ /* 0x000fe20000011413 */
[----:B------:R-:W1:Y:S01]  /*1270*/  I2F.F64 R4, R0 ;  /* 0x0000000000047312 */ /* 0x000e620000201c00 */
[----:B------:R-:W-:-:S15]  /*1280*/  UIADD3 UR4, UPT, UPT, UR5, -0x1, URZ ;  /* 0xffffffff05047890 */ /* 0x000fde000fffe0ff */
[----:B------:R-:W-:-:S15]  /*1290*/  NOP ;  /* 0x0000000000007918 */ /* 0x000fde0000000000 */
[----:B------:R-:W-:-:S15]  /*12a0*/  NOP ;  /* 0x0000000000007918 */ /* 0x000fde0000000000 */
[----:B------:R-:W-:-:S15]  /*12b0*/  NOP ;  /* 0x0000000000007918 */ /* 0x000fde0000000000 */
[----:B------:R-:W-:-:S03]  /*12c0*/  NOP ;  /* 0x0000000000007918 */ /* 0x000fc60000000000 */
[----:B-1----:R1:W2:Y:S01]  /*12d0*/  DADD R10, -R4, R10 ;  /* 0x00000000040a7229 */ /* 0x0022a2000000010a */
[----:B------:R-:W-:Y:S01]  /*12e0*/  ISETP.GE.AND P0, PT, R0, UR4, PT ;  /* 0x0000000400007c0c */ /* 0x000fe2000bf06270 */
[----:B------:R-:W-:Y:S01]  /*12f0*/  UMOV UR4, URZ ;  /* 0x000000ff00047c82 */ /* 0x000fe20008000000 */
[----:B0-----:R-:W-:Y:S02]  /*1300*/  IMAD R2, R2, UR6, RZ ;  /* 0x0000000602027c24 */ /* 0x001fe4000f8e02ff */
[----:B------:R-:W-:-:S04]  /*1310*/  IMAD.WIDE.U32 R8, R19, UR6, RZ ;  /* 0x0000000613087c25 */ /* 0x000fc8000f8e00ff */
[----:B------:R-:W-:-:S04]  /*1320*/  IMAD R3, R19, UR7, R2 ;  /* 0x0000000713037c24 */ /* 0x000fc8000f8e0202 */
[----:B-12---:R-:W-:-:S07]  /*1330*/  IMAD.IADD R3, R3, 0x1, R9 ;  /* 0x0000000103037824 */ /* 0x006fce00078e0209 */
.L_x_173:
[----:B0-----:R-:W0:Y:S01]  /*1340*/  LDC.64 R6, c[0x0][0x3c8] ;  /* 0x0000f200ff067b82 */ /* 0x001e220000000a00 */
[----:B-1----:R-:W1:Y:S01]  /*1350*/  LDCU.64 UR10, c[0x0][0x3b8] ;  /* 0x00007700ff0a77ac */ /* 0x002e620008000a00 */
[----:B---3--:R-:W-:Y:S01]  /*1360*/  VIADD R14, R0, 0x1 ;  /* 0x00000001000e7836 */ /* 0x008fe20000000000 */
[--C-:B------:R-:W-:Y:S01]  /*1370*/  SHF.R.S32.HI R13, RZ, 0x1f, R0.reuse ;  /* 0x0000001fff0d7819 */ /* 0x100fe20000011400 */
[----:B------:R-:W-:Y:S01]  /*1380*/  @P0 IMAD.MOV R14, RZ, RZ, R0 ;  /* 0x000000ffff0e0224 */ /* 0x000fe200078e0200 */
[----:B--2---:R-:W2:Y:S01]  /*1390*/  LDCU UR8, c[0x0][0x3a8] ;  /* 0x00007500ff0877ac */ /* 0x004ea20008000800 */
[----:B------:R-:W-:Y:S02]  /*13a0*/  IMAD.MOV.U32 R2, RZ, RZ, R8 ;  /* 0x000000ffff027224 */ /* 0x000fe400078e0008 */
[----:B------:R-:W3:Y:S01]  /*13b0*/  LDC.64 R16, c[0x0][0x3f0] ;  /* 0x0000fc00ff107b82 */ /* 0x000ee20000000a00 */
[----:B------:R-:W4:Y:S01]  /*13c0*/  LDCU UR5, c[0x0][0x3a0] ;  /* 0x00007400ff0577ac */ /* 0x000f220008000800 */
[----:B------:R-:W-:Y:S01]  /*13d0*/  SHF.R.S32.HI R5, RZ, 0x1f, R14 ;  /* 0x0000001fff057819 */ /* 0x000fe2000001140e */
[----:B-1----:R-:W-:-:S02]  /*13e0*/  UIMAD.WIDE.U32 UR6, UR4, UR10, URZ ;  /* 0x0000000a040672a5 */ /* 0x002fc4000f8e00ff */
[----:B--2---:R-:W-:Y:S01]  /*13f0*/  UISETP.GE.U32.AND UP1, UPT, UR8, 0x8, UPT ;  /* 0x000000080800788c */ /* 0x004fe2000bf26070 */
[-C--:B0-----:R-:W-:Y:S01]  /*1400*/  IMAD R4, R13, R6.reuse, RZ ;  /* 0x000000060d047224 */ /* 0x081fe200078e02ff */
[----:B------:R-:W-:Y:S01]  /*1410*/  UIMAD UR7, UR4, UR11, UR7 ;  /* 0x0000000b040772a4 */ /* 0x000fe2000f8e0207 */
[----:B------:R-:W-:Y:S02]  /*1420*/  IMAD R5, R5, R6, RZ ;  /* 0x0000000605057224 */ /* 0x000fe400078e02ff */
[----:B------:R-:W-:Y:S02]  /*1430*/  IMAD R35, R0, R7, R4 ;  /* 0x0000000700237224 */ /* 0x000fe400078e0204 */
[----:B------:R-:W-:Y:S02]  /*1440*/  IMAD R7, R7, R14, R5 ;  /* 0x0000000e07077224 */ /* 0x000fe400078e0205 */
[----:B---3--:R-:W-:-:S04]  /*1450*/  IMAD.WIDE.U32 R12, R16, UR4, R2 ;  /* 0x00000004100c7c25 */ /* 0x008fc8000f8e0002 */
[----:B------:R-:W-:Y:S01]  /*1460*/  IMAD R5, R17, UR4, R13 ;  /* 0x0000000411057c24 */ /* 0x000fe2000f8e020d */
[----:B------:R-:W-:Y:S01]  /*1470*/  UIADD3 UR4, UPT, UPT, UR4, 0x1, URZ ;  /* 0x0000000104047890 */ /* 0x000fe2000fffe0ff */
[----:B------:R-:W-:-:S03]  /*1480*/  IMAD.WIDE.U32 R14, R6, R14, UR6 ;  /* 0x00000006060e7e25 */ /* 0x000fc6000f8e000e */
[----:B----4-:R-:W-:Y:S01]  /*1490*/  UISETP.NE.AND UP0, UPT, UR4, UR5, UPT ;  /* 0x000000050400728c */ /* 0x010fe2000bf05270 */
[----:B------:R-:W-:Y:S02]  /*14a0*/  IMAD.WIDE.U32 R16, R0, R6, UR6 ;  /* 0x0000000600107e25 */ /* 0x000fe4000f8e0006 */
[----:B------:R-:W-:Y:S02]  /*14b0*/  UMOV UR5, URZ ;  /* 0x000000ff00057c82 */ /* 0x000fe40008000000 */
[----:B------:R-:W-:Y:S02]  /*14c0*/  IMAD.IADD R7, R15, 0x1, R7 ;  /* 0x000000010f077824 */ /* 0x000fe400078e0207 */
[----:B------:R-:W-:Y:S01]  /*14d0*/  IMAD.IADD R35, R17, 0x1, R35 ;  /* 0x0000000111237824 */ /* 0x000fe200078e0223 */
[----:B------:R-:W-:Y:S06]  /*14e0*/  BRA.U !UP1, `(.L_x_168) ;  /* 0x0000000909a07547 */ /* 0x000fec000b800000 */
[----:B------:R-:W0:Y:S01]  /*14f0*/  LDCU.64 UR10, c[0x0][0x3f8] ;  /* 0x00007f00ff0a77ac */ /* 0x000e220008000a00 */
[----:B------:R-:W1:Y:S01]  /*1500*/  LDCU.64 UR14, c[0x0][0x3c0] ;  /* 0x00007800ff0e77ac */ /* 0x000e620008000a00 */
[----:B------:R-:W2:Y:S01]  /*1510*/  LDCU.64 UR18, c[0x0][0x3d0] ;  /* 0x00007a00ff1277ac */ /* 0x000ea20008000a00 */
[----:B------:R-:W3:Y:S01]  /*1520*/  LDCU.64 UR20, c[0x0][0x398] ;  /* 0x00007300ff1477ac */ /* 0x000ee20008000a00 */
[----:B------:R-:W-:Y:S01]  /*1530*/  UMOV UR5, URZ ;  /* 0x000000ff00057c82 */ /* 0x000fe20008000000 */
[----:B0-----:R-:W-:Y:S02]  /*1540*/  USHF.L.U64.HI UR7, UR10, 0x3, UR11 ;  /* 0x000000030a077899 */ /* 0x001fe4000801020b */
[----:B-1----:R-:W-:Y:S02]  /*1550*/  USHF.L.U64.HI UR9, UR14, 0x3, UR15 ;  /* 0x000000030e097899 */ /* 0x002fe4000801020f */
[----:B--23--:R-:W-:-:S12]  /*1560*/  USHF.L.U32 UR16, UR14, 0x3, URZ ;  /* 0x000000030e107899 */ /* 0x00cfd800080006ff */
.L_x_169:
[----:B0-----:R-:W-:Y:S02]  /*1570*/  IMAD.U32 R29, RZ, RZ, UR5 ;  /* 0x00000005ff1d7e24 */ /* 0x001fe4000f8e00ff */
[----:B------:R-:W-:Y:S02]  /*1580*/  IMAD.MOV.U32 R4, RZ, RZ, R12 ;  /* 0x000000ffff047224 */ /* 0x000fe400078e000c */
[----:B------:R-:W-:Y:S02]  /*1590*/  IMAD.U32 R21, RZ, RZ, UR5 ;  /* 0x00000005ff157e24 */ /* 0x000fe4000f8e00ff */
[----:B------:R-:W-:-:S04]  /*15a0*/  IMAD.WIDE.U32 R18, R29, UR10, R4 ;  /* 0x0000000a1d127c25 */ /* 0x000fc8000f8e0004 */
[----:B------:R-:W-:Y:S01]  /*15b0*/  IMAD R19, R21, UR11, R19 ;  /* 0x0000000b15137c24 */ /* 0x000fe2000f8e0213 */
[----:B------:R-:W-:-:S04]  /*15c0*/  LEA R22, P1, R18, UR18, 0x3 ;  /* 0x0000001212167c11 */ /* 0x000fc8000f8218ff */
[----:B------:R-:W-:-:S05]  /*15d0*/  LEA.HI.X R23, R18, UR19, R19, 0x3, P1 ;  /* 0x0000001312177c11 */ /* 0x000fca00088f1c13 */
[----:B------:R0:W2:Y:S01]  /*15e0*/  LDG.E.64 R26, desc[UR12][R22.64] ;  /* 0x0000000c161a7981 */ /* 0x0000a2000c1e1b00 */
[----:B------:R-:W-:Y:S01]  /*15f0*/  IMAD.MOV.U32 R34, RZ, RZ, R16 ;  /* 0x000000ffff227224 */ /* 0x000fe200078e0010 */
[----:B------:R-:W-:Y:S01]  /*1600*/  UIMAD UR6, UR5, UR15, URZ ;  /* 0x0000000f050672a4 */ /* 0x000fe2000f8e02ff */
[----:B------:R-:W-:Y:S01]  /*1610*/  IMAD.MOV.U32 R6, RZ, RZ, R14 ;  /* 0x000000ffff067224 */ /* 0x000fe200078e000e */
[----:B------:R-:W-:Y:S01]  /*1620*/  USHF.L.U32 UR17, UR10, 0x3, URZ ;  /* 0x000000030a117899 */ /* 0x000fe200080006ff */
[C---:B------:R-:W-:Y:S01]  /*1630*/  IMAD.WIDE.U32 R32, R29.reuse, UR14, R34 ;  /* 0x0000000e1d207c25 */ /* 0x040fe2000f8e0022 */
[----:B------:R-:W2:Y:S03]  /*1640*/  DADD R18, -R10, 1 ;  /* 0x3ff000000a127429 */ /* 0x000ea60000000100 */
[----:B------:R-:W-:Y:S01]  /*1650*/  IMAD.WIDE.U32 R28, R29, UR14, R6 ;  /* 0x0000000e1d1c7c25 */ /* 0x000fe2000f8e0006 */
[----:B------:R-:W-:-:S03]  /*1660*/  LEA R30, P2, R32, UR20, 0x3 ;  /* 0x00000014201e7c11 */ /* 0x000fc6000f8418ff */
[----:B------:R-:W-:Y:S01]  /*1670*/  VIADD R31, R33, UR6 ;  /* 0x00000006211f7c36 */ /* 0x000fe20008000000 */
[----:B------:R-:W-:Y:S01]  /*1680*/  LEA R24, P1, R28, UR20, 0x3 ;  /* 0x000000141c187c11 */ /* 0x000fe2000f8218ff */
[----:B------:R-:W-:-:S03]  /*1690*/  VIADD R25, R29, UR6 ;  /* 0x000000061d197c36 */ /* 0x000fc60008000000 */
[----:B------:R-:W-:Y:S02]  /*16a0*/  LEA.HI.X R31, R32, UR21, R31, 0x3, P2 ;  /* 0x00000015201f7c11 */ /* 0x000fe400090f1c1f */
[----:B0-----:R-:W-:Y:S02]  /*16b0*/  IADD3 R22, P2, PT, R22, UR17, RZ ;  /* 0x0000001116167c10 */ /* 0x001fe4000ff5e0ff */
[----:B------:R-:W-:Y:S02]  /*16c0*/  LEA.HI.X R25, R28, UR21, R25, 0x3, P1 ;  /* 0x000000151c197c11 */ /* 0x000fe400088f1c19 */
[----:B------:R-:W-:-:S15]  /*16d0*/  IADD3.X R23, PT, PT, R23, UR7, RZ, P2, !PT ;  /* 0x0000000717177c10 */ /* 0x000fde00097fe4ff */
[----:B------:R-:W-:-:S15]  /*16e0*/  NOP ;  /* 0x0000000000007918 */ /* 0x000fde0000000000 */
[----:B------:R-:W-:-:S15]  /*16f0*/  NOP ;  /* 0x0000000000007918 */ /* 0x000fde0000000000 */
[----:B------:R-:W-:-:S01]  /*1700*/  NOP ;  /* 0x0000000000007918 */ /* 0x000fc20000000000 */
[----:B--2---:R-:W0:Y:S02]  /*1710*/  DMUL R20, R18, R26 ;  /* 0x0000001a12147228 */ /* 0x004e240000000000 */
[----:B0-----:R0:W-:-:S15]  /*1720*/  REDG.E.ADD.F64.RN.STRONG.GPU desc[UR12][R30.64], R20 ;  /* 0x000000141e0079a6 */ /* 0x0011de000c12ff0c */
[----:B------:R-:W-:-:S15]  /*1730*/  NOP ;  /* 0x0000000000007918 */ /* 0x000fde0000000000 */
[----:B------:R-:W-:-:S15]  /*1740*/  NOP ;  /* 0x0000000000007918 */ /* 0x000fde0000000000 */
[----:B------:R-:W-:-:S15]  /*1750*/  NOP ;  /* 0x0000000000007918 */ /* 0x000fde0000000000 */
[----:B------:R-:W-:-:S02]  /*1760*/  NOP ;  /* 0x0000000000007918 */ /* 0x000fc40000000000 */
[----:B------:R-:W1:Y:S02]  /*1770*/  DMUL R26, R10, R26 ;  /* 0x0000001a0a1a7228 */ /* 0x000e640000000000 */
[----:B-1----:R1:W-:Y:S04]  /*1780*/  REDG.E.ADD.F64.RN.STRONG.GPU desc[UR12][R24.64], R26 ;  /* 0x0000001a180079a6 */ /* 0x0023e8000c12ff0c */
[----:B0-----:R-:W1:Y:S01]  /*1790*/  LDG.E.64 R20, desc[UR12][R22.64] ;  /* 0x0000000c16147981 */ /* 0x001e62000c1e1b00 */
[----:B------:R-:W-:Y:S02]  /*17a0*/  IADD3 R36, P2, PT, R30, UR16, RZ ;  /* 0x000000101e247c10 */ /* 0x000fe4000ff5e0ff */
[----:B------:R-:W-:Y:S02]  /*17b0*/  IADD3 R32, P1, PT, R24, UR16, RZ ;  /* 0x0000001018207c10 */ /* 0x000fe4000ff3e0ff */
[----:B------:R-:W-:-:S02]  /*17c0*/  IADD3.X R37, PT, PT, R31, UR9, RZ, P2, !PT ;  /* 0x000000091f257c10 */ /* 0x000fc400097fe4ff */
[----:B------:R-:W-:Y:S02]  /*17d0*/  IADD3 R28, P2, PT, R22, UR17, RZ ;  /* 0x00000011161c7c10 */ /* 0x000fe4000ff5e0ff */
[----:B------:R-:W-:Y:S02]  /*17e0*/  IADD3.X R33, PT, PT, R25, UR9, RZ, P1, !PT ;  /* 0x0000000919217c10 */ /* 0x000fe40008ffe4ff */
[----:B------:R-:W-:-:S15]  /*17f0*/  IADD3.X R29, PT, PT, R23, UR7, RZ, P2, !PT ;  /* 0x00000007171d7c10 */ /* 0x000fde00097fe4ff */
[----:B------:R-:W-:-:S15]  /*1800*/  NOP ;  /* 0x0000000000007918 */ /* 0x000fde0000000000 */
[----:B------:R-:W-:-:S15]  /*1810*/  NOP ;  /* 0x0000000000007918 */ /* 0x000fde0000000000 */
[----:B------:R-:W-:-:S02]  /*1820*/  NOP ;  /* 0x0000000000007918 */ /* 0x000fc40000000000 */
[----:B-1----:R-:W0:Y:S02]  /*1830*/  DMUL R26, R18, R20 ;  /* 0x00000014121a7228 */ /* 0x002e240000000000 */
        /* <DEDUP_REMOVED lines=18> */
[----:B0-----:R-:W-:-:S15]  /*1960*/  REDG.E.ADD.F64.RN.STRONG.GPU desc[UR12][R20.64], R30 ;  /* 0x0000001e140079a6 */ /* 0x001fde000c12ff0c */
[----:B------:R-:W-:-:S15]  /*1970*/  NOP ;  /* 0x0000000000007918 */ /* 0x000fde0000000000 */
[----:B------:R-:W-:-:S15]  /*1980*/  NOP ;  /* 0x0000000000007918 */ /* 0x000fde0000000000 */
[----:B------:R-:W-:-:S15]  /*1990*/  NOP ;  /* 0x0000000000007918 */ /* 0x000fde0000000000 */
[----:B------:R-:W-:-:S02]  /*19a0*/  NOP ;  /* 0x0000000000007918 */ /* 0x000fc40000000000 */
[----:B------:R-:W0:Y:S02]  /*19b0*/  DMUL R26, R10, R26 ;  /* 0x0000001a0a1a7228 */ /* 0x000e240000000000 */
[----:B0-----:R0:W-:Y:S04]  /*19c0*/  REDG.E.ADD.F64.RN.STRONG.GPU desc[UR12][R22.64], R26 ;  /* 0x0000001a160079a6 */ /* 0x0011e8000c12ff0c */
[----:B0-----:R0:W2:Y:S01]  /*19d0*/  LDG.E.64 R26, desc[UR12][R24.64] ;  /* 0x0000000c181a7981 */ /* 0x0010a2000c1e1b00 */
[----:B------:R-:W-:Y:S02]  /*19e0*/  IADD3 R32, P2, PT, R20, UR16, RZ ;  /* 0x0000001014207c10 */ /* 0x000fe4000ff5e0ff */
[----:B------:R-:W-:Y:S02]  /*19f0*/  IADD3 R36, P1, PT, R22, UR16, RZ ;  /* 0x0000001016247c10 */ /* 0x000fe4000ff3e0ff */
[----:B------:R-:W-:-:S02]  /*1a00*/  IADD3.X R33, PT, PT, R21, UR9, RZ, P2, !PT ;  /* 0x0000000915217c10 */ /* 0x000fc400097fe4ff */
[----:B------:R-:W-:Y:S02]  /*1a10*/  IADD3.X R37, PT, PT, R23, UR9, RZ, P1, !PT ;  /* 0x0000000917257c10 */ /* 0x000fe40008ffe4ff */
[----:B0-----:R-:W-:-:S04]  /*1a20*/  IADD3 R24, P2, PT, R24, UR17, RZ ;  /* 0x0000001118187c10 */ /* 0x001fc8000ff5e0ff */
[----:B------:R-:W-:-:S15]  /*1a30*/  IADD3.X R25, PT, PT, R25, UR7, RZ, P2, !PT ;  /* 0x0000000719197c10 */ /* 0x000fde00097fe4ff */
[----:B------:R-:W-:-:S15]  /*1a40*/  NOP ;  /* 0x0000000000007918 */ /* 0x000fde0000000000 */
[----:B------:R-:W-:-:S15]  /*1a50*/  NOP ;  /* 0x0000000000007918 */ /* 0x000fde0000000000 */
[----:B--2---:R-:W0:Y:S02]  /*1a60*/  DMUL R28, R18, R26 ;  /* 0x0000001a121c7228 */ /* 0x004e240000000000 */
        /* <DEDUP_REMOVED lines=24> */
[----:B------:R-:W1:Y:S01]  /*1bf0*/  LDG.E.64 R20, desc[UR12][R24.64] ;  /* 0x0000000c18147981 */ /* 0x000e62000c1e1b00 */
[----:B------:R-:W-:Y:S02]  /*1c00*/  IADD3 R32, P2, PT, R26, UR16, RZ ;  /* 0x000000101a207c10 */ /* 0x000fe4000ff5e0ff */
[----:B0-----:R-:W-:Y:S02]  /*1c10*/  IADD3 R22, P1, PT, R30, UR16, RZ ;  /* 0x000000101e167c10 */ /* 0x001fe4000ff3e0ff */
        /* <DEDUP_REMOVED lines=32> */
[----:B------:R-:W2:Y:S01]  /*1e20*/  LDG.E.64 R22, desc[UR12][R36.64] ;  /* 0x0000000c24167981 */ /* 0x000ea2000c1e1b00 */
[----:B------:R-:W-:Y:S02]  /*1e30*/  IADD3 R26, P1, PT, R20, UR16, RZ ;  /* 0x00000010141a7c10 */ /* 0x000fe4000ff3e0ff */
[----:B------:R-:W-:Y:S02]  /*1e40*/  IADD3 R32, P2, PT, R24, UR16, RZ ;  /* 0x0000001018207c10 */ /* 0x000fe4000ff5e0ff */
[----:B------:R-:W-:-:S02]  /*1e50*/  IADD3.X R27, PT, PT, R21, UR9, RZ, P1, !PT ;  /* 0x00000009151b7c10 */ /* 0x000fc40008ffe4ff */
[----:B------:R-:W-:Y:S01]  /*1e60*/  IADD3.X R33, PT, PT, R25, UR9, RZ, P2, !PT ;  /* 0x0000000919217c10 */ /* 0x000fe200097fe4ff */
[----:B------:R-:W-:Y:S02]  /*1e70*/  ULOP3.LUT UR6, UR8, 0x7ffffff8, URZ, 0xc0, !UPT ;  /* 0x7ffffff808067892 */ /* 0x000fe4000f8ec0ff */
[----:B------:R-:W-:-:S15]  /*1e80*/  UIADD3 UR5, UPT, UPT, UR5, 0x8, URZ ;  /* 0x0000000805057890 */ /* 0x000fde000fffe0ff */
[----:B------:R-:W-:-:S15]  /*1e90*/  NOP ;  /* 0x0000000000007918 */ /* 0x000fde0000000000 */
[----:B------:R-:W-:-:S15]  /*1ea0*/  NOP ;  /* 0x0000000000007918 */ /* 0x000fde0000000000 */
[----:B------:R-:W-:-:S03]  /*1eb0*/  NOP ;  /* 0x0000000000007918 */ /* 0x000fc60000000000 */
[----:B--2---:R-:W1:Y:S02]  /*1ec0*/  DMUL R18, R18, R22 ;  /* 0x0000001612127228 */ /* 0x004e640000000000 */
[----:B-1----:R0:W-:-:S15]  /*1ed0*/  REDG.E.ADD.F64.RN.STRONG.GPU desc[UR12][R26.64], R18 ;  /* 0x000000121a0079a6 */ /* 0x0021de000c12ff0c */
[----:B------:R-:W-:-:S15]  /*1ee0*/  NOP ;  /* 0x0000000000007918 */ /* 0x000fde0000000000 */
[----:B------:R-:W-:-:S15]  /*1ef0*/  NOP ;  /* 0x0000000000007918 */ /* 0x000fde0000000000 */
[----:B------:R-:W-:-:S15]  /*1f00*/  NOP ;  /* 0x0000000000007918 */ /* 0x000fde0000000000 */
[----:B------:R-:W-:-:S02]  /*1f10*/  NOP ;  /* 0x0000000000007918 */ /* 0x000fc40000000000 */
[----:B------:R-:W1:Y:S02]  /*1f20*/  DMUL R22, R10, R22 ;  /* 0x000000160a167228 */ /* 0x000e640000000000 */
[----:B-1----:R0:W-:Y:S01]  /*1f30*/  REDG.E.ADD.F64.RN.STRONG.GPU desc[UR12][R32.64], R22 ;  /* 0x00000016200079a6 */ /* 0x0021e2000c12ff0c */
[----:B------:R-:W-:-:S09]  /*1f40*/  UISETP.NE.AND UP1, UPT, UR5, UR6, UPT ;  /* 0x000000060500728c */ /* 0x000fd2000bf25270 */
[----:B------:R-:W-:Y:S05]  /*1f50*/  BRA.U UP1, `(.L_x_169) ;  /* 0xfffffff501847547 */ /* 0x000fea000b83ffff */
[----:B------:R-:W-:-:S05]  /*1f60*/  UMOV UR5, UR6 ;  /* 0x0000000600057c82 */ /* 0x000fca0008000000 */
.L_x_168:
[----:B------:R-:W1:Y:S02]  /*1f70*/  LDCU UR6, c[0x0][0x3a8] ;  /* 0x00007500ff0677ac */ /* 0x000e640008000800 */
[----:B-1----:R-:W-:-:S04]  /*1f80*/  ULOP3.LUT UR6, UR6, 0x7, URZ, 0xc0, !UPT ;  /* 0x0000000706067892 */ /* 0x002fc8000f8ec0ff */
[----:B------:R-:W-:-:S09]  /*1f90*/  UISETP.NE.AND UP1, UPT, UR6, URZ, UPT ;  /* 0x000000ff0600728c */ /* 0x000fd2000bf25270 */
[----:B------:R-:W-:Y:S05]  /*1fa0*/  BRA.U !UP1, `(.L_x_170) ;  /* 0x0000000d09387547 */ /* 0x000fea000b800000 */
[----:B------:R-:W-:Y:S02]  /*1fb0*/  UIADD3 UR6, UPT, UPT, UR6, -0x1, URZ ;  /* 0xffffffff06067890 */ /* 0x000fe4000fffe0ff */
[----:B------:R-:W-:Y:S02]  /*1fc0*/  ULOP3.LUT UP1, UR9, UR8, 0x3, URZ, 0xc0, !UPT ;  /* 0x0000000308097892 */ /* 0x000fe4000f82c0ff */
[----:B------:R-:W-:-:S09]  /*1fd0*/  UISETP.GE.U32.AND UP2, UPT, UR6, 0x3, UPT ;  /* 0x000000030600788c */ /* 0x000fd2000bf46070 */
[----:B------:R-:W-:Y:S05]  /*1fe0*/  BRA.U !UP2, `(.L_x_171) ;  /* 0x000000050aa47547 */ /* 0x000fea000b800000 */
[----:B0-----:R-:W0:Y:S01]  /*1ff0*/  LDC.64 R22, c[0x0][0x3f8] ;  /* 0x0000fe00ff167b82 */ /* 0x001e220000000a00 */
[----:B------:R-:W1:Y:S01]  /*2000*/  LDCU.64 UR10, c[0x0][0x3d0] ;  /* 0x00007a00ff0a77ac */ /* 0x000e620008000a00 */
[----:B------:R-:W-:Y:S01]  /*2010*/  IMAD.MOV.U32 R4, RZ, RZ, R12 ;  /* 0x000000ffff047224 */ /* 0x000fe200078e000c */
[----:B------:R-:W2:Y:S05]  /*2020*/  LDCU.64 UR14, c[0x0][0x398] ;  /* 0x00007300ff0e77ac */ /* 0x000eaa0008000a00 */
[----:B------:R-:W3:Y:S01]  /*2030*/  LDC.64 R20, c[0x0][0x3c0] ;  /* 0x0000f000ff147b82 */ /* 0x000ee20000000a00 */
[----:B0-----:R-:W-:-:S04]  /*2040*/  IMAD.WIDE.U32 R18, R22, UR5, R4 ;  /* 0x0000000516127c25 */ /* 0x001fc8000f8e0004 */
[----:B------:R-:W-:Y:S01]  /*2050*/  IMAD R19, R23, UR5, R19 ;  /* 0x0000000517137c24 */ /* 0x000fe2000f8e0213 */
[----:B-1----:R-:W-:-:S04]  /*2060*/  LEA R24, P1, R18, UR10, 0x3 ;  /* 0x0000000a12187c11 */ /* 0x002fc8000f8218ff */
[----:B------:R-:W-:-:S06]  /*2070*/  LEA.HI.X R25, R18, UR11, R19, 0x3, P1 ;  /* 0x0000000b12197c11 */ /* 0x000fcc00088f1c13 */
[----:B------:R-:W4:Y:S01]  /*2080*/  LDG.E.64 R24, desc[UR12][R24.64] ;  /* 0x0000000c18187981 */ /* 0x000f22000c1e1b00 */
[----:B------:R-:W-:Y:S01]  /*2090*/  IMAD.MOV.U32 R34, RZ, RZ, R16 ;  /* 0x000000ffff227224 */ /* 0x000fe200078e0010 */
[----:B------:R-:W-:Y:S02]  /*20a0*/  UIADD3 UR6, UPT, UPT, UR5, 0x1, URZ ;  /* 0x0000000105067890 */ /* 0x000fe4000fffe0ff */
[----:B---3--:R-:W-:Y:S01]  /*20b0*/  IMAD R33, R21, UR5, RZ ;  /* 0x0000000515217c24 */ /* 0x008fe2000f8e02ff */
[----:B------:R-:W4:Y:S01]  /*20c0*/  DADD R18, -R10, 1 ;  /* 0x3ff000000a127429 */ /* 0x000f220000000100 */
[----:B------:R-:W-:-:S04]  /*20d0*/  IMAD.WIDE.U32 R28, R20, UR5, R34 ;  /* 0x00000005141c7c25 */ /* 0x000fc8000f8e0022 */
[----:B------:R-:W-:Y:S01]  /*20e0*/  IMAD.IADD R27, R29, 0x1, R33 ;  /* 0x000000011d1b7824 */ /* 0x000fe200078e0221 */
[----:B--2---:R-:W-:-:S04]  /*20f0*/  LEA R26, P1, R28, UR14, 0x3 ;  /* 0x0000000e1c1a7c11 */ /* 0x004fc8000f8218ff */
[----:B------:R-:W-:Y:S01]  /*2100*/  LEA.HI.X R27, R28, UR15, R27, 0x3, P1 ;  /* 0x0000000f1c1b7c11 */ /* 0x000fe200088f1c1b */
[----:B------:R-:W-:-:S04]  /*2110*/  IMAD.MOV.U32 R6, RZ, RZ, R14 ;  /* 0x000000ffff067224 */ /* 0x000fc800078e000e */
[----:B------:R-:W-:-:S04]  /*2120*/  IMAD.WIDE.U32 R28, R20, UR5, R6 ;  /* 0x00000005141c7c25 */ /* 0x000fc8000f8e0006 */
[----:B------:R-:W-:-:S15]  /*2130*/  IMAD.IADD R33, R33, 0x1, R29 ;  /* 0x0000000121217824 */ /* 0x000fde00078e021d */
[----:B------:R-:W-:-:S15]  /*2140*/  NOP ;  /* 0x0000000000007918 */ /* 0x000fde0000000000 */
[----:B------:R-:W-:-:S15]  /*2150*/  NOP ;  /* 0x0000000000007918 */ /* 0x000fde0000000000 */
[----:B----4-:R-:W0:Y:S02]  /*2160*/  DMUL R30, R18, R24 ;  /* 0x00000018121e7228 */ /* 0x010e240000000000 */
[----:B0-----:R0:W-:Y:S02]  /*2170*/  REDG.E.ADD.F64.RN.STRONG.GPU desc[UR12][R26.64], R30 ;  /* 0x0000001e1a0079a6 */ /* 0x0011e4000c12ff0c */
[----:B0-----:R-:W-:-:S04]  /*2180*/  IMAD.WIDE.U32 R26, R22, UR6, R4 ;  /* 0x00000006161a7c25 */ /* 0x001fc8000f8e0004 */
[----:B------:R-:W-:Y:S01]  /*2190*/  IMAD R37, R23, UR6, R27 ;  /* 0x0000000617257c24 */ /* 0x000fe2000f8e021b */
[----:B------:R-:W-:-:S04]  /*21a0*/  LEA R36, P1, R26, UR10, 0x3 ;  /* 0x0000000a1a247c11 */ /* 0x000fc8000f8218ff */
[----:B------:R-:W-:Y:S02]  /*21b0*/  LEA.HI.X R37, R26, UR11, R37, 0x3, P1 ;  /* 0x0000000b1a257c11 */ /* 0x000fe400088f1c25 */
[----:B------:R-:W-:-:S04]  /*21c0*/  LEA R32, P1, R28, UR14, 0x3 ;  /* 0x0000000e1c207c11 */ /* 0x000fc8000f8218ff */
[----:B------:R-:W-:-:S15]  /*21d0*/  LEA.HI.X R33, R28, UR15, R33, 0x3, P1 ;  /* 0x0000000f1c217c11 */ /* 0x000fde00088f1c21 */
[----:B------:R-:W-:-:S15]  /*21e0*/  NOP ;  /* 0x0000000000007918 */ /* 0x000fde0000000000 */
[----:B------:R-:W-:-:S15]  /*21f0*/  NOP ;  /* 0x0000000000007918 */ /* 0x000fde0000000000 */
[----:B------:R-:W0:Y:S02]  /*2200*/  DMUL R24, R10, R24 ;  /* 0x000000180a187228 */ /* 0x000e240000000000 */
[----:B0-----:R0:W-:Y:S04]  /*2210*/  REDG.E.ADD.F64.RN.STRONG.GPU desc[UR12][R32.64], R24 ;  /* 0x00000018200079a6 */ /* 0x0011e8000c12ff0c */
[----:B0-----:R-:W2:Y:S01]  /*2220*/  LDG.E.64 R24, desc[UR12][R36.64] ;  /* 0x0000000c24187981 */ /* 0x001ea2000c1e1b00 */
[----:B------:R-:W-:Y:S02]  /*2230*/  IMAD R33, R21, UR6, RZ ;  /* 0x0000000615217c24 */ /* 0x000fe4000f8e02ff */
[----:B------:R-:W-:-:S04]  /*2240*/  IMAD.WIDE.U32 R26, R20, UR6, R34 ;  /* 0x00000006141a7c25 */ /* 0x000fc8000f8e0022 */
[----:B------:R-:W-:Y:S01]  /*2250*/  IMAD.IADD R27, R27, 0x1, R33 ;  /* 0x000000011b1b7824 */ /* 0x000fe200078e0221 */
[----:B------:R-:W-:-:S04]  /*2260*/  LEA R28, P1, R26, UR14, 0x3 ;  /* 0x0000000e1a1c7c11 */ /* 0x000fc8000f8218ff */
[----:B------:R-:W-:Y:S01]  /*2270*/  LEA.HI.X R29, R26, UR15, R27, 0x3, P1 ;  /* 0x0000000f1a1d7c11 */ /* 0x000fe200088f1c1b */
[----:B------:R-:W-:Y:S01]  /*2280*/  IMAD.WIDE.U32 R26, R20, UR6, R6 ;  /* 0x00000006141a7c25 */ /* 0x000fe2000f8e0006 */
[----:B------:R-:W-:-:S03]  /*2290*/  UIADD3 UR6, UPT, UPT, UR5, 0x2, URZ ;  /* 0x0000000205067890 */ /* 0x000fc6000fffe0ff */
[----:B------:R-:W-:Y:S01]  /*22a0*/  IMAD.IADD R33, R33, 0x1, R27 ;  /* 0x0000000121217824 */ /* 0x000fe200078e021b */
[----:B------:R-:W-:-:S04]  /*22b0*/  LEA R32, P1, R26, UR14, 0x3 ;  /* 0x0000000e1a207c11 */ /* 0x000fc8000f8218ff */
[----:B------:R-:W-:-:S15]  /*22c0*/  LEA.HI.X R33, R26, UR15, R33, 0x3, P1 ;  /* 0x0000000f1a217c11 */ /* 0x000fde00088f1c21 */
[----:B------:R-:W-:-:S15]  /*22d0*/  NOP ;  /* 0x0000000000007918 */ /* 0x000fde0000000000 */
[----:B------:R-:W-:-:S06]  /*22e0*/  NOP ;  /* 0x0000000000007918 */ /* 0x000fcc0000000000 */
[----:B--2---:R-:W0:Y:S02]  /*22f0*/  DMUL R30, R18, R24 ;  /* 0x00000018121e7228 */ /* 0x004e240000000000 */
[----:B0-----:R0:W-:-:S15]  /*2300*/  REDG.E.ADD.F64.RN.STRONG.GPU desc[UR12][R28.64], R30 ;  /* 0x0000001e1c0079a6 */ /* 0x0011de000c12ff0c */
[----:B------:R-:W-:-:S15]  /*2310*/  NOP ;  /* 0x0000000000007918 */ /* 0x000fde0000000000 */
[----:B------:R-:W-:-:S15]  /*2320*/  NOP ;  /* 0x0000000000007918 */ /* 0x000fde0000000000 */
[----:B------:R-:W-:-:S15]  /*2330*/  NOP ;  /* 0x0000000000007918 */ /* 0x000fde0000000000 */
[----:B------:R-:W-:-:S02]  /*2340*/  NOP ;  /* 0x0000000000007918 */ /* 0x000fc40000000000 */
[----:B------:R1:W2:Y:S02]  /*2350*/  DMUL R36, R10, R24 ;  /* 0x000000180a247228 */ /* 0x0002a40000000000 */
[----:B-1----:R-:W-:Y:S01]  /*2360*/  IMAD.WIDE.U32 R24, R22, UR6, R4 ;  /* 0x0000000616187c25 */ /* 0x002fe2000f8e0004 */
[----:B--2---:R1:W-:Y:S03]  /*2370*/  REDG.E.ADD.F64.RN.STRONG.GPU desc[UR12][R32.64], R36 ;  /* 0x00000024200079a6 */ /* 0x0043e6000c12ff0c */
[----:B------:R-:W-:Y:S01]  /*2380*/  IMAD R25, R23, UR6, R25 ;  /* 0x0000000617197c24 */ /* 0x000fe2000f8e0219 */
[----:B0-----:R-:W-:-:S04]  /*2390*/  LEA R28, P1, R24, UR10, 0x3 ;  /* 0x0000000a181c7c11 */ /* 0x001fc8000f8218ff */
[----:B------:R-:W-:-:S06]  /*23a0*/  LEA.HI.X R29, R24, UR11, R25, 0x3, P1 ;  /* 0x0000000b181d7c11 */ /* 0x000fcc00088f1c19 */
[----:B------:R-:W2:Y:S01]  /*23b0*/  LDG.E.64 R28, desc[UR12][R28.64] ;  /* 0x0000000c1c1c7981 */ /* 0x000ea2000c1e1b00 */
[----:B------:R-:W-:Y:S01]  /*23c0*/  UIADD3 UR7, UPT, UPT, UR5, 0x3, URZ ;  /* 0x0000000305077890 */ /* 0x000fe2000fffe0ff */
[----:B------:R-:W-:Y:S02]  /*23d0*/  IMAD R31, R21, UR6, RZ ;  /* 0x00000006151f7c24 */ /* 0x000fe4000f8e02ff */
[----:B------:R-:W-:-:S04]  /*23e0*/  IMAD.WIDE.U32 R24, R20, UR6, R34 ;  /* 0x0000000614187c25 */ /* 0x000fc8000f8e0022 */
[----:B------:R-:W-:Y:S01]  /*23f0*/  IMAD.IADD R25, R25, 0x1, R31 ;  /* 0x0000000119197824 */ /* 0x000fe200078e021f */
[----:B------:R-:W-:Y:S01]  /*2400*/  LEA R26, P1, R24, UR14, 0x3 ;  /* 0x0000000e181a7c11 */ /* 0x000fe2000f8218ff */
[----:B-1----:R-:W-:-:S03]  /*2410*/  IMAD.WIDE.U32 R32, R22, UR7, R4 ;  /* 0x0000000716207c25 */ /* 0x002fc6000f8e0004 */
[----:B------:R-:W-:Y:S01]  /*2420*/  LEA.HI.X R27, R24, UR15, R25, 0x3, P1 ;  /* 0x0000000f181b7c11 */ /* 0x000fe200088f1c19 */
[----:B------:R-:W-:Y:S01]  /*2430*/  IMAD R23, R23, UR7, R33 ;  /* 0x0000000717177c24 */ /* 0x000fe2000f8e0221 */
[----:B------:R-:W-:Y:S01]  /*2440*/  LEA R22, P1, R32, UR10, 0x3 ;  /* 0x0000000a20167c11 */ /* 0x000fe2000f8218ff */
[----:B------:R-:W-:-:S03]  /*2450*/  IMAD.WIDE.U32 R36, R20, UR6, R6 ;  /* 0x0000000614247c25 */ /* 0x000fc6000f8e0006 */
[----:B------:R-:W-:Y:S01]  /*2460*/  LEA.HI.X R23, R32, UR11, R23, 0x3, P1 ;  /* 0x0000000b20177c11 */ /* 0x000fe200088f1c17 */
[----:B------:R-:W-:Y:S01]  /*2470*/  IMAD.IADD R31, R31, 0x1, R37 ;  /* 0x000000011f1f7824 */ /* 0x000fe200078e0225 */
[----:B------:R-:W-:-:S04]  /*2480*/  LEA R30, P1, R36, UR14, 0x3 ;  /* 0x0000000e241e7c11 */ /* 0x000fc8000f8218ff */
[----:B------:R-:W-:-:S15]  /*2490*/  LEA.HI.X R31, R36, UR15, R31, 0x3, P1 ;  /* 0x0000000f241f7c11 */ /* 0x000fde00088f1c1f */
[----:B------:R-:W-:-:S07]  /*24a0*/  NOP ;  /* 0x0000000000007918 */ /* 0x000fce0000000000 */
        /* <DEDUP_REMOVED lines=9> */
[----:B0-----:R-:W-:-:S04]  /*2540*/  IMAD.WIDE.U32 R24, R20, UR7, R34 ;  /* 0x0000000714187c25 */ /* 0x001fc8000f8e0022 */
[----:B------:R-:W-:Y:S02]  /*2550*/  IMAD R27, R21, UR7, RZ ;  /* 0x00000007151b7c24 */ /* 0x000fe4000f8e02ff */
[----:B------:R-:W-:Y:S01]  /*2560*/  IMAD.WIDE.U32 R28, R20, UR7, R6 ;  /* 0x00000007141c7c25 */ /* 0x000fe2000f8e0006 */
[----:B------:R-:W-:-:S03]  /*2570*/  LEA R20, P1, R24, UR14, 0x3 ;  /* 0x0000000e18147c11 */ /* 0x000fc6000f8218ff */
[----:B------:R-:W-:Y:S01]  /*2580*/  IMAD.IADD R21, R25, 0x1, R27 ;  /* 0x0000000119157824 */ /* 0x000fe200078e021b */
[----:B------:R-:W-:Y:S01]  /*2590*/  LEA R26, P2, R28, UR14, 0x3 ;  /* 0x0000000e1c1a7c11 */ /* 0x000fe2000f8418ff */
[----:B------:R-:W-:-:S03]  /*25a0*/  IMAD.IADD R25, R27, 0x1, R29 ;  /* 0x000000011b197824 */ /* 0x000fc600078e021d */
[----:B------:R-:W-:Y:S02]  /*25b0*/  LEA.HI.X R21, R24, UR15, R21, 0x3, P1 ;  /* 0x0000000f18157c11 */ /* 0x000fe400088f1c15 */
[----:B------:R-:W-:-:S15]  /*25c0*/  LEA.HI.X R27, R28, UR15, R25, 0x3, P2 ;  /* 0x0000000f1c1b7c11 */ /* 0x000fde00090f1c19 */
[----:B------:R-:W-:-:S15]  /*25d0*/  NOP ;  /* 0x0000000000007918 */ /* 0x000fde0000000000 */
[----:B------:R-:W-:-:S10]  /*25e0*/  NOP ;  /* 0x0000000000007918 */ /* 0x000fd40000000000 */
[----:B--2---:R-:W0:Y:S02]  /*25f0*/  DMUL R18, R18, R22 ;  /* 0x0000001612127228 */ /* 0x004e240000000000 */
[----:B0-----:R1:W-:-:S15]  /*2600*/  REDG.E.ADD.F64.RN.STRONG.GPU desc[UR12][R20.64], R18 ;  /* 0x00000012140079a6 */ /* 0x0013de000c12ff0c */
[----:B------:R-:W-:-:S15]  /*2610*/  NOP ;  /* 0x0000000000007918 */ /* 0x000fde0000000000 */
[----:B------:R-:W-:-:S15]  /*2620*/  NOP ;  /* 0x0000000000007918 */ /* 0x000fde0000000000 */
[----:B------:R-:W-:-:S15]  /*2630*/  NOP ;  /* 0x0000000000007918 */ /* 0x000fde0000000000 */
[----:B------:R-:W-:-:S02]  /*2640*/  NOP ;  /* 0x0000000000007918 */ /* 0x000fc40000000000 */
[----:B------:R-:W0:Y:S02]  /*2650*/  DMUL R22, R10, R22 ;  /* 0x000000160a167228 */ /* 0x000e240000000000 */
[----:B0-----:R1:W-:Y:S01]  /*2660*/  REDG.E.ADD.F64.RN.STRONG.GPU desc[UR12][R26.64], R22 ;  /* 0x000000161a0079a6 */ /* 0x0013e2000c12ff0c */
[----:B------:R-:W-:-:S12]  /*2670*/  UIADD3 UR5, UPT, UPT, UR5, 0x4, URZ ;  /* 0x0000000405057890 */ /* 0x000fd8000fffe0ff */
.L_x_171:
[----:B------:R-:W-:Y:S05]  /*2680*/  BRA.U !UP1, `(.L_x_170) ;  /* 0x0000000509807547 */ /* 0x000fea000b800000 */
[----:B------:R-:W-:Y:S02]  /*2690*/  UISETP.NE.AND UP1, UPT, UR9, 0x1, UPT ;  /* 0x000000010900788c */ /* 0x000fe4000bf25270 */
[----:B------:R-:W-:-:S04]  /*26a0*/  ULOP3.LUT UR6, UR8, 0x1, URZ, 0xc0, !UPT ;  /* 0x0000000108067892 */ /* 0x000fc8000f8ec0ff */
[----:B------:R-:W-:-:S03]  /*26b0*/  UISETP.NE.U32.AND UP2, UPT, UR6, 0x1, UPT ;  /* 0x000000010600788c */ /* 0x000fc6000bf45070 */
[----:B------:R-:W-:Y:S08]  /*26c0*/  BRA.U !UP1, `(.L_x_172) ;  /* 0x0000000109e87547 */ /* 0x000ff0000b800000 */
[----:B01----:R-:W0:Y:S01]  /*26d0*/  LDC.64 R30, c[0x0][0x3f8] ;  /* 0x0000fe00ff1e7b82 */ /* 0x003e220000000a00 */
[----:B------:R-:W1:Y:S01]  /*26e0*/  LDCU.64 UR6, c[0x0][0x3d0] ;  /* 0x00007a00ff0677ac */ /* 0x000e620008000a00 */
[----:B------:R-:W-:Y:S01]  /*26f0*/  IMAD.MOV.U32 R4, RZ, RZ, R12 ;  /* 0x000000ffff047224 */ /* 0x000fe200078e000c */
[----:B------:R-:W2:Y:S03]  /*2700*/  LDCU.64 UR8, c[0x0][0x398] ;  /* 0x00007300ff0877ac */ /* 0x000ea60008000a00 */
[----:B0-----:R-:W-:-:S04]  /*2710*/  IMAD.WIDE.U32 R18, R30, UR5, R4 ;  /* 0x000000051e127c25 */ /* 0x001fc8000f8e0004 */
[----:B------:R-:W-:Y:S01]  /*2720*/  IMAD R19, R31, UR5, R19 ;  /* 0x000000051f137c24 */ /* 0x000fe2000f8e0213 */
[----:B-1----:R-:W-:-:S04]  /*2730*/  LEA R24, P1, R18, UR6, 0x3 ;  /* 0x0000000612187c11 */ /* 0x002fc8000f8218ff */
[----:B------:R-:W-:Y:S02]  /*2740*/  LEA.HI.X R25, R18, UR7, R19, 0x3, P1 ;  /* 0x0000000712197c11 */ /* 0x000fe400088f1c13 */
[----:B------:R-:W0:Y:S04]  /*2750*/  LDC.64 R18, c[0x0][0x3c0] ;  /* 0x0000f000ff127b82 */ /* 0x000e280000000a00 */
[----:B------:R-:W3:Y:S01]  /*2760*/  LDG.E.64 R24, desc[UR12][R24.64] ;  /* 0x0000000c18187981 */ /* 0x000ee2000c1e1b00 */
[----:B------:R-:W-:Y:S01]  /*2770*/  IMAD.MOV.U32 R34, RZ, RZ, R16 ;  /* 0x000000ffff227224 */ /* 0x000fe200078e0010 */
[----:B------:R-:W-:Y:S01]  /*2780*/  UIADD3 UR10, UPT, UPT, UR5, 0x1, URZ ;  /* 0x00000001050a7890 */ /* 0x000fe2000fffe0ff */
[----:B------:R-:W-:Y:S01]  /*2790*/  IMAD.MOV.U32 R6, RZ, RZ, R14 ;  /* 0x000000ffff067224 */ /* 0x000fe200078e000e */
[----:B------:R-:W3:Y:S01]  /*27a0*/  DADD R20, -R10, 1 ;  /* 0x3ff000000a147429 */ /* 0x000ee20000000100 */
[----:B0-----:R-:W-:-:S04]  /*27b0*/  IMAD.WIDE.U32 R22, R18, UR5, R34 ;  /* 0x0000000512167c25 */ /* 0x001fc8000f8e0022 */
[----:B------:R-:W-:Y:S01]  /*27c0*/  IMAD R37, R19, UR5, RZ ;  /* 0x0000000513257c24 */ /* 0x000fe2000f8e02ff */
[----:B--2---:R-:W-:Y:S01]  /*27d0*/  LEA R28, P1, R22, UR8, 0x3 ;  /* 0x00000008161c7c11 */ /* 0x004fe2000f8218ff */
[----:B------:R-:W-:-:S04]  /*27e0*/  IMAD.WIDE.U32 R32, R18, UR5, R6 ;  /* 0x0000000512207c25 */ /* 0x000fc8000f8e0006 */
[----:B------:R-:W-:Y:S02]  /*27f0*/  IMAD.IADD R23, R23, 0x1, R37 ;  /* 0x0000000117177824 */ /* 0x000fe400078e0225 */
[----:B------:R-:W-:-:S03]  /*2800*/  IMAD.IADD R37, R37, 0x1, R33 ;  /* 0x0000000125257824 */ /* 0x000fc600078e0221 */
[----:B------:R-:W-:Y:S02]  /*2810*/  LEA.HI.X R29, R22, UR9, R23, 0x3, P1 ;  /* 0x00000009161d7c11 */ /* 0x000fe400088f1c17 */
[----:B------:R-:W-:-:S04]  /*2820*/  LEA R22, P1, R32, UR8, 0x3 ;  /* 0x0000000820167c11 */ /* 0x000fc8000f8218ff */
[----:B------:R-:W-:Y:S01]  /*2830*/  LEA.HI.X R23, R32, UR9, R37, 0x3, P1 ;  /* 0x0000000920177c11 */ /* 0x000fe200088f1c25 */
[----:B------:R-:W-:-:S04]  /*2840*/  IMAD.WIDE.U32 R32, R30, UR10, R4 ;  /* 0x0000000a1e207c25 */ /* 0x000fc8000f8e0004 */
[----:B------:R-:W-:Y:S01]  /*2850*/  IMAD R31, R31, UR10, R33 ;  /* 0x0000000a1f1f7c24 */ /* 0x000fe2000f8e0221 */
[----:B------:R-:W-:-:S04]  /*2860*/  LEA R30, P1, R32, UR6, 0x3 ;  /* 0x00000006201e7c11 */ /* 0x000fc8000f8218ff */
[----:B------:R-:W-:-:S15]  /*2870*/  LEA.HI.X R31, R32, UR7, R31, 0x3, P1 ;  /* 0x00000007201f7c11 */ /* 0x000fde00088f1c1f */
[----:B------:R-:W-:-:S15]  /*2880*/  NOP ;  /* 0x0000000000007918 */ /* 0x000fde0000000000 */
[----:B------:R-:W-:-:S02]  /*2890*/  NOP ;  /* 0x0000000000007918 */ /* 0x000fc40000000000 */
[----:B---3--:R-:W0:Y:S02]  /*28a0*/  DMUL R26, R20, R24 ;  /* 0x00000018141a7228 */ /* 0x008e240000000000 */
[----:B0-----:R0:W-:-:S15]  /*28b0*/  REDG.E.ADD.F64.RN.STRONG.GPU desc[UR12][R28.64], R26 ;  /* 0x0000001a1c0079a6 */ /* 0x0011de000c12ff0c */
[----:B------:R-:W-:-:S15]  /*28c0*/  NOP ;  /* 0x0000000000007918 */ /* 0x000fde0000000000 */
[----:B------:R-:W-:-:S15]  /*28d0*/  NOP ;  /* 0x0000000000007918 */ /* 0x000fde0000000000 */
[----:B------:R-:W-:-:S15]  /*28e0*/  NOP ;  /* 0x0000000000007918 */ /* 0x000fde0000000000 */
[----:B------:R-:W-:-:S02]  /*28f0*/  NOP ;  /* 0x0000000000007918 */ /* 0x000fc40000000000 */
[----:B------:R-:W1:Y:S02]  /*2900*/  DMUL R32, R10, R24 ;  /* 0x000000180a207228 */ /* 0x000e640000000000 */
[----:B-1----:R2:W-:Y:S04]  /*2910*/  REDG.E.ADD.F64.RN.STRONG.GPU desc[UR12][R22.64], R32 ;  /* 0x00000020160079a6 */ /* 0x0025e8000c12ff0c */
[----:B------:R-:W3:Y:S01]  /*2920*/  LDG.E.64 R30, desc[UR12][R30.64] ;  /* 0x0000000c1e1e7981 */ /* 0x000ee2000c1e1b00 */
[----:B------:R-:W-:Y:S02]  /*2930*/  IMAD R37, R19, UR10, RZ ;  /* 0x0000000a13257c24 */ /* 0x000fe4000f8e02ff */
[----:B------:R-:W-:-:S04]  /*2940*/  IMAD.WIDE.U32 R24, R18, UR10, R34 ;  /* 0x0000000a12187c25 */ /* 0x000fc8000f8e0022 */
[----:B------:R-:W-:Y:S01]  /*2950*/  IMAD.WIDE.U32 R18, R18, UR10, R6 ;  /* 0x0000000a12127c25 */ /* 0x000fe2000f8e0006 */
[----:B0-----:R-:W-:-:S03]  /*2960*/  LEA R26, P1, R24, UR8, 0x3 ;  /* 0x00000008181a7c11 */ /* 0x001fc6000f8218ff */
[----:B------:R-:W-:Y:S01]  /*2970*/  IMAD.IADD R25, R25, 0x1, R37 ;  /* 0x0000000119197824 */ /* 0x000fe200078e0225 */
[----:B------:R-:W-:Y:S01]  /*2980*/  LEA R28, P2, R18, UR8, 0x3 ;  /* 0x00000008121c7c11 */ /* 0x000fe2000f8418ff */
[----:B------:R-:W-:-:S03]  /*2990*/  IMAD.IADD R37, R37, 0x1, R19 ;  /* 0x0000000125257824 */ /* 0x000fc600078e0213 */
[----:B------:R-:W-:Y:S02]  /*29a0*/  LEA.HI.X R27, R24, UR9, R25, 0x3, P1 ;  /* 0x00000009181b7c11 */ /* 0x000fe400088f1c19 */
[----:B------:R-:W-:-:S15]  /*29b0*/  LEA.HI.X R29, R18, UR9, R37, 0x3, P2 ;  /* 0x00000009121d7c11 */ /* 0x000fde00090f1c25 */
[----:B------:R-:W-:-:S15]  /*29c0*/  NOP ;  /* 0x0000000000007918 */ /* 0x000fde0000000000 */
[----:B------:R-:W-:-:S10]  /*29d0*/  NOP ;  /* 0x0000000000007918 */ /* 0x000fd40000000000 */
[----:B---3--:R-:W0:Y:S02]  /*29e0*/  DMUL R20, R20, R30 ;  /* 0x0000001e14147228 */ /* 0x008e240000000000 */
        /* <DEDUP_REMOVED lines=8> */
.L_x_172:
[----:B------:R-:W-:Y:S05]  /*2a70*/  BRA.U UP2, `(.L_x_170) ;  /* 0x0000000102847547 */ /* 0x000fea000b800000 */
[----:B01----:R-:W0:Y:S01]  /*2a80*/  LDC.64 R18, c[0x0][0x3f8] ;  /* 0x0000fe00ff127b82 */ /* 0x003e220000000a00 */
[----:B------:R-:W1:Y:S01]  /*2a90*/  LDCU.64 UR6, c[0x0][0x3d0] ;  /* 0x00007a00ff0677ac */ /* 0x000e620008000a00 */
[----:B------:R-:W-:-:S04]  /*2aa0*/  IMAD.MOV.U32 R4, RZ, RZ, R12 ;  /* 0x000000ffff047224 */ /* 0x000fc800078e000c */
[----:B0-----:R-:W-:-:S04]  /*2ab0*/  IMAD.WIDE.U32 R4, R18, UR5, R4 ;  /* 0x0000000512047c25 */ /* 0x001fc8000f8e0004 */
[----:B------:R-:W-:Y:S01]  /*2ac0*/  IMAD R5, R19, UR5, R5 ;  /* 0x0000000513057c24 */ /* 0x000fe2000f8e0205 */
[C---:B-1----:R-:W-:Y:S01]  /*2ad0*/  LEA R12, P1, R4.reuse, UR6, 0x3 ;  /* 0x00000006040c7c11 */ /* 0x042fe2000f8218ff */
[----:B------:R-:W0:Y:S03]  /*2ae0*/  LDC.64 R18, c[0x0][0x3c0] ;  /* 0x0000f000ff127b82 */ /* 0x000e260000000a00 */
[----:B------:R-:W-:Y:S01]  /*2af0*/  LEA.HI.X R13, R4, UR7, R5, 0x3, P1 ;  /* 0x00000007040d7c11 */ /* 0x000fe200088f1c05 */
[----:B------:R-:W1:Y:S05]  /*2b00*/  LDCU.64 UR6, c[0x0][0x398] ;  /* 0x00007300ff0677ac */ /* 0x000e6a0008000a00 */
[----:B------:R-:W3:Y:S01]  /*2b10*/  LDG.E.64 R12, desc[UR12][R12.64] ;  /* 0x0000000c0c0c7981 */ /* 0x000ee2000c1e1b00 */
[----:B------:R-:W-:Y:S01]  /*2b20*/  IMAD.MOV.U32 R34, RZ, RZ, R16 ;  /* 0x000000ffff227224 */ /* 0x000fe200078e0010 */
[----:B------:R-:W3:Y:S01]  /*2b30*/  DADD R4, -R10, 1 ;  /* 0x3ff000000a047429 */ /* 0x000ee20000000100 */
[----:B------:R-:W-:-:S02]  /*2b40*/  IMAD.MOV.U32 R16, RZ, RZ, R14 ;  /* 0x000000ffff107224 */ /* 0x000fc400078e000e */
[----:B------:R-:W-:Y:S02]  /*2b50*/  IMAD.MOV.U32 R17, RZ, RZ, R7 ;  /* 0x000000ffff117224 */ /* 0x000fe400078e0007 */
[----:B0-----:R-:W-:-:S04]  /*2b60*/  IMAD.WIDE.U32 R6, R18, UR5, R34 ;  /* 0x0000000512067c25 */ /* 0x001fc8000f8e0022 */
[----:B------:R-:W-:Y:S01]  /*2b70*/  IMAD R19, R19, UR5, RZ ;  /* 0x0000000513137c24 */ /* 0x000fe2000f8e02ff */
[----:B-1----:R-:W-:Y:S01]  /*2b80*/  LEA R14, P1, R6, UR6, 0x3 ;  /* 0x00000006060e7c11 */ /* 0x002fe2000f8218ff */
[----:B------:R-:W-:-:S04]  /*2b90*/  IMAD.WIDE.U32 R16, R18, UR5, R16 ;  /* 0x0000000512107c25 */ /* 0x000fc8000f8e0010 */
[----:B------:R-:W-:Y:S01]  /*2ba0*/  IMAD.IADD R15, R7, 0x1, R19 ;  /* 0x00000001070f7824 */ /* 0x000fe200078e0213 */
[----:B------:R-:W-:Y:S01]  /*2bb0*/  LEA R18, P2, R16, UR6, 0x3 ;  /* 0x0000000610127c11 */ /* 0x000fe2000f8418ff */
[----:B------:R-:W-:-:S03]  /*2bc0*/  IMAD.IADD R7, R19, 0x1, R17 ;  /* 0x0000000113077824 */ /* 0x000fc600078e0211 */
[----:B------:R-:W-:Y:S02]  /*2bd0*/  LEA.HI.X R15, R6, UR7, R15, 0x3, P1 ;  /* 0x00000007060f7c11 */ /* 0x000fe400088f1c0f */
[----:B------:R-:W-:-:S15]  /*2be0*/  LEA.HI.X R19, R16, UR7, R7, 0x3, P2 ;  /* 0x0000000710137c11 */ /* 0x000fde00090f1c07 */
[----:B------:R-:W-:-:S15]  /*2bf0*/  NOP ;  /* 0x0000000000007918 */ /* 0x000fde0000000000 */
[----:B------:R-:W-:-:S12]  /*2c00*/  NOP ;  /* 0x0000000000007918 */ /* 0x000fd80000000000 */
[----:B---3--:R-:W0:Y:S02]  /*2c10*/  DMUL R4, R4, R12 ;  /* 0x0000000c04047228 */ /* 0x008e240000000000 */
[----:B0-----:R3:W-:-:S15]  /*2c20*/  REDG.E.ADD.F64.RN.STRONG.GPU desc[UR12][R14.64], R4 ;  /* 0x000000040e0079a6 */ /* 0x0017de000c12ff0c */
[----:B------:R-:W-:-:S15]  /*2c30*/  NOP ;  /* 0x0000000000007918 */ /* 0x000fde0000000000 */
[----:B------:R-:W-:-:S15]  /*2c40*/  NOP ;  /* 0x0000000000007918 */ /* 0x000fde0000000000 */
[----:B------:R-:W-:-:S15]  /*2c50*/  NOP ;  /* 0x0000000000007918 */ /* 0x000fde0000000000 */
[----:B------:R-:W-:-:S02]  /*2c60*/  NOP ;  /* 0x0000000000007918 */ /* 0x000fc40000000000 */
[----:B------:R-:W0:Y:S02]  /*2c70*/  DMUL R12, R10, R12 ;  /* 0x0000000c0a0c7228 */ /* 0x000e240000000000 */
[----:B0-----:R3:W-:Y:S02]  /*2c80*/  REDG.E.ADD.F64.RN.STRONG.GPU desc[UR12][R18.64], R12 ;  /* 0x0000000c120079a6 */ /* 0x0017e4000c12ff0c */
.L_x_170:
[----:B------:R-:W-:Y:S05]  /*2c90*/  BRA.U UP0, `(.L_x_173) ;  /* 0xffffffe500a87547 */ /* 0x000fea000b83ffff */
[----:B------:R-:W-:Y:S05]  /*2ca0*/  EXIT ;  /* 0x000000000000794d */ /* 0x000fea0003800000 */
.L_x_174:
        /* <DEDUP_REMOVED lines=13> */
.L_x_235:


//--------------------- .text._ZN2at6native52_GLOBAL__N__f9ca3f21_19_UpSampleLinear1d_cu_bb295a3027upsample_linear1d_out_frameIN3c108BFloat16EfEEviT0_bNS_27GenericPackedTensorAccessorIKT_Lm3ENS_16DefaultPtrTraitsElEENS6_IS7_Lm3ES9_lEE --------------------------
	.section	.text._ZN2at6native52_GLOBAL__N__f9ca3f21_19_UpSampleLinear1d_cu_bb295a3027upsample_linear1d_out_frameIN3c108BFloat16EfEEviT0_bNS_27GenericPackedTensorAccessorIKT_Lm3ENS_16DefaultPtrTraitsElEENS6_IS7_Lm3ES9_lEE,"ax",@progbits
	.align	128
.text._ZN2at6native52_GLOBAL__N__f9ca3f21_19_UpSampleLinear1d_cu_bb295a3027upsample_linear1d_out_frameIN3c108BFloat16EfEEviT0_bNS_27GenericPackedTensorAccessorIKT_Lm3ENS_16DefaultPtrTraitsElEENS6_IS7_Lm3ES9_lEE:
        .type           _ZN2at6native52_GLOBAL__N__f9ca3f21_19_UpSampleLinear1d_cu_bb295a3027upsample_linear1d_out_frameIN3c108BFloat16EfEEviT0_bNS_27GenericPackedTensorAccessorIKT_Lm3ENS_16DefaultPtrTraitsElEENS6_IS7_Lm3ES9_lEE,@function
        .size           _ZN2at6native52_GLOBAL__N__f9ca3f21_19_UpSampleLinear1d_cu_bb295a3027upsample_linear1d_out_frameIN3c108BFloat16EfEEviT0_bNS_27GenericPackedTensorAccessorIKT_Lm3ENS_16DefaultPtrTraitsElEENS6_IS7_Lm3ES9_lEE,(.L_x_236 - _ZN2at6native52_GLOBAL__N__f9ca3f21_19_UpSampleLinear1d_cu_bb295a3027upsample_linear1d_out_frameIN3c108BFloat16EfEEviT0_bNS_27GenericPackedTensorAccessorIKT_Lm3ENS_16DefaultPtrTraitsElEENS6_IS7_Lm3ES9_lEE)
        .other          _ZN2at6native52_GLOBAL__N__f9ca3f21_19_UpSampleLinear1d_cu_bb295a3027upsample_linear1d_out_frameIN3c108BFloat16EfEEviT0_bNS_27GenericPackedTensorAccessorIKT_Lm3ENS_16DefaultPtrTraitsElEENS6_IS7_Lm3ES9_lEE,@"STO_CUDA_ENTRY STV_DEFAULT"
_ZN2at6native52_GLOBAL__N__f9ca3f21_19_UpSampleLinear1d_cu_bb295a3027upsample_linear1d_out_frameIN3c108BFloat16EfEEviT0_bNS_27GenericPackedTensorAccessorIKT_Lm3ENS_16DefaultPtrTraitsElEENS6_IS7_Lm3ES9_lEE:
        /* <DEDUP_REMOVED lines=19> */
[----:B0-----:R-:W-:Y:S01]  /*0130*/  IMAD.MOV.U32 R2, RZ, RZ, RZ ;  /* 0x000000ffff027224 */ /* 0x001fe200078e00ff */
[----:B---3--:R-:W-:-:S05]  /*0140*/  IADD3 R5, PT, PT, RZ, -R3, RZ ;  /* 0x80000003ff057210 */ /* 0x008fca0007ffe0ff */
[----:B------:R-:W-:-:S04]  /*0150*/  IMAD R5, R5, R6, RZ ;  /* 0x0000000605057224 */ /* 0x000fc800078e02ff */
[----:B------:R-:W-:-:S04]  /*0160*/  IMAD.HI.U32 R3, R3, R5, R2 ;  /* 0x0000000503037227 */ /* 0x000fc800078e0002 */
[----:B------:R-:W-:-:S04]  /*0170*/  IMAD.MOV.U32 R5, RZ, RZ, R7 ;  /* 0x000000ffff057224 */ /* 0x000fc800078e0007 */
[----:B------:R-:W-:-:S05]  /*0180*/  IMAD.HI.U32 R3, R3, R5, RZ ;  /* 0x0000000503037227 */ /* 0x000fca00078e00ff */
[----:B------:R-:W-:-:S05]  /*0190*/  IADD3 R3, PT, PT, -R3, RZ, RZ ;  /* 0x000000ff03037210 */ /* 0x000fca0007ffe1ff */
        /* <DEDUP_REMOVED lines=29> */
[----:B------:R1:W-:Y:S02]  /*0370*/  STL [R1], R0 ;  /* 0x0000000001007387 */ /* 0x0003e40000100800 */
[----:B------:R-:W-:Y:S02]  /*0380*/  IADD3 R29, PT, PT, R25, R29, RZ ;  /* 0x0000001d191d7210 */ /* 0x000fe40007ffe0ff */
[----:B01----:R-:W-:-:S07]  /*0390*/  SHF.L.U64.HI R3, R2, 0x4, R3 ;  /* 0x0000000402037819 */ /* 0x003fce0000010203 */
.L_x_181:
[----:B--2---:R-:W2:Y:S01]  /*03a0*/  LDL R0, [R1] ;  /* 0x0000000001007983 */ /* 0x004ea20000100800 */
[----:B0-----:R-:W0:Y:S01]  /*03b0*/  LDCU UR7, c[0x0][0x3a0] ;  /* 0x00007400ff0777ac */ /* 0x001e220008000800 */
[----:B-1-3--:R-:W1:Y:S01]  /*03c0*/  LDC.64 R6, c[0x0][0x3b0] ;  /* 0x0000ec00ff067b82 */ /* 0x00ae620000000a00 */
[----:B------:R-:W-:Y:S01]  /*03d0*/  MOV R28, R24 ;  /* 0x00000018001c7202 */ /* 0x000fe20000000f00 */
[----:B------:R-:W-:-:S06]  /*03e0*/  IMAD.MOV.U32 R4, RZ, RZ, R26 ;  /* 0x000000ffff047224 */ /* 0x000fcc00078e001a */
[----:B------:R-:W3:Y:S01]  /*03f0*/  LDC.64 R22, c[0x0][0x3e8] ;  /* 0x0000fa00ff167b82 */ /* 0x000ee20000000a00 */
[----:B0-----:R-:W-:Y:S01]  /*0400*/  UISETP.GE.U32.AND UP0, UPT, UR7, 0x8, UPT ;  /* 0x000000080700788c */ /* 0x001fe2000bf06070 */
[----:B---3--:R-:W-:-:S04]  /*0410*/  IMAD.WIDE.U32 R20, R22, UR4, R28 ;  /* 0x0000000416147c25 */ /* 0x008fc8000f8e001c */
[----:B------:R-:W-:Y:S02]  /*0420*/  IMAD R23, R23, UR4, R21 ;  /* 0x0000000417177c24 */ /* 0x000fe4000f8e0215 */
[----:B--2---:R-:W-:Y:S02]  /*0430*/  IMAD.MOV.U32 R5, RZ, RZ, R0 ;  /* 0x000000ffff057224 */ /* 0x004fe400078e0000 */
[----:B------:R-:W-:Y:S02]  /*0440*/  IMAD.MOV.U32 R0, RZ, RZ, RZ ;  /* 0x000000ffff007224 */ /* 0x000fe400078e00ff */
[----:B-1----:R-:W-:-:S04]  /*0450*/  IMAD.WIDE.U32 R12, R6, UR4, R4 ;  /* 0x00000004060c7c25 */ /* 0x002fc8000f8e0004 */
        /* <DEDUP_REMOVED lines=16> */
[----:B------:R-:W-:-:S09]  /*0560*/  SHF.L.U64.HI R9, R14, 0x4, R15 ;  /* 0x000000040e097819 */ /* 0x000fd2000001020f */
.L_x_177:
[----:B0-----:R-:W-:Y:S01]  /*0570*/  IMAD.MOV.U32 R11, RZ, RZ, R5 ;  /* 0x000000ffff0b7224 */ /* 0x001fe200078e0005 */
[----:B------:R-:W-:-:S05]  /*0580*/  MOV R10, R0 ;  /* 0x00000000000a7202 */ /* 0x000fca0000000f00 */
[----:B------:R0:W2:Y:S01]  /*0590*/  LDG.E.U16 R11, desc[UR10][R10.64] ;  /* 0x0000000a0a0b7981 */ /* 0x0000a2000c1e1500 */
[----:B------:R-:W-:Y:S02]  /*05a0*/  IMAD.MOV.U32 R16, RZ, RZ, R6 ;  /* 0x000000ffff107224 */ /* 0x000fe400078e0006 */
[----:B------:R-:W-:Y:S02]  /*05b0*/  IMAD.MOV.U32 R17, RZ, RZ, R4 ;  /* 0x000000ffff117224 */ /* 0x000fe400078e0004 */
[----:B0-----:R-:W-:-:S05]  /*05c0*/  IMAD.SHL.U32 R10, R14, 0x2, RZ ;  /* 0x000000020e0a7824 */ /* 0x001fca00078e00ff */
[----:B------:R-:W-:-:S04]  /*05d0*/  IADD3 R18, P0, PT, R0, R10, RZ ;  /* 0x0000000a00127210 */ /* 0x000fc80007f1e0ff */
[----:B------:R-:W-:Y:S01]  /*05e0*/  IADD3.X R19, PT, PT, R5, R7, RZ, P0, !PT ;  /* 0x0000000705137210 */ /* 0x000fe200007fe4ff */
[----:B--2---:R0:W-:Y:S04]  /*05f0*/  STG.E.U16 desc[UR10][R16.64], R11 ;  /* 0x0000000b10007986 */ /* 0x0041e8000c10150a */
[----:B0-----:R0:W2:Y:S01]  /*0600*/  LDG.E.U16 R11, desc[UR10][R18.64] ;  /* 0x0000000a120b7981 */ /* 0x0010a2000c1e1500 */
[----:B------:R-:W-:-:S04]  /*0610*/  IADD3 R16, P0, PT, R6, UR5, RZ ;  /* 0x0000000506107c10 */ /* 0x000fc8000ff1e0ff */
[----:B------:R-:W-:Y:S02]  /*0620*/  IADD3.X R17, PT, PT, R4, UR6, RZ, P0, !PT ;  /* 0x0000000604117c10 */ /* 0x000fe400087fe4ff */
[----:B0-----:R-:W-:-:S04]  /*0630*/  IADD3 R18, P1, PT, R18, R10, RZ ;  /* 0x0000000a12127210 */ /* 0x001fc80007f3e0ff */
[----:B------:R-:W-:Y:S01]  /*0640*/  IADD3.X R19, PT, PT, R19, R7, RZ, P1, !PT ;  /* 0x0000000713137210 */ /* 0x000fe20000ffe4ff */
[----:B--2---:R0:W-:Y:S04]  /*0650*/  STG.E.U16 desc[UR10][R16.64], R11 ;  /* 0x0000000b10007986 */ /* 0x0041e8000c10150a */
[----:B0-----:R0:W2:Y:S01]  /*0660*/  LDG.E.U16 R11, desc[UR10][R18.64] ;  /* 0x0000000a120b7981 */ /* 0x0010a2000c1e1500 */
[----:B------:R-:W-:-:S04]  /*0670*/  IADD3 R16, P0, PT, R16, UR5, RZ ;  /* 0x0000000510107c10 */ /* 0x000fc8000ff1e0ff */
[----:B------:R-:W-:Y:S02]  /*0680*/  IADD3.X R17, PT, PT, R17, UR6, RZ, P0, !PT ;  /* 0x0000000611117c10 */ /* 0x000fe400087fe4ff */
[----:B0-----:R-:W-:-:S05]  /*0690*/  IADD3 R18, P1, PT, R18, R10, RZ ;  /* 0x0000000a12127210 */ /* 0x001fca0007f3e0ff */
[----:B------:R-:W-:Y:S01]  /*06a0*/  IMAD.X R19, R19, 0x1, R7, P1 ;  /* 0x0000000113137824 */ /* 0x000fe200008e0607 */
        /* <DEDUP_REMOVED lines=19> */
[----:B------:R-:W2:Y:S01]  /*07e0*/  LDG.E.U16 R15, desc[UR10][R18.64] ;  /* 0x0000000a120f7981 */ /* 0x000ea2000c1e1500 */
[----:B------:R-:W-:Y:S02]  /*07f0*/  IADD3 R10, P1, PT, R18, R10, RZ ;  /* 0x0000000a120a7210 */ /* 0x000fe40007f3e0ff */
[----:B0-----:R-:W-:-:S03]  /*0800*/  IADD3 R16, P0, PT, R16, UR5, RZ ;  /* 0x0000000510107c10 */ /* 0x001fc6000ff1e0ff */
[----:B------:R-:W-:Y:S01]  /*0810*/  IMAD.X R11, R19, 0x1, R7, P1 ;  /* 0x00000001130b7824 */ /* 0x000fe200008e0607 */
[----:B------:R-:W-:Y:S02]  /*0820*/  IADD3.X R17, PT, PT, R17, UR6, RZ, P0, !PT ;  /* 0x0000000611117c10 */ /* 0x000fe400087fe4ff */
[----:B------:R-:W-:-:S03]  /*0830*/  IADD3 R8, PT, PT, R8, 0x8, RZ ;  /* 0x0000000808087810 */ /* 0x000fc60007ffe0ff */
[----:B--2---:R0:W-:Y:S04]  /*0840*/  STG.E.U16 desc[UR10][R16.64], R15 ;  /* 0x0000000f10007986 */ /* 0x0041e8000c10150a */
[----:B------:R1:W2:Y:S01]  /*0850*/  LDG.E.U16 R28, desc[UR10][R10.64] ;  /* 0x0000000a0a1c7981 */ /* 0x0002a2000c1e1500 */
[----:B------:R-:W-:Y:S02]  /*0860*/  LEA R6, P1, R2, R6, 0x4 ;  /* 0x0000000602067211 */ /* 0x000fe400078220ff */
[----:B------:R-:W-:-:S03]  /*0870*/  LEA R0, P2, R14, R0, 0x4 ;  /* 0x000000000e007211 */ /* 0x000fc600078420ff */
[----:B------:R-:W-:Y:S02]  /*0880*/  IMAD.X R4, R4, 0x1, R3, P1 ;  /* 0x0000000104047824 */ /* 0x000fe400008e0603 */
[----:B------:R-:W-:Y:S01]  /*0890*/  IMAD.X R5, R5, 0x1, R9, P2 ;  /* 0x0000000105057824 */ /* 0x000fe200010e0609 */
[----:B-1----:R-:W-:-:S04]  /*08a0*/  IADD3 R10, P0, PT, R16, UR5, RZ ;  /* 0x00000005100a7c10 */ /* 0x002fc8000ff1e0ff */
[----:B------:R-:W-:Y:S02]  /*08b0*/  IADD3.X R11, PT, PT, R17, UR6, RZ, P0, !PT ;  /* 0x00000006110b7c10 */ /* 0x000fe400087fe4ff */
[----:B------:R-:W-:-:S03]  /*08c0*/  ISETP.NE.AND P0, PT, R8, RZ, PT ;  /* 0x000000ff0800720c */ /* 0x000fc60003f05270 */
[----:B--2---:R0:W-:Y:S10]  /*08d0*/  STG.E.U16 desc[UR10][R10.64], R28 ;  /* 0x0000001c0a007986 */ /* 0x0041f4000c10150a */
[----:B------:R-:W-:Y:S05]  /*08e0*/  @P0 BRA `(.L_x_177) ;  /* 0xfffffffc00200947 */ /* 0x000fea000383ffff */
[----:B------:R-:W1:Y:S02]  /*08f0*/  LDC R19, c[0x0][0x3a0] ;  /* 0x0000e800ff137b82 */ /* 0x000e640000000800 */
[----:B-1----:R-:W-:-:S04]  /*0900*/  LOP3.LUT R19, R19, 0x7ffffff8, RZ, 0xc0, !PT ;  /* 0x7ffffff813137812 */ /* 0x002fc800078ec0ff */
[----:B------:R-:W-:-:S07]  /*0910*/  MOV R0, R19 ;  /* 0x0000001300007202 */ /* 0x000fce0000000f00 */
.L_x_176:
        /* <DEDUP_REMOVED lines=9> */
[----:B------:R-:W-:Y:S01]  /*09b0*/  MOV R5, R22 ;  /* 0x0000001600057202 */ /* 0x000fe20000000f00 */
        /* <DEDUP_REMOVED lines=9> */
[----:B------:R-:W-:Y:S01]  /*0a50*/  MOV R5, R23 ;  /* 0x0000001700057202 */ /* 0x000fe20000000f00 */
[----:B------:R-:W-:Y:S02]  /*0a60*/  IMAD.MOV.U32 R4, RZ, RZ, R20 ;  /* 0x000000ffff047224 */ /* 0x000fe400078e0014 */
[C---:B------:R-:W-:Y:S02]  /*0a70*/  VIADD R18, R0.reuse, 0x1 ;  /* 0x0000000100127836 */ /* 0x040fe40000000000 */
[----:B------:R-:W-:Y:S02]  /*0a80*/  IMAD.MOV.U32 R8, RZ, RZ, R12 ;  /* 0x000000ffff087224 */ /* 0x000fe400078e000c */
[----:B------:R-:W-:Y:S02]  /*0a90*/  IMAD.MOV.U32 R9, RZ, RZ, R22 ;  /* 0x000000ffff097224 */ /* 0x000fe400078e0016 */
[----:B---3--:R-:W-:-:S04]  /*0aa0*/  IMAD.WIDE.U32 R6, R0, UR14, R4 ;  /* 0x0000000e00067c25 */ /* 0x008fc8000f8e0004 */
[----:B0-----:R-:W-:Y:S01]  /*0ab0*/  IMAD.WIDE.U32 R10, R18, UR8, R8 ;  /* 0x00000008120a7c25 */ /* 0x001fe2000f8e0008 */
[----:B----4-:R-:W-:-:S03]  /*0ac0*/  LEA R14, P0, R6, UR16, 0x1 ;  /* 0x00000010060e7c11 */ /* 0x010fc6000f8008ff */
[----:B------:R-:W-:Y:S01]  /*0ad0*/  IMAD R7, R0, UR15, R7 ;  /* 0x0000000f00077c24 */ /* 0x000fe2000f8e0207 */
[----:B------:R-:W-:Y:S01]  /*0ae0*/  LEA R16, P1, R10, UR12, 0x1 ;  /* 0x0000000c0a107c11 */ /* 0x000fe2000f8208ff */
[----:B------:R-:W-:-:S03]  /*0af0*/  IMAD R11, R18, UR9, R11 ;  /* 0x00000009120b7c24 */ /* 0x000fc6000f8e020b */
[----:B------:R-:W-:Y:S02]  /*0b00*/  LEA.HI.X R15, R6, UR17, R7, 0x1, P0 ;  /* 0x00000011060f7c11 */ /* 0x000fe400080f0c07 */
[----:B------:R-:W-:-:S03]  /*0b10*/  LEA.HI.X R17, R10, UR13, R11, 0x1, P1 ;  /* 0x0000000d0a117c11 */ /* 0x000fc600088f0c0b */
[----:B--2---:R0:W-:Y:S04]  /*0b20*/  STG.E.U16 desc[UR10][R14.64], R19 ;  /* 0x000000130e007986 */ /* 0x0041e8000c10150a */
[----:B------:R1:W2:Y:S01]  /*0b30*/  LDG.E.U16 R28, desc[UR10][R16.64] ;  /* 0x0000000a101c7981 */ /* 0x0002a2000c1e1500 */
[----:B------:R-:W-:-:S04]  /*0b40*/  IMAD.WIDE.U32 R10, R18, UR14, R4 ;  /* 0x0000000e120a7c25 */ /* 0x000fc8000f8e0004 */
[----:B------:R-:W-:Y:S01]  /*0b50*/  IMAD R18, R18, UR15, R11 ;  /* 0x0000000f12127c24 */ /* 0x000fe2000f8e020b */
[----:B0-----:R-:W-:Y:S02]  /*0b60*/  IADD3 R19, PT, PT, R0, 0x2, RZ ;  /* 0x0000000200137810 */ /* 0x001fe40007ffe0ff */
[----:B------:R-:W-:-:S03]  /*0b70*/  LEA R14, P0, R10, UR16, 0x1 ;  /* 0x000000100a0e7c11 */ /* 0x000fc6000f8008ff */
[----:B------:R-:W-:Y:S01]  /*0b80*/  IMAD.WIDE.U32 R6, R19, UR8, R8 ;  /* 0x0000000813067c25 */ /* 0x000fe2000f8e0008 */
[----:B------:R-:W-:-:S03]  /*0b90*/  LEA.HI.X R15, R10, UR17, R18, 0x1, P0 ;  /* 0x000000110a0f7c11 */ /* 0x000fc600080f0c12 */
[----:B------:R-:W-:Y:S01]  /*0ba0*/  IMAD R7, R19, UR9, R7 ;  /* 0x0000000913077c24 */ /* 0x000fe2000f8e0207 */
[----:B-1----:R-:W-:-:S04]  /*0bb0*/  LEA R16, P1, R6, UR12, 0x1 ;  /* 0x0000000c06107c11 */ /* 0x002fc8000f8208ff */
[----:B------:R-:W-:Y:S01]  /*0bc0*/  LEA.HI.X R17, R6, UR13, R7, 0x1, P1 ;  /* 0x0000000d06117c11 */ /* 0x000fe200088f0c07 */
[----:B--2---:R0:W-:Y:S04]  /*0bd0*/  STG.E.U16 desc[UR10][R14.64], R28 ;  /* 0x0000001c0e007986 */ /* 0x0041e8000c10150a */
[----:B------:R1:W2:Y:S02]  /*0be0*/  LDG.E.U16 R16, desc[UR10][R16.64] ;  /* 0x0000000a10107981 */ /* 0x0002a4000c1e1500 */
[----:B-1----:R-:W-:-:S04]  /*0bf0*/  VIADD R17, R0, 0x3 ;  /* 0x0000000300117836 */ /* 0x002fc80000000000 */
[----:B------:R-:W-:-:S04]  /*0c00*/  IMAD.WIDE.U32 R6, R17, UR8, R8 ;  /* 0x0000000811067c25 */ /* 0x000fc8000f8e0008 */
[----:B------:R-:W-:Y:S01]  /*0c10*/  IMAD.WIDE.U32 R8, R19, UR14, R4 ;  /* 0x0000000e13087c25 */ /* 0x000fe2000f8e0004 */
[----:B0-----:R-:W-:-:S03]  /*0c20*/  LEA R14, P1, R6, UR12, 0x1 ;  /* 0x0000000c060e7c11 */ /* 0x001fc6000f8208ff */
[----:B------:R-:W-:Y:S01]  /*0c30*/  IMAD R7, R17, UR9, R7 ;  /* 0x0000000911077c24 */ /* 0x000fe2000f8e0207 */
[----:B------:R-:W-:Y:S01]  /*0c40*/  LEA R10, P0, R8, UR16, 0x1 ;  /* 0x00000010080a7c11 */ /* 0x000fe2000f8008ff */
[----:B------:R-:W-:-:S03]  /*0c50*/  IMAD R19, R19, UR15, R9 ;  /* 0x0000000f13137c24 */ /* 0x000fc6000f8e0209 */
[----:B------:R-:W-:Y:S02]  /*0c60*/  LEA.HI.X R15, R6, UR13, R7, 0x1, P1 ;  /* 0x0000000d060f7c11 */ /* 0x000fe400088f0c07 */
[----:B------:R-:W-:-:S05]  /*0c70*/  LEA.HI.X R11, R8, UR17, R19, 0x1, P0 ;  /* 0x00000011080b7c11 */ /* 0x000fca00080f0c13 */
[----:B--2---:R1:W-:Y:S04]  /*0c80*/  STG.E.U16 desc[UR10][R10.64], R16 ;  /* 0x000000100a007986 */ /* 0x0043e8000c10150a */
[----:B------:R-:W2:Y:S01]  /*0c90*/  LDG.E.U16 R15, desc[UR10][R14.64] ;  /* 0x0000000a0e0f7981 */ /* 0x000ea2000c1e1500 */
[----:B------:R-:W-:-:S04]  /*0ca0*/  IMAD.WIDE.U32 R4, R17, UR14, R4 ;  /* 0x0000000e11047c25 */ /* 0x000fc8000f8e0004 */
[----:B------:R-:W-:Y:S01]  /*0cb0*/  IMAD R17, R17, UR15, R5 ;  /* 0x0000000f11117c24 */ /* 0x000fe2000f8e0205 */
[----:B------:R-:W-:Y:S01]  /*0cc0*/  LEA R6, P0, R4, UR16, 0x1 ;  /* 0x0000001004067c11 */ /* 0x000fe2000f8008ff */
[----:B------:R-:W-:-:S03]  /*0cd0*/  VIADD R0, R0, 0x4 ;  /* 0x0000000400007836 */ /* 0x000fc60000000000 */
[----:B------:R-:W-:-:S05]  /*0ce0*/  LEA.HI.X R7, R4, UR17, R17, 0x1, P0 ;  /* 0x0000001104077c11 */ /* 0x000fca00080f0c11 */
[----:B--2---:R1:W-:Y:S04]  /*0cf0*/  STG.E.U16 desc[UR10][R6.64], R15 ;  /* 0x0000000f06007986 */ /* 0x0043e8000c10150a */
.L_x_179:
[----:B------:R-:W-:Y:S05]  /*0d00*/  BRA.U !UP0, `(.L_x_178) ;  /* 0x0000000108d87547 */ /* 0x000fea000b800000 */
[----:B------:R-:W-:Y:S02]  /*0d10*/  UISETP.NE.AND UP0, UPT, UR6, 0x1, UPT ;  /* 0x000000010600788c */ /* 0x000fe4000bf05270 */
[----:B------:R-:W-:-:S04]  /*0d20*/  ULOP3.LUT UR5, UR7, 0x1, URZ, 0xc0, !UPT ;  /* 0x0000000107057892 */ /* 0x000fc8000f8ec0ff */
[----:B------:R-:W-:-:S03]  /*0d30*/  UISETP.NE.U32.AND UP1, UPT, UR5, 0x1, UPT ;  /* 0x000000010500788c */ /* 0x000fc6000bf25070 */
[----:B------:R-:W-:Y:S08]  /*0d40*/  BRA.U !UP0, `(.L_x_180) ;  /* 0x0000000108807547 */ /* 0x000ff0000b800000 */
[----:B------:R-:W2:Y:S01]  /*0d50*/  LDCU.64 UR6, c[0x0][0x3b8] ;  /* 0x00007700ff0677ac */ /* 0x000ea20008000a00 */
[----:B------:R-:W-:Y:S01]  /*0d60*/  MOV R4, R12 ;  /* 0x0000000c00047202 */ /* 0x000fe20000000f00 */
        /* <DEDUP_REMOVED lines=8> */
[----:B0-----:R0:W2:Y:S01]  /*0df0*/  LDG.E.U16 R17, desc[UR10][R6.64] ;  /* 0x0000000a06117981 */ /* 0x0010a2000c1e1500 */
[----:B------:R-:W-:Y:S01]  /*0e00*/  MOV R4, R20 ;  /* 0x0000001400047202 */ /* 0x000fe20000000f00 */
[C---:B------:R-:W-:Y:S02]  /*0e10*/  VIADD R16, R0.reuse, 0x1 ;  /* 0x0000000100107836 */ /* 0x040fe40000000000 */
[----:B------:R-:W-:Y:S02]  /*0e20*/  IMAD.MOV.U32 R5, RZ, RZ, R23 ;  /* 0x000000ffff057224 */ /* 0x000fe400078e0017 */
[----:B---3--:R-:W-:Y:S01]  /*0e30*/  IMAD.WIDE.U32 R8, R0, UR12, R4 ;  /* 0x0000000c00087c25 */ /* 0x008fe2000f8e0004 */
[----:B0-----:R-:W-:-:S03]  /*0e40*/  MOV R7, R22 ;  /* 0x0000001600077202 */ /* 0x001fc60000000f00 */
[----:B------:R-:W-:Y:S01]  /*0e50*/  IMAD.MOV.U32 R6, RZ, RZ, R12 ;  /* 0x000000ffff067224 */ /* 0x000fe200078e000c */
[----:B----4-:R-:W-:Y:S01]  /*0e60*/  LEA R10, P0, R8, UR14, 0x1 ;  /* 0x0000000e080a7c11 */ /* 0x010fe2000f8008ff */
[----:B------:R-:W-:Y:S02]  /*0e70*/  IMAD R9, R0, UR13, R9 ;  /* 0x0000000d00097c24 */ /* 0x000fe4000f8e0209 */
[----:B------:R-:W-:-:S03]  /*0e80*/  IMAD.WIDE.U32 R6, R16, UR6, R6 ;  /* 0x0000000610067c25 */ /* 0x000fc6000f8e0006 */
[----:B------:R-:W-:Y:S01]  /*0e90*/  LEA.HI.X R11, R8, UR15, R9, 0x1, P0 ;  /* 0x0000000f080b7c11 */ /* 0x000fe200080f0c09 */
[----:B------:R-:W-:Y:S01]  /*0ea0*/  IMAD R7, R16, UR7, R7 ;  /* 0x0000000710077c24 */ /* 0x000fe2000f8e0207 */
[----:B------:R-:W-:-:S04]  /*0eb0*/  LEA R14, P1, R6, UR8, 0x1 ;  /* 0x00000008060e7c11 */ /* 0x000fc8000f8208ff */
[----:B------:R-:W-:Y:S01]  /*0ec0*/  LEA.HI.X R15, R6, UR9, R7, 0x1, P1 ;  /* 0x00000009060f7c11 */ /* 0x000fe200088f0c07 */
[----:B--2---:R2:W-:Y:S05]  /*0ed0*/  STG.E.U16 desc[UR10][R10.64], R17 ;  /* 0x000000110a007986 */ /* 0x0045ea000c10150a */
[----:B------:R-:W3:Y:S01]  /*0ee0*/  LDG.E.U16 R15, desc[UR10][R14.64] ;  /* 0x0000000a0e0f7981 */ /* 0x000ee2000c1e1500 */
[----:B------:R-:W-:-:S04]  /*0ef0*/  IMAD.WIDE.U32 R4, R16, UR12, R4 ;  /* 0x0000000c10047c25 */ /* 0x000fc8000f8e0004 */
[----:B------:R-:W-:Y:S01]  /*0f00*/  IMAD R5, R16, UR13, R5 ;  /* 0x0000000d10057c24 */ /* 0x000fe2000f8e0205 */
[----:B------:R-:W-:Y:S01]  /*0f10*/  LEA R6, P0, R4, UR14, 0x1 ;  /* 0x0000000e04067c11 */ /* 0x000fe2000f8008ff */
[----:B------:R-:W-:-:S03]  /*0f20*/  VIADD R0, R0, 0x2 ;  /* 0x0000000200007836 */ /* 0x000fc60000000000 */
[----:B------:R-:W-:-:S05]  /*0f30*/  LEA.HI.X R7, R4, UR15, R5, 0x1, P0 ;  /* 0x0000000f04077c11 */ /* 0x000fca00080f0c05 */
[----:B---3--:R2:W-:Y:S04]  /*0f40*/  STG.E.U16 desc[UR10][R6.64], R15 ;  /* 0x0000000f06007986 */ /* 0x0085e8000c10150a */
.L_x_180:
[----:B------:R-:W-:Y:S05]  /*0f50*/  BRA.U UP1, `(.L_x_178) ;  /* 0x0000000101447547 */ /* 0x000fea000b800000 */
[----:B------:R-:W3:Y:S01]  /*0f60*/  LDCU.64 UR6, c[0x0][0x3b8] ;  /* 0x00007700ff0677ac */ /* 0x000ee20008000a00 */
[----:B------:R-:W-:Y:S01]  /*0f70*/  MOV R5, R22 ;  /* 0x0000001600057202 */ /* 0x000fe20000000f00 */
[----:B------:R-:W-:Y:S01]  /*0f80*/  IMAD.MOV.U32 R4, RZ, RZ, R12 ;  /* 0x000000ffff047224 */ /* 0x000fe200078e000c */
[----:B------:R-:W1:Y:S03]  /*0f90*/  LDCU.64 UR8, c[0x0][0x390] ;  /* 0x00007200ff0877ac */ /* 0x000e660008000a00 */
[----:B---3--:R-:W-:-:S04]  /*0fa0*/  IMAD.WIDE.U32 R4, R0, UR6, R4 ;  /* 0x0000000600047c25 */ /* 0x008fc8000f8e0004 */
[----:B------:R-:W-:Y:S01]  /*0fb0*/  IMAD R5, R0, UR7, R5 ;  /* 0x0000000700057c24 */ /* 0x000fe2000f8e0205 */
[C---:B-12---:R-:W-:Y:S01]  /*0fc0*/  LEA R6, P0, R4.reuse, UR8, 0x1 ;  /* 0x0000000804067c11 */ /* 0x046fe2000f8008ff */
[----:B------:R-:W1:Y:S03]  /*0fd0*/  LDCU.64 UR6, c[0x0][0x3f0] ;  /* 0x00007e00ff0677ac */ /* 0x000e660008000a00 */
[----:B------:R-:W-:Y:S01]  /*0fe0*/  LEA.HI.X R7, R4, UR9, R5, 0x1, P0 ;  /* 0x0000000904077c11 */ /* 0x000fe200080f0c05 */
[----:B------:R-:W2:Y:S05]  /*0ff0*/  LDCU.64 UR8, c[0x0][0x3c8] ;  /* 0x00007900ff0877ac */ /* 0x000eaa0008000a00 */
[----:B------:R-:W3:Y:S01]  /*1000*/  LDG.E.U16 R7, desc[UR10][R6.64] ;  /* 0x0000000a06077981 */ /* 0x000ee2000c1e1500 */
[----:B------:R-:W-:-:S04]  /*1010*/  IMAD.MOV.U32 R22, RZ, RZ, R20 ;  /* 0x000000ffff167224 */ /* 0x000fc800078e0014 */
[----:B-1----:R-:W-:-:S04]  /*1020*/  IMAD.WIDE.U32 R4, R0, UR6, R22 ;  /* 0x0000000600047c25 */ /* 0x002fc8000f8e0016 */
[----:B------:R-:W-:Y:S01]  /*1030*/  IMAD R5, R0, UR7, R5 ;  /* 0x0000000700057c24 */ /* 0x000fe2000f8e0205 */
[----:B--2---:R-:W-:-:S04]  /*1040*/  LEA R8, P0, R4, UR8, 0x1 ;  /* 0x0000000804087c11 */ /* 0x004fc8000f8008ff */
[----:B------:R-:W-:-:S05]  /*1050*/  LEA.HI.X R9, R4, UR9, R5, 0x1, P0 ;  /* 0x0000000904097c11 */ /* 0x000fca00080f0c05 */
[----:B---3--:R3:W-:Y:S04]  /*1060*/  STG.E.U16 desc[UR10][R8.64], R7 ;  /* 0x0000000708007986 */ /* 0x0087e8000c10150a */
.L_x_178:
[----:B------:R-:W4:Y:S01]  /*1070*/  LDC R0, c[0x0][0x398] ;  /* 0x0000e600ff007b82 */ /* 0x000f220000000800 */
[----:B------:R-:W-:-:S06]  /*1080*/  UIADD3 UR4, UPT, UPT, UR4, 0x1, URZ ;  /* 0x0000000104047890 */ /* 0x000fcc000fffe0ff */
[----:B----4-:R-:W-:-:S13]  /*1090*/  ISETP.NE.AND P0, PT, R0, UR4, PT ;  /* 0x0000000400007c0c */ /* 0x010fda000bf05270 */
[----:B------:R-:W-:Y:S05]  /*10a0*/  @!P0 EXIT ;  /* 0x000000000000894d */ /* 0x000fea0003800000 */
[----:B------:R-:W-:Y:S05]  /*10b0*/  BRA `(.L_x_181) ;  /* 0xfffffff000b87947 */ /* 0x000fea000383ffff */
.L_x_175:
[----:B------:R-:W0:Y:S01]  /*10c0*/  LDC R0, c[0x0][0x398] ;  /* 0x0000e600ff007b82 */ /* 0x000e220000000800 */
[----:B------:R-:W1:Y:S07]  /*10d0*/  LDCU.U8 UR4, c[0x0][0x388] ;  /* 0x00007100ff0477ac */ /* 0x000e6e0008000000 */
[----:B------:R-:W2:Y:S01]  /*10e0*/  LDC R3, c[0x0][0x384] ;  /* 0x0000e100ff037b82 */ /* 0x000ea20000000800 */
[----:B-1----:R-:W-:Y:S01]  /*10f0*/  UPRMT UR4, UR4, 0x8880, URZ ;  /* 0x0000888004047896 */ /* 0x002fe200080000ff */
[----:B0-----:R-:W-:-:S13]  /*1100*/  ISETP.GE.AND P0, PT, R0, 0x1, PT ;  /* 0x000000010000780c */ /* 0x001fda0003f06270 */
[----:B--2---:R-:W-:Y:S05]  /*1110*/  @!P0 EXIT ;  /* 0x000000000000894d */ /* 0x004fea0003800000 */
[----:B------:R-:W-:Y:S01]  /*1120*/  ISETP.NE.AND P0, PT, RZ, UR4, PT ;  /* 0x00000004ff007c0c */ /* 0x000fe2000bf05270 */
[----:B------:R-:W0:Y:S01]  /*1130*/  LDC R29, c[0x0][0x3a0] ;  /* 0x0000e800ff1d7b82 */ /* 0x000e220000000800 */
[----:B------:R-:W-:-:S11]  /*1140*/  I2FP.F32.S32 R0, R25 ;  /* 0x0000001900007245 */ /* 0x000fd60000201400 */
[C---:B------:R-:W-:Y:S01]  /*1150*/  @!P0 FADD.FTZ R2, R0.reuse, 0.5 ;  /* 0x3f00000000028421 */ /* 0x040fe20000010000 */
[----:B------:R-:W-:-:S03]  /*1160*/  @P0 FMUL.FTZ R0, R0, R3 ;  /* 0x0000000300000220 */ /* 0x000fc60000410000 */
[----:B------:R-:W-:-:S05]  /*1170*/  @!P0 FFMA.FTZ R2, R2, R3, -0.5 ;  /* 0xbf00000002028423 */ /* 0x000fca0000010003 */
[C---:B------:R-:W-:Y:S02]  /*1180*/  @!P0 FSETP.GEU.FTZ.AND P1, PT, R2.reuse, RZ, PT ;  /* 0x000000ff0200820b */ /* 0x040fe40003f3e000 */
[----:B0-----:R-:W-:Y:S02]  /*1190*/  ISETP.GE.AND P2, PT, R29, 0x1, PT ;  /* 0x000000011d00780c */ /* 0x001fe40003f46270 */
[----:B------:R-:W-:-:S04]  /*11a0*/  @!P0 FSEL R0, R2, RZ, P1 ;  /* 0x000000ff02008208 */ /* 0x000fc80000800000 */
[----:B------:R0:W1:Y:S07]  /*11b0*/  F2I.FTZ.TRUNC.NTZ R26, R0 ;  /* 0x00000000001a7305 */ /* 0x00006e000021f100 */
[----:B------:R-:W-:Y:S05]  /*11c0*/  @!P2 EXIT ;  /* 0x000000000000a94d */ /* 0x000fea0003800000 */
[----:B------:R-:W2:Y:S01]  /*11d0*/  LDCU.64 UR6, c[0x0][0x3f8] ;  /* 0x00007f00ff0677ac */ /* 0x000ea20008000a00 */
[----:B------:R-:W-:Y:S01]  /*11e0*/  SHF.R.S32.HI R2, RZ, 0x1f, R25 ;  /* 0x0000001fff027819 */ /* 0x000fe20000011419 */
[----:B-1----:R-:W-:Y:S01]  /*11f0*/  VIADD R28, R26, 0x1 ;  /* 0x000000011a1c7836 */ /* 0x002fe20000000000 */
[----:B------:R-:W-:Y:S01]  /*1200*/  I2FP.F32.S32 R3, R26 ;  /* 0x0000001a00037245 */ /* 0x000fe20000201400 */
[----:B------:R-:W-:Y:S01]  /*1210*/  UIADD3 UR4, UPT, UPT, UR5, -0x1, URZ ;  /* 0xffffffff05047890 */ /* 0x000fe2000fffe0ff */
[----:B------:R-:W-:-:S03]  /*1220*/  LOP3.LUT R29, R29, 0x7ffffff8, RZ, 0xc0, !PT ;  /* 0x7ffffff81d1d7812 */ /* 0x000fc600078ec0ff */
[----:B0-----:R-:W-:Y:S02]  /*1230*/  FADD.FTZ R0, -R3, R0 ;  /* 0x0000000003007221 */ /* 0x001fe40000010100 */
[----:B------:R-:W-:Y:S01]  /*1240*/  ISETP.GE.AND P0, PT, R26, UR4, PT ;  /* 0x000000041a007c0c */ /* 0x000fe2000bf06270 */
[----:B------:R-:W-:Y:S01]  /*1250*/  UMOV UR4, URZ ;  /* 0x000000ff00047c82 */ /* 0x000fe20008000000 */
[----:B--2---:R-:W-:Y:S02]  /*1260*/  IMAD R2, R2, UR6, RZ ;  /* 0x0000000602027c24 */ /* 0x004fe4000f8e02ff */
[----:B------:R-:W-:-:S09]  /*1270*/  IMAD.WIDE.U32 R4, R25, UR6, RZ ;  /* 0x0000000619047c25 */ /* 0x000fd2000f8e00ff */
[----:B------:R-:W-:Y:S01]  /*1280*/  @P0 IADD3 R28, PT, PT, R26, RZ, RZ ;  /* 0x000000ff1a1c0210 */ /* 0x000fe20007ffe0ff */
[----:B------:R-:W-:Y:S01]  /*1290*/  IMAD R2, R25, UR7, R2 ;  /* 0x0000000719027c24 */ /* 0x000fe2000f8e0202 */
[----:B------:R0:W-:Y:S03]  /*12a0*/  STL.64 [R1], R4 ;  /* 0x0000000401007387 */ /* 0x0001e60000100a00 */
[----:B------:R-:W-:-:S05]  /*12b0*/  IMAD.IADD R2, R2, 0x1, R5 ;  /* 0x0000000102027824 */ /* 0x000fca00078e0205 */
[----:B------:R0:W-:Y:S02]  /*12c0*/  STL [R1+0x8], R2 ;  /* 0x0000080201007387 */ /* 0x0001e40000100800 */
.L_x_187:
[----:B--2---:R-:W2:Y:S01]  /*12d0*/  LDL R6, [R1+0x8] ;  /* 0x0000080001067983 */ /* 0x004ea20000100800 */
[----:B-1----:R-:W1:Y:S01]  /*12e0*/  LDC.64 R14, c[0x0][0x3c0] ;  /* 0x0000f000ff0e7b82 */ /* 0x002e620000000a00 */
[----:B------:R-:W3:Y:S02]  /*12f0*/  LDCU.64 UR8, c[0x0][0x3b0] ;  /* 0x00007600ff0877ac */ /* 0x000ee40008000a00 */
[----:B0-----:R-:W2:Y:S01]  /*1300*/  LDL.64 R4, [R1] ;  /* 0x0000000001047983 */ /* 0x001ea20000100a00 */
[----:B------:R-:W-:Y:S01]  /*1310*/  SHF.R.S32.HI R7, RZ, 0x1f, R26 ;  /* 0x0000001fff077819 */ /* 0x000fe2000001141a */
[----:B------:R-:W0:Y:S01]  /*1320*/  LDCU UR5, c[0x0][0x3a0] ;  /* 0x00007400ff0577ac */ /* 0x000e220008000800 */
[----:B------:R-:W-:Y:S02]  /*1330*/  SHF.R.S32.HI R9, RZ, 0x1f, R28 ;  /* 0x0000001fff097819 */ /* 0x000fe4000001141c */
[----:B------:R-:W4:Y:S01]  /*1340*/  LDC.64 R2, c[0x0][0x3e8] ;  /* 0x0000fa00ff027b82 */ /* 0x000f220000000a00 */
[----:B------:R-:W5:Y:S01]  /*1350*/  LDCU UR12, c[0x0][0x398] ;  /* 0x00007300ff0c77ac */ /* 0x000f620008000800 */
[----:B---3--:R-:W-:-:S04]  /*1360*/  UIMAD.WIDE.U32 UR6, UR4, UR8, URZ ;  /* 0x00000008040672a5 */ /* 0x008fc8000f8e00ff */
[----:B------:R-:W-:Y:S02]  /*1370*/  UIMAD UR7, UR4, UR9, UR7 ;  /* 0x00000009040772a4 */ /* 0x000fe4000f8e0207 */
[----:B0-----:R-:W-:-:S04]  /*1380*/  UISETP.GE.U32.AND UP1, UPT, UR5, 0x8, UPT ;  /* 0x000000080500788c */ /* 0x001fc8000bf26070 */
[----:B-1----:R-:W-:-:S04]  /*1390*/  IMAD.WIDE.U32 R12, R26, R14, UR6 ;  /* 0x000000061a0c7e25 */ /* 0x002fc8000f8e000e */
[----:B--2---:R-:W-:Y:S02]  /*13a0*/  IMAD.MOV.U32 R5, RZ, RZ, R6 ;  /* 0x000000ffff057224 */ /* 0x004fe400078e0006 */
[-C--:B------:R-:W-:Y:S02]  /*13b0*/  IMAD R6, R7, R14.reuse, RZ ;  /* 0x0000000e07067224 */ /* 0x080fe400078e02ff */
[----:B------:R-:W-:Y:S02]  /*13c0*/  IMAD R7, R9, R14, RZ ;  /* 0x0000000e09077224 */ /* 0x000fe400078e02ff */
[----:B----4-:R-:W-:-:S04]  /*13d0*/  IMAD.WIDE.U32 R10, R2, UR4, R4 ;  /* 0x00000004020a7c25 */ /* 0x010fc8000f8e0004 */
[----:B------:R-:W-:Y:S02]  /*13e0*/  HFMA2 R4, -RZ, RZ, 0, 0 ;  /* 0x00000000ff047431 */ /* 0x000fe400000001ff */
[-C--:B------:R-:W-:Y:S02]  /*13f0*/  IMAD R5, R26, R15.reuse, R6 ;  /* 0x0000000f1a057224 */ /* 0x080fe400078e0206 */
[C---:B------:R-:W-:Y:S02]  /*1400*/  IMAD R7, R28.reuse, R15, R7 ;  /* 0x0000000f1c077224 */ /* 0x040fe400078e0207 */
[----:B------:R-:W-:-:S04]  /*1410*/  IMAD.WIDE.U32 R14, R28, R14, UR6 ;  /* 0x000000061c0e7e25 */ /* 0x000fc8000f8e000e */
[----:B------:R-:W-:Y:S01]  /*1420*/  IMAD R24, R3, UR4, R11 ;  /* 0x0000000403187c24 */ /* 0x000fe2000f8e020b */
[----:B------:R-:W-:Y:S01]  /*1430*/  UIADD3 UR4, UPT, UPT, UR4, 0x1, URZ ;  /* 0x0000000104047890 */ /* 0x000fe2000fffe0ff */
[----:B------:R-:W-:Y:S02]  /*1440*/  IMAD.IADD R2, R13, 0x1, R5 ;  /* 0x000000010d027824 */ /* 0x000fe400078e0205 */
[----:B------:R-:W-:Y:S01]  /*1450*/  IMAD.IADD R3, R15, 0x1, R7 ;  /* 0x000000010f037824 */ /* 0x000fe200078e0207 */
[----:B-----5:R-:W-:Y:S01]  /*1460*/  UISETP.NE.AND UP0, UPT, UR4, UR12, UPT ;  /* 0x0000000c0400728c */ /* 0x020fe2000bf05270 */
[----:B------:R-:W-:Y:S10]  /*1470*/  BRA.U !UP1, `(.L_x_182) ;  /* 0x0000000909307547 */ /* 0x000ff4000b800000 */
[----:B------:R-:W0:Y:S01]  /*1480*/  LDCU.64 UR6, c[0x0][0x390] ;  /* 0x00007200ff0677ac */ /* 0x000e220008000a00 */
[----:B------:R-:W1:Y:S01]  /*1490*/  LDCU.64 UR8, c[0x0][0x3c8] ;  /* 0x00007900ff0877ac */ /* 0x000e620008000a00 */
[----:B------:R-:W-:-:S05]  /*14a0*/  UMOV UR5, URZ ;  /* 0x000000ff00057c82 */ /* 0x000fca0008000000 */
.L_x_183:
[----:B--2---:R-:W2:Y:S01]  /*14b0*/  LDC.64 R8, c[0x0][0x3b8] ;  /* 0x0000ee00ff087b82 */ /* 0x004ea20000000a00 */
[----:B------:R-:W-:Y:S01]  /*14c0*/  MOV R4, R14 ;  /* 0x0000000e00047202 */ /* 0x000fe20000000f00 */
[----:B------:R-:W-:-:S06]  /*14d0*/  IMAD.MOV.U32 R5, RZ, RZ, R3 ;  /* 0x000000ffff057224 */ /* 0x000fcc00078e0003 */
[----:B------:R-:W3:Y:S01]  /*14e0*/  LDC.64 R22, c[0x0][0x3f0] ;  /* 0x0000fc00ff167b82 */ /* 0x000ee20000000a00 */
[----:B--2---:R-:W-:Y:S01]  /*14f0*/  IMAD.WIDE.U32 R6, R8, UR5, R4 ;  /* 0x0000000508067c25 */ /* 0x004fe2000f8e0004 */
[----:B------:R-:W-:-:S03]  /*1500*/  MOV R5, R2 ;  /* 0x0000000200057202 */ /* 0x000fc60000000f00 */
[----:B------:R-:W-:Y:S01]  /*1510*/  IMAD.MOV.U32 R4, RZ, RZ, R12 ;  /* 0x000000ffff047224 */ /* 0x000fe200078e000c */
[----:B0-----:R-:W-:Y:S01]  /*1520*/  LEA R16, P1, R6, UR6, 0x1 ;  /* 0x0000000606107c11 */ /* 0x001fe2000f8208ff */
[----:B------:R-:W-:Y:S02]  /*1530*/  IMAD R17, R9, UR5, RZ ;  /* 0x0000000509117c24 */ /* 0x000fe4000f8e02ff */
[----:B------:R-:W-:-:S04]  /*1540*/  IMAD.WIDE.U32 R18, R8, UR5, R4 ;  /* 0x0000000508127c25 */ /* 0x000fc8000f8e0004 */
[----:B------:R-:W-:Y:S01]  /*1550*/  IMAD.IADD R5, R17, 0x1, R7 ;  /* 0x0000000111057824 */ /* 0x000fe200078e0207 */
[----:B------:R-:W-:Y:S01]  /*1560*/  LEA R4, P0, R18, UR6, 0x1 ;  /* 0x0000000612047c11 */ /* 0x000fe2000f8008ff */
[----:B------:R-:W-:-:S03]  /*1570*/  IMAD.IADD R7, R19, 0x1, R17 ;  /* 0x0000000113077824 */ /* 0x000fc600078e0211 */
[----:B------:R-:W-:Y:S02]  /*1580*/  LEA.HI.X R17, R6, UR7, R5, 0x1, P1 ;  /* 0x0000000706117c11 */ /* 0x000fe400088f0c05 */
[----:B------:R-:W-:-:S03]  /*1590*/  LEA.HI.X R5, R18, UR7, R7, 0x1, P0 ;  /* 0x0000000712057c11 */ /* 0x000fc600080f0c07 */
[----:B------:R-:W2:Y:S04]  /*15a0*/  LDG.E.U16 R6, desc[UR10][R16.64] ;  /* 0x0000000a10067981 */ /* 0x000ea8000c1e1500 */
[----:B------:R-:W4:Y:S01]  /*15b0*/  LDG.E.U16 R21, desc[UR10][R4.64] ;  /* 0x0000000a04157981 */ /* 0x000f22000c1e1500 */
[----:B------:R-:W-:Y:S01]  /*15c0*/  MOV R19, R24 ;  /* 0x0000001800137202 */ /* 0x000fe20000000f00 */
[----:B------:R-:W-:-:S04]  /*15d0*/  IMAD.MOV.U32 R18, RZ, RZ, R10 ;  /* 0x000000ffff127224 */ /* 0x000fc800078e000a */
[----:B---3--:R-:W-:-:S04]  /*15e0*/  IMAD.WIDE.U32 R18, R22, UR5, R18 ;  /* 0x0000000516127c25 */ /* 0x008fc8000f8e0012 */
[----:B------:R-:W-:Y:S01]  /*15f0*/  IMAD R19, R23, UR5, R19 ;  /* 0x0000000517137c24 */ /* 0x000fe2000f8e0213 */
[----:B-1----:R-:W-:Y:S02]  /*1600*/  LEA R20, P0, R18, UR8, 0x1 ;  /* 0x0000000812147c11 */ /* 0x002fe4000f8008ff */
[----:B--2---:R-:W-:Y:S01]  /*1610*/  SHF.L.U32 R7, R6, 0x10, RZ ;  /* 0x0000001006077819 */ /* 0x004fe200000006ff */
[----:B------:R-:W-:Y:S01]  /*1620*/  FADD.FTZ R6, -R0, 1 ;  /* 0x3f80000000067421 */ /* 0x000fe20000010100 */
[----:B----4-:R-:W-:-:S03]  /*1630*/  IMAD.U32 R21, R21, 0x10000, RZ ;  /* 0x0001000015157824 */ /* 0x010fc600078e00ff */
[----:B------:R-:W-:-:S04]  /*1640*/  FMUL.FTZ R7, R0, R7 ;  /* 0x0000000700077220 */ /* 0x000fc80000410000 */
[----:B------:R-:W-:Y:S01]  /*1650*/  FFMA.FTZ R21, R6, R21, R7 ;  /* 0x0000001506157223 */ /* 0x000fe20000010007 */
[C---:B------:R-:W-:Y:S01]  /*1660*/  IMAD.SHL.U32 R7, R8.reuse, 0x2, RZ ;  /* 0x0000000208077824 */ /* 0x040fe200078e00ff */
[----:B------:R-:W-:-:S03]  /*1670*/  SHF.L.U64.HI R8, R8, 0x1, R9 ;  /* 0x0000000108087819 */ /* 0x000fc60000010209 */
[----:B------:R-:W-:Y:S02]  /*1680*/  F2FP.BF16.F32.PACK_AB R9, RZ, R21 ;  /* 0x00000015ff09723e */ /* 0x000fe400000010ff */
[-C--:B------:R-:W-:Y:S02]  /*1690*/  IADD3 R16, P1, PT, R16, R7.reuse, RZ ;  /* 0x0000000710107210 */ /* 0x080fe40007f3e0ff */
[----:B------:R-:W-:Y:S02]  /*16a0*/  LEA.HI.X R21, R18, UR9, R19, 0x1, P0 ;  /* 0x0000000912157c11 */ /* 0x000fe400080f0c13 */
[----:B------:R-:W-:Y:S01]  /*16b0*/  IADD3 R18, P0, PT, R4, R7, RZ ;  /* 0x0000000704127210 */ /* 0x000fe20007f1e0ff */
[----:B------:R-:W-:Y:S02]  /*16c0*/  IMAD.X R17, R17, 0x1, R8, P1 ;  /* 0x0000000111117824 */ /* 0x000fe400008e0608 */
[----:B------:R0:W-:Y:S01]  /*16d0*/  STG.E.U16 desc[UR10][R20.64], R9 ;  /* 0x0000000914007986 */ /* 0x0001e2000c10150a */
[----:B------:R-:W-:-:S03]  /*16e0*/  IADD3.X R19, PT, PT, R5, R8, RZ, P0, !PT ;  /* 0x0000000805137210 */ /* 0x000fc600007fe4ff */
[----:B------:R1:W2:Y:S04]  /*16f0*/  LDG.E.U16 R5, desc[UR10][R16.64] ;  /* 0x0000000a10057981 */ /* 0x0002a8000c1e1500 */
[----:B------:R-:W0:Y:S01]  /*1700*/  LDG.E.U16 R4, desc[UR10][R18.64] ;  /* 0x0000000a12047981 */ /* 0x000e22000c1e1500 */
[----:B-1----:R-:W-:-:S05]  /*1710*/  IADD3 R16, P1, PT, R16, R7, RZ ;  /* 0x0000000710107210 */ /* 0x002fca0007f3e0ff */
[----:B------:R-:W-:Y:S02]  /*1720*/  IMAD.X R17, R17, 0x1, R8, P1 ;  /* 0x0000000111117824 */ /* 0x000fe400008e0608 */
[----:B--2---:R-:W-:Y:S02]  /*1730*/  IMAD.U32 R5, R5, 0x10000, RZ ;  /* 0x0001000005057824 */ /* 0x004fe400078e00ff */
[----:B0-----:R-:W-:Y:S02]  /*1740*/  IMAD.U32 R9, R4, 0x10000, RZ ;  /* 0x0001000004097824 */ /* 0x001fe400078e00ff */
[----:B------:R-:W-:Y:S01]  /*1750*/  FMUL.FTZ R5, R0, R5 ;  /* 0x0000000500057220 */ /* 0x000fe20000410000 */
[----:B------:R-:W-:-:S03]  /*1760*/  SHF.L.U32 R4, R22, 0x1, RZ ;  /* 0x0000000116047819 */ /* 0x000fc600000006ff */
[----:B------:R-:W-:Y:S01]  /*1770*/  FFMA.FTZ R9, R6, R9, R5 ;  /* 0x0000000906097223 */ /* 0x000fe20000010005 */
[----:B------:R-:W-:Y:S02]  /*1780*/  SHF.L.U64.HI R5, R22, 0x1, R23 ;  /* 0x0000000116057819 */ /* 0x000fe40000010217 */
[----:B------:R-:W-:Y:S02]  /*1790*/  IADD3 R20, P0, PT, R20, R4, RZ ;  /* 0x0000000414147210 */ /* 0x000fe40007f1e0ff */
[----:B------:R-:W-:-:S03]  /*17a0*/  F2FP.BF16.F32.PACK_AB R9, RZ, R9 ;  /* 0x00000009ff09723e */ /* 0x000fc600000010ff */
[----:B------:R-:W-:Y:S01]  /*17b0*/  IMAD.X R21, R21, 0x1, R5, P0 ;  /* 0x0000000115157824 */ /* 0x000fe200000e0605 */
[----:B------:R-:W-:-:S04]  /*17c0*/  IADD3 R18, P0, PT, R18, R7, RZ ;  /* 0x0000000712127210 */ /* 0x000fc80007f1e0ff */
[----:B------:R-:W-:Y:S01]  /*17d0*/  IADD3.X R19, PT, PT, R19, R8, RZ, P0, !PT ;  /* 0x0000000813137210 */ /* 0x000fe200007fe4ff */
[----:B------:R0:W-:Y:S04]  /*17e0*/  STG.E.U16 desc[UR10][R20.64], R9 ;  /* 0x0000000914007986 */ /* 0x0001e8000c10150a */
[----:B------:R1:W2:Y:S04]  /*17f0*/  LDG.E.U16 R23, desc[UR10][R16.64] ;  /* 0x0000000a10177981 */ /* 0x0002a8000c1e1500 */
[----:B------:R3:W4:Y:S01]  /*1800*/  LDG.E.U16 R22, desc[UR10][R18.64] ;  /* 0x0000000a12167981 */ /* 0x000722000c1e1500 */
[----:B0-----:R-:W-:-:S02]  /*1810*/  IADD3 R20, P0, PT, R20, R4, RZ ;  /* 0x0000000414147210 */ /* 0x001fc40007f1e0ff */
[----:B-1----:R-:W-:Y:S02]  /*1820*/  IADD3 R16, P1, PT, R16, R7, RZ ;  /* 0x0000000710107210 */ /* 0x002fe40007f3e0ff */
[----:B------:R-:W-:Y:S02]  /*1830*/  IADD3.X R21, PT, PT, R21, R5, RZ, P0, !PT ;  /* 0x0000000515157210 */ /* 0x000fe400007fe4ff */
[----:B---3--:R-:W-:Y:S01]  /*1840*/  IADD3 R18, P0, PT, R18, R7, RZ ;  /* 0x0000000712127210 */ /* 0x008fe20007f1e0ff */
[----:B------:R-:W-:-:S04]  /*1850*/  IMAD.X R17, R17, 0x1, R8, P1 ;  /* 0x0000000111117824 */ /* 0x000fc800008e0608 */
[----:B------:R-:W-:Y:S02]  /*1860*/  IMAD.X R19, R19, 0x1, R8, P0 ;  /* 0x0000000113137824 */ /* 0x000fe400000e0608 */
[----:B--2---:R-:W-:Y:S02]  /*1870*/  IMAD.U32 R23, R23, 0x10000, RZ ;  /* 0x0001000017177824 */ /* 0x004fe400078e00ff */
[----:B----4-:R-:W-:Y:S02]  /*1880*/  IMAD.U32 R25, R22, 0x10000, RZ ;  /* 0x0001000016197824 */ /* 0x010fe400078e00ff */
[----:B------:R-:W-:-:S04]  /*1890*/  FMUL.FTZ R23, R0, R23 ;  /* 0x0000001700177220 */ /* 0x000fc80000410000 */
[----:B------:R-:W-:-:S05]  /*18a0*/  FFMA.FTZ R9, R6, R25, R23 ;  /* 0x0000001906097223 */ /* 0x000fca0000010017 */
[----:B------:R-:W-:-:S05]  /*18b0*/  F2FP.BF16.F32.PACK_AB R9, RZ, R9 ;  /* 0x00000009ff09723e */ /* 0x000fca00000010ff */
[----:B------:R0:W-:Y:S04]  /*18c0*/  STG.E.U16 desc[UR10][R20.64], R9 ;  /* 0x0000000914007986 */ /* 0x0001e8000c10150a */
[----:B------:R1:W2:Y:S04]  /*18d0*/  LDG.E.U16 R23, desc[UR10][R16.64] ;  /* 0x0000000a10177981 */ /* 0x0002a8000c1e1500 */
[----:B------:R3:W4:Y:S01]  /*18e0*/  LDG.E.U16 R22, desc[UR10][R18.64] ;  /* 0x0000000a12167981 */ /* 0x000722000c1e1500 */
[----:B0-----:R-:W-:Y:S02]  /*18f0*/  IADD3 R20, P0, PT, R20, R4, RZ ;  /* 0x0000000414147210 */ /* 0x001fe40007f1e0ff */
[----:B-1----:R-:W-:-:S03]  /*1900*/  IADD3 R16, P1, PT, R16, R7, RZ ;  /* 0x0000000710107210 */ /* 0x002fc60007f3e0ff */
[----:B------:R-:W-:Y:S01]  /*1910*/  IMAD.X R21, R21, 0x1, R5, P0 ;  /* 0x0000000115157824 */ /* 0x000fe200000e0605 */
[----:B---3--:R-:W-:Y:S02]  /*1920*/  IADD3 R18, P0, PT, R18, R7, RZ ;  /* 0x0000000712127210 */ /* 0x008fe40007f1e0ff */
[----:B------:R-:W-:-:S03]  /*1930*/  IADD3.X R17, PT, PT, R17, R8, RZ, P1, !PT ;  /* 0x0000000811117210 */ /* 0x000fc60000ffe4ff */
[----:B------:R-:W-:Y:S01]  /*1940*/  IMAD.X R19, R19, 0x1, R8, P0 ;  /* 0x0000000113137824 */ /* 0x000fe200000e0608 */
[----:B--2---:R-:W-:Y:S01]  /*1950*/  SHF.L.U32 R23, R23, 0x10, RZ ;  /* 0x0000001017177819 */ /* 0x004fe200000006ff */
[----:B----4-:R-:W-:-:S04]  /*1960*/  IMAD.U32 R25, R22, 0x10000, RZ ;  /* 0x0001000016197824 */ /* 0x010fc800078e00ff */
        /* <DEDUP_REMOVED lines=9> */
[----:B---3--:R-:W-:Y:S01]  /*1a00*/  IADD3 R18, P0, PT, R18, R7, RZ ;  /* 0x0000000712127210 */ /* 0x008fe20007f1e0ff */
[----:B------:R-:W-:-:S03]  /*1a10*/  IMAD.X R17, R17, 0x1, R8, P1 ;  /* 0x0000000111117824 */ /* 0x000fc600008e0608 */
[----:B------:R-:W-:Y:S01]  /*1a20*/  IADD3.X R19, PT, PT, R19, R8, RZ, P0, !PT ;  /* 0x0000000813137210 */ /* 0x000fe200007fe4ff */
[----:B--2---:R-:W-:Y:S01]  /*1a30*/  IMAD.U32 R23, R23, 0x10000, RZ ;  /* 0x0001000017177824 */ /* 0x004fe200078e00ff */
[----:B----4-:R-:W-:-:S03]  /*1a40*/  SHF.L.U32 R25, R22, 0x10, RZ ;  /* 0x0000001016197819 */ /* 0x010fc600000006ff */
[----:B------:R-:W-:-:S04]  /*1a50*/  FMUL.FTZ R23, R0, R23 ;  /* 0x0000001700177220 */ /* 0x000fc80000410000 */
[----:B------:R-:W-:-:S05]  /*1a60*/  FFMA.FTZ R9, R6, R25, R23 ;  /* 0x0000001906097223 */ /* 0x000fca0000010017 */
[----:B------:R-:W-:-:S05]  /*1a70*/  F2FP.BF16.F32.PACK_AB R9, RZ, R9 ;  /* 0x00000009ff09723e */ /* 0x000fca00000010ff */
[----:B------:R0:W-:Y:S04]  /*1a80*/  STG.E.U16 desc[UR10][R20.64], R9 ;  /* 0x0000000914007986 */ /* 0x0001e8000c10150a */
[----:B------:R1:W2:Y:S04]  /*1a90*/  LDG.E.U16 R23, desc[UR10][R16.64] ;  /* 0x0000000a10177981 */ /* 0x0002a8000c1e1500 */
[----:B------:R3:W4:Y:S01]  /*1aa0*/  LDG.E.U16 R22, desc[UR10][R18.64] ;  /* 0x0000000a12167981 */ /* 0x000722000c1e1500 */
[----:B0-----:R-:W-:Y:S02]  /*1ab0*/  IADD3 R20, P0, PT, R20, R4, RZ ;  /* 0x0000000414147210 */ /* 0x001fe40007f1e0ff */
[----:B-1----:R-:W-:-:S02]  /*1ac0*/  IADD3 R16, P1, PT, R16, R7, RZ ;  /* 0x0000000710107210 */ /* 0x002fc40007f3e0ff */
        /* <DEDUP_REMOVED lines=22> */
[----:B------:R-:W-:-:S04]  /*1c30*/  F2FP.BF16.F32.PACK_AB R9, RZ, R9 ;  /* 0x00000009ff09723e */ /* 0x000fc800000010ff */
[----:B------:R-:W-:-:S05]  /*1c40*/  PRMT R22, R9, 0x7610, R22 ;  /* 0x0000761009167816 */ /* 0x000fca0000000016 */
[----:B------:R2:W-:Y:S04]  /*1c50*/  STG.E.U16 desc[UR10][R20.64], R22 ;  /* 0x0000001614007986 */ /* 0x0005e8000c10150a */
[----:B------:R-:W3:Y:S04]  /*1c60*/  LDG.E.U16 R16, desc[UR10][R16.64] ;  /* 0x0000000a10107981 */ /* 0x000ee8000c1e1500 */
[----:B------:R-:W4:Y:S01]  /*1c70*/  LDG.E.U16 R18, desc[UR10][R18.64] ;  /* 0x0000000a12127981 */ /* 0x000f22000c1e1500 */
[----:B------:R-:W-:Y:S01]  /*1c80*/  IADD3 R4, P0, PT, R20, R4, RZ ;  /* 0x0000000414047210 */ /* 0x000fe20007f1e0ff */
[----:B------:R-:W-:-:S04]  /*1c90*/  UIADD3 UR5, UPT, UPT, UR5, 0x8, URZ ;  /* 0x0000000805057890 */ /* 0x000fc8000fffe0ff */
[----:B------:R-:W-:Y:S02]  /*1ca0*/  IMAD.X R5, R21, 0x1, R5, P0 ;  /* 0x0000000115057824 */ /* 0x000fe400000e0605 */
[----:B------:R-:W-:Y:S01]  /*1cb0*/  ISETP.NE.AND P0, PT, R29, UR5, PT ;  /* 0x000000051d007c0c */ /* 0x000fe2000bf05270 */
[----:B---3--:R-:W-:Y:S01]  /*1cc0*/  IMAD.U32 R9, R16, 0x10000, RZ ;  /* 0x0001000010097824 */ /* 0x008fe200078e00ff */
[----:B----4-:R-:W-:-:S03]  /*1cd0*/  SHF.L.U32 R7, R18, 0x10, RZ ;  /* 0x0000001012077819 */ /* 0x010fc600000006ff */
[----:B------:R-:W-:-:S04]  /*1ce0*/  FMUL.FTZ R9, R0, R9 ;  /* 0x0000000900097220 */ /* 0x000fc80000410000 */
[----:B------:R-:W-:-:S05]  /*1cf0*/  FFMA.FTZ R7, R6, R7, R9 ;  /* 0x0000000706077223 */ /* 0x000fca0000010009 */
[----:B------:R-:W-:-:S05]  /*1d00*/  F2FP.BF16.F32.PACK_AB R7, RZ, R7 ;  /* 0x00000007ff07723e */ /* 0x000fca00000010ff */
[----:B------:R2:W-:Y:S01]  /*1d10*/  STG.E.U16 desc[UR10][R4.64], R7 ;  /* 0x0000000704007986 */ /* 0x0005e2000c10150a */
[----:B------:R-:W-:Y:S05]  /*1d20*/  @P0 BRA `(.L_x_183) ;  /* 0xfffffff400e00947 */ /* 0x000fea000383ffff */
[----:B--2---:R-:W-:-:S07]  /*1d30*/  IMAD.MOV.U32 R4, RZ, RZ, R29 ;  /* 0x000000ffff047224 */ /* 0x004fce00078e001d */
.L_x_182:
[----:B------:R-:W0:Y:S02]  /*1d40*/  LDCU UR5, c[0x0][0x3a0] ;  /* 0x00007400ff0577ac */ /* 0x000e240008000800 */
[----:B0-----:R-:W-:-:S04]  /*1d50*/  ULOP3.LUT UR5, UR5, 0x7, URZ, 0xc0, !UPT ;  /* 0x0000000705057892 */ /* 0x001fc8000f8ec0ff */
[----:B------:R-:W-:-:S09]  /*1d60*/  UISETP.NE.AND UP1, UPT, UR5, URZ, UPT ;  /* 0x000000ff0500728c */ /* 0x000fd2000bf25270 */
[----:B------:R-:W-:Y:S05]  /*1d70*/  BRA.U !UP1, `(.L_x_184) ;  /* 0x0000000d09407547 */ /* 0x000fea000b800000 */
[----:B------:R-:W0:Y:S01]  /*1d80*/  LDCU UR6, c[0x0][0x3a0] ;  /* 0x00007400ff0677ac */ /* 0x000e220008000800 */
[----:B------:R-:W-:-:S04]  /*1d90*/  UIADD3 UR5, UPT, UPT, UR5, -0x1, URZ ;  /* 0xffffffff05057890 */ /* 0x000fc8000fffe0ff */
[----:B------:R-:W-:Y:S02]  /*1da0*/  UISETP.GE.U32.AND UP1, UPT, UR5, 0x3, UPT ;  /* 0x000000030500788c */ /* 0x000fe4000bf26070 */
[----:B0-----:R-:W-:-:S07]  /*1db0*/  ULOP3.LUT UP2, UR7, UR6, 0x3, URZ, 0xc0, !UPT ;  /* 0x0000000306077892 */ /* 0x001fce000f84c0ff */
[----:B------:R-:W-:Y:S05]  /*1dc0*/  BRA.U !UP1, `(.L_x_185) ;  /* 0x0000000509a87547 */ /* 0x000fea000b800000 */
[----:B------:R-:W0:Y:S01]  /*1dd0*/  LDCU.64 UR16, c[0x0][0x3b8] ;  /* 0x00007700ff1077ac */ /* 0x000e220008000a00 */
[----:B------:R-:W-:Y:S01]  /*1de0*/  MOV R6, R14 ;  /* 0x0000000e00067202 */ /* 0x000fe20000000f00 */
[----:B------:R-:W-:Y:S01]  /*1df0*/  IMAD.MOV.U32 R7, RZ, RZ, R3 ;  /* 0x000000ffff077224 */ /* 0x000fe200078e0003 */
[----:B------:R-:W-:Y:S01]  /*1e00*/  MOV R9, R2 ;  /* 0x0000000200097202 */ /* 0x000fe20000000f00 */
[----:B------:R-:W1:Y:S01]  /*1e10*/  LDCU.64 UR8, c[0x0][0x3b8] ;  /* 0x00007700ff0877ac */ /* 0x000e620008000a00 */
[----:B------:R-:W-:Y:S01]  /*1e20*/  IMAD.MOV.U32 R8, RZ, RZ, R12 ;  /* 0x000000ffff087224 */ /* 0x000fe200078e000c */
[----:B------:R-:W2:Y:S01]  /*1e30*/  LDCU.64 UR12, c[0x0][0x390] ;  /* 0x00007200ff0c77ac */ /* 0x000ea20008000a00 */
[----:B------:R-:W3:Y:S01]  /*1e40*/  LDCU.64 UR14, c[0x0][0x3c8] ;  /* 0x00007900ff0e77ac */ /* 0x000ee20008000a00 */
[----:B0-----:R-:W-:-:S04]  /*1e50*/  IMAD.WIDE.U32 R6, R4, UR16, R6 ;  /* 0x0000001004067c25 */ /* 0x001fc8000f8e0006 */
[C---:B-1----:R-:W-:Y:S02]  /*1e60*/  IMAD R17, R4.reuse, UR9, RZ ;  /* 0x0000000904117c24 */ /* 0x042fe4000f8e02ff */
[----:B------:R-:W-:Y:S01]  /*1e70*/  IMAD.WIDE.U32 R8, R4, UR8, R8 ;  /* 0x0000000804087c25 */ /* 0x000fe2000f8e0008 */
[----:B------:R-:W0:Y:S01]  /*1e80*/  LDCU.64 UR8, c[0x0][0x3f0] ;  /* 0x00007e00ff0877ac */ /* 0x000e220008000a00 */
[----:B--2---:R-:W-:Y:S02]  /*1e90*/  LEA R16, P1, R6, UR12, 0x1 ;  /* 0x0000000c06107c11 */ /* 0x004fe4000f8208ff */
        /* <DEDUP_REMOVED lines=8> */
[----:B------:R-:W-:Y:S01]  /*1f20*/  FADD.FTZ R25, -R0, 1 ;  /* 0x3f80000000197421 */ /* 0x000fe20000010100 */
[----:B------:R-:W-:Y:S01]  /*1f30*/  IMAD.MOV.U32 R6, RZ, RZ, R10 ;  /* 0x000000ffff067224 */ /* 0x000fe200078e000a */
[----:B--2---:R-:W-:-:S03]  /*1f40*/  SHF.L.U32 R5, R16, 0x10, RZ ;  /* 0x0000001010057819 */ /* 0x004fc600000006ff */
[----:B0-----:R-:W-:-:S04]  /*1f50*/  IMAD.WIDE.U32 R16, R4, UR8, R6 ;  /* 0x0000000804107c25 */ /* 0x001fc8000f8e0006 */
[----:B----4-:R-:W-:Y:S02]  /*1f60*/  IMAD.U32 R8, R18, 0x10000, RZ ;  /* 0x0001000012087824 */ /* 0x010fe400078e00ff */
[----:B------:R-:W-:Y:S01]  /*1f70*/  FMUL.FTZ R20, R0, R5 ;  /* 0x0000000500147220 */ /* 0x000fe20000410000 */
[C---:B------:R-:W-:Y:S01]  /*1f80*/  IMAD R9, R4.reuse, UR9, R17 ;  /* 0x0000000904097c24 */ /* 0x040fe2000f8e0211 */
[----:B------:R-:W-:Y:S01]  /*1f90*/  MOV R17, R3 ;  /* 0x0000000300117202 */ /* 0x000fe20000000f00 */
[----:B------:R-:W-:Y:S02]  /*1fa0*/  VIADD R5, R4, 0x1 ;  /* 0x0000000104057836 */ /* 0x000fe40000000000 */
[----:B------:R-:W-:Y:S01]  /*1fb0*/  FFMA.FTZ R20, R25, R8, R20 ;  /* 0x0000000819147223 */ /* 0x000fe20000010014 */
[----:B---3--:R-:W-:Y:S01]  /*1fc0*/  LEA R8, P0, R16, UR14, 0x1 ;  /* 0x0000000e10087c11 */ /* 0x008fe2000f8008ff */
[----:B------:R-:W-:-:S03]  /*1fd0*/  IMAD R27, R5, UR17, RZ ;  /* 0x00000011051b7c24 */ /* 0x000fc6000f8e02ff */
[----:B------:R-:W-:Y:S02]  /*1fe0*/  F2FP.BF16.F32.PACK_AB R20, RZ, R20 ;  /* 0x00000014ff14723e */ /* 0x000fe400000010ff */
[----:B------:R-:W-:Y:S01]  /*1ff0*/  LEA.HI.X R9, R16, UR15, R9, 0x1, P0 ;  /* 0x0000000f10097c11 */ /* 0x000fe200080f0c09 */
[----:B------:R-:W-:Y:S01]  /*2000*/  IMAD.MOV.U32 R16, RZ, RZ, R14 ;  /* 0x000000ffff107224 */ /* 0x000fe200078e000e */
[----:B------:R-:W-:-:S03]  /*2010*/  PRMT R21, R20, 0x7610, R21 ;  /* 0x0000761014157816 */ /* 0x000fc60000000015 */
[----:B------:R-:W-:Y:S02]  /*2020*/  IMAD.WIDE.U32 R22, R5, UR16, R16 ;  /* 0x0000001005167c25 */ /* 0x000fe4000f8e0010 */
[----:B------:R0:W-:Y:S03]  /*2030*/  STG.E.U16 desc[UR10][R8.64], R21 ;  /* 0x0000001508007986 */ /* 0x0001e6000c10150a */
[----:B------:R-:W-:Y:S02]  /*2040*/  IADD3 R19, PT, PT, R27, R23, RZ ;  /* 0x000000171b137210 */ /* 0x000fe40007ffe0ff */
[----:B------:R-:W-:-:S04]  /*2050*/  LEA R18, P0, R22, UR12, 0x1 ;  /* 0x0000000c16127c11 */ /* 0x000fc8000f8008ff */
[----:B------:R-:W-:Y:S01]  /*2060*/  LEA.HI.X R19, R22, UR13, R19, 0x1, P0 ;  /* 0x0000000d16137c11 */ /* 0x000fe200080f0c13 */
[----:B0-----:R-:W-:Y:S02]  /*2070*/  IMAD.MOV.U32 R8, RZ, RZ, R12 ;  /* 0x000000ffff087224 */ /* 0x001fe400078e000c */
[----:B------:R-:W-:Y:S02]  /*2080*/  IMAD.MOV.U32 R9, RZ, RZ, R2 ;  /* 0x000000ffff097224 */ /* 0x000fe400078e0002 */
[----:B------:R-:W2:Y:S01]  /*2090*/  LDG.E.U16 R18, desc[UR10][R18.64] ;  /* 0x0000000a12127981 */ /* 0x000ea2000c1e1500 */
[----:B------:R-:W-:-:S04]  /*20a0*/  IMAD.WIDE.U32 R20, R5, UR16, R8 ;  /* 0x0000001005147c25 */ /* 0x000fc8000f8e0008 */
[----:B------:R-:W-:Y:S01]  /*20b0*/  IMAD.IADD R27, R21, 0x1, R27 ;  /* 0x00000001151b7824 */ /* 0x000fe200078e021b */
[----:B------:R-:W-:-:S04]  /*20c0*/  LEA R22, P0, R20, UR12, 0x1 ;  /* 0x0000000c14167c11 */ /* 0x000fc8000f8008ff */
[----:B------:R-:W-:-:S05]  /*20d0*/  LEA.HI.X R23, R20, UR13, R27, 0x1, P0 ;  /* 0x0000000d14177c11 */ /* 0x000fca00080f0c1b */
[----:B------:R-:W3:Y:S01]  /*20e0*/  LDG.E.U16 R22, desc[UR10][R22.64] ;  /* 0x0000000a16167981 */ /* 0x000ee2000c1e1500 */
[----:B--2---:R-:W-:Y:S01]  /*20f0*/  IMAD.U32 R21, R18, 0x10000, RZ ;  /* 0x0001000012157824 */ /* 0x004fe200078e00ff */
[----:B---3--:R-:W-:-:S03]  /*2100*/  SHF.L.U32 R27, R22, 0x10, RZ ;  /* 0x00000010161b7819 */ /* 0x008fc600000006ff */
[----:B------:R-:W-:Y:S01]  /*2110*/  FMUL.FTZ R22, R0, R21 ;  /* 0x0000001500167220 */ /* 0x000fe20000410000 */
[----:B------:R-:W-:-:S04]  /*2120*/  IMAD.WIDE.U32 R20, R5, UR8, R6 ;  /* 0x0000000805147c25 */ /* 0x000fc8000f8e0006 */
[----:B------:R-:W-:Y:S01]  /*2130*/  FFMA.FTZ R22, R25, R27, R22 ;  /* 0x0000001b19167223 */ /* 0x000fe20000010016 */
[----:B------:R-:W-:Y:S01]  /*2140*/  IMAD R19, R5, UR9, R21 ;  /* 0x0000000905137c24 */ /* 0x000fe2000f8e0215 */
[----:B------:R-:W-:Y:S01]  /*2150*/  LEA R18, P0, R20, UR14, 0x1 ;  /* 0x0000000e14127c11 */ /* 0x000fe2000f8008ff */
[----:B------:R-:W-:Y:S02]  /*2160*/  VIADD R5, R4, 0x2 ;  /* 0x0000000204057836 */ /* 0x000fe40000000000 */
[----:B------:R-:W-:Y:S02]  /*2170*/  F2FP.BF16.F32.PACK_AB R22, RZ, R22 ;  /* 0x00000016ff16723e */ /* 0x000fe400000010ff */
[----:B------:R-:W-:Y:S02]  /*2180*/  LEA.HI.X R19, R20, UR15, R19, 0x1, P0 ;  /* 0x0000000f14137c11 */ /* 0x000fe400080f0c13 */
[----:B------:R-:W-:Y:S01]  /*2190*/  PRMT R20, R22, 0x7610, R20 ;  /* 0x0000761016147816 */ /* 0x000fe20000000014 */
[----:B------:R-:W-:-:S02]  /*21a0*/  IMAD R27, R5, UR17, RZ ;  /* 0x00000011051b7c24 */ /* 0x000fc4000f8e02ff */
[----:B------:R-:W-:Y:S02]  /*21b0*/  IMAD.WIDE.U32 R22, R5, UR16, R16 ;  /* 0x0000001005167c25 */ /* 0x000fe4000f8e0010 */
[----:B------:R0:W-:Y:S02]  /*21c0*/  STG.E.U16 desc[UR10][R18.64], R20 ;  /* 0x0000001412007986 */ /* 0x0001e4000c10150a */
[----:B0-----:R-:W-:Y:S01]  /*21d0*/  IMAD.IADD R19, R27, 0x1, R23 ;  /* 0x000000011b137824 */ /* 0x001fe200078e0217 */
[----:B------:R-:W-:Y:S01]  /*21e0*/  LEA R18, P0, R22, UR12, 0x1 ;  /* 0x0000000c16127c11 */ /* 0x000fe2000f8008ff */
[----:B------:R-:W-:-:S03]  /*21f0*/  IMAD.WIDE.U32 R20, R5, UR16, R8 ;  /* 0x0000001005147c25 */ /* 0x000fc6000f8e0008 */
[----:B------:R-:W-:Y:S02]  /*2200*/  LEA.HI.X R19, R22, UR13, R19, 0x1, P0 ;  /* 0x0000000d16137c11 */ /* 0x000fe400080f0c13 */
[----:B------:R-:W-:Y:S02]  /*2210*/  IADD3 R27, PT, PT, R21, R27, RZ ;  /* 0x0000001b151b7210 */ /* 0x000fe40007ffe0ff */
[C---:B------:R-:W-:Y:S02]  /*2220*/  LEA R22, P0, R20.reuse, UR12, 0x1 ;  /* 0x0000000c14167c11 */ /* 0x040fe4000f8008ff */
[----:B------:R0:W2:Y:S02]  /*2230*/  LDG.E.U16 R19, desc[UR10][R18.64] ;  /* 0x0000000a12137981 */ /* 0x0000a4000c1e1500 */
[----:B------:R-:W-:-:S06]  /*2240*/  LEA.HI.X R23, R20, UR13, R27, 0x1, P0 ;  /* 0x0000000d14177c11 */ /* 0x000fcc00080f0c1b */
[----:B------:R1:W3:Y:S01]  /*2250*/  LDG.E.U16 R23, desc[UR10][R22.64] ;  /* 0x0000000a16177981 */ /* 0x0002e2000c1e1500 */
[----:B------:R-:W-:-:S04]  /*2260*/  IMAD.WIDE.U32 R20, R5, UR8, R6 ;  /* 0x0000000805147c25 */ /* 0x000fc8000f8e0006 */
[----:B0-----:R-:W-:Y:S02]  /*2270*/  VIADD R18, R4, 0x3 ;  /* 0x0000000304127836 */ /* 0x001fe40000000000 */
[----:B------:R-:W-:Y:S02]  /*2280*/  IMAD R5, R5, UR9, R21 ;  /* 0x0000000905057c24 */ /* 0x000fe4000f8e0215 */
[----:B------:R-:W-:Y:S01]  /*2290*/  IMAD.WIDE.U32 R16, R18, UR16, R16 ;  /* 0x0000001012107c25 */ /* 0x000fe2000f8e0010 */
[----:B-1----:R-:W-:-:S03]  /*22a0*/  LEA R22, P0, R20, UR14, 0x1 ;  /* 0x0000000e14167c11 */ /* 0x002fc6000f8008ff */
[----:B------:R-:W-:-:S04]  /*22b0*/  IMAD.WIDE.U32 R8, R18, UR16, R8 ;  /* 0x0000001012087c25 */ /* 0x000fc8000f8e0008 */
[----:B--2---:R-:W-:Y:S02]  /*22c0*/  IMAD.U32 R27, R19, 0x10000, RZ ;  /* 0x00010000131b7824 */ /* 0x004fe400078e00ff */
[----:B------:R-:W-:Y:S02]  /*22d0*/  IMAD R19, R18, UR17, RZ ;  /* 0x0000001112137c24 */ /* 0x000fe4000f8e02ff */
[----:B------:R-:W-:Y:S01]  /*22e0*/  FMUL.FTZ R27, R0, R27 ;  /* 0x0000001b001b7220 */ /* 0x000fe20000410000 */
[----:B---3--:R-:W-:Y:S02]  /*22f0*/  SHF.L.U32 R21, R23, 0x10, RZ ;  /* 0x0000001017157819 */ /* 0x008fe400000006ff */
[----:B------:R-:W-:Y:S01]  /*2300*/  LEA.HI.X R23, R20, UR15, R5, 0x1, P0 ;  /* 0x0000000f14177c11 */ /* 0x000fe200080f0c05 */
[----:B------:R-:W-:Y:S01]  /*2310*/  IMAD.IADD R5, R19, 0x1, R17 ;  /* 0x0000000113057824 */ /* 0x000fe200078e0211 */
[----:B------:R-:W-:Y:S01]  /*2320*/  LEA R20, P0, R16, UR12, 0x1 ;  /* 0x0000000c10147c11 */ /* 0x000fe2000f8008ff */
[----:B------:R-:W-:Y:S01]  /*2330*/  FFMA.FTZ R27, R25, R21, R27 ;  /* 0x00000015191b7223 */ /* 0x000fe2000001001b */
[----:B------:R-:W-:-:S02]  /*2340*/  IADD3 R19, PT, PT, R9, R19, RZ ;  /* 0x0000001309137210 */ /* 0x000fc40007ffe0ff */
[----:B------:R-:W-:Y:S02]  /*2350*/  LEA.HI.X R21, R16, UR13, R5, 0x1, P0 ;  /* 0x0000000d10157c11 */ /* 0x000fe400080f0c05 */
[----:B------:R-:W-:Y:S02]  /*2360*/  F2FP.BF16.F32.PACK_AB R27, RZ, R27 ;  /* 0x0000001bff1b723e */ /* 0x000fe400000010ff */
[----:B------:R-:W-:-:S03]  /*2370*/  LEA R16, P0, R8, UR12, 0x1 ;  /* 0x0000000c08107c11 */ /* 0x000fc6000f8008ff */
[----:B------:R0:W-:Y:S01]  /*2380*/  STG.E.U16 desc[UR10][R22.64], R27 ;  /* 0x0000001b16007986 */ /* 0x0001e2000c10150a */
[----:B------:R-:W-:-:S03]  /*2390*/  LEA.HI.X R17, R8, UR13, R19, 0x1, P0 ;  /* 0x0000000d08117c11 */ /* 0x000fc600080f0c13 */
[----:B------:R-:W2:Y:S04]  /*23a0*/  LDG.E.U16 R20, desc[UR10][R20.64] ;  /* 0x0000000a14147981 */ /* 0x000ea8000c1e1500 */
[----:B------:R-:W3:Y:S01]  /*23b0*/  LDG.E.U16 R16, desc[UR10][R16.64] ;  /* 0x0000000a10107981 */ /* 0x000ee2000c1e1500 */
[----:B------:R-:W-:-:S04]  /*23c0*/  IMAD.WIDE.U32 R6, R18, UR8, R6 ;  /* 0x0000000812067c25 */ /* 0x000fc8000f8e0006 */
[----:B------:R-:W-:Y:S02]  /*23d0*/  IMAD R7, R18, UR9, R7 ;  /* 0x0000000912077c24 */ /* 0x000fe4000f8e0207 */
[----:B------:R-:W-:Y:S02]  /*23e0*/  VIADD R4, R4, 0x4 ;  /* 0x0000000404047836 */ /* 0x000fe40000000000 */
[----:B--2---:R-:W-:Y:S01]  /*23f0*/  IMAD.U32 R5, R20, 0x10000, RZ ;  /* 0x0001000014057824 */ /* 0x004fe200078e00ff */
[----:B---3--:R-:W-:-:S03]  /*2400*/  SHF.L.U32 R8, R16, 0x10, RZ ;  /* 0x0000001010087819 */ /* 0x008fc600000006ff */
[----:B------:R-:W-:-:S04]  /*2410*/  FMUL.FTZ R5, R0, R5 ;  /* 0x0000000500057220 */ /* 0x000fc80000410000 */
[----:B------:R-:W-:Y:S01]  /*2420*/  FFMA.FTZ R5, R25, R8, R5 ;  /* 0x0000000819057223 */ /* 0x000fe20000010005 */
[----:B------:R-:W-:-:S04]  /*2430*/  LEA R8, P0, R6, UR14, 0x1 ;  /* 0x0000000e06087c11 */ /* 0x000fc8000f8008ff */
[----:B------:R-:W-:Y:S02]  /*2440*/  F2FP.BF16.F32.PACK_AB R5, RZ, R5 ;  /* 0x00000005ff05723e */ /* 0x000fe400000010ff */
[----:B------:R-:W-:-:S05]  /*2450*/  LEA.HI.X R9, R6, UR15, R7, 0x1, P0 ;  /* 0x0000000f06097c11 */ /* 0x000fca00080f0c07 */
[----:B------:R0:W-:Y:S02]  /*2460*/  STG.E.U16 desc[UR10][R8.64], R5 ;  /* 0x0000000508007986 */ /* 0x0001e4000c10150a */
.L_x_185:
[----:B------:R-:W-:Y:S05]  /*2470*/  BRA.U !UP2, `(.L_x_184) ;  /* 0x000000050a807547 */ /* 0x000fea000b800000 */
[----:B------:R-:W-:Y:S02]  /*2480*/  UISETP.NE.AND UP1, UPT, UR7, 0x1, UPT ;  /* 0x000000010700788c */ /* 0x000fe4000bf25270 */
[----:B------:R-:W-:-:S04]  /*2490*/  ULOP3.LUT UR5, UR6, 0x1, URZ, 0xc0, !UPT ;  /* 0x0000000106057892 */ /* 0x000fc8000f8ec0ff */
[----:B------:R-:W-:-:S03]  /*24a0*/  UISETP.NE.U32.AND UP2, UPT, UR5, 0x1, UPT ;  /* 0x000000010500788c */ /* 0x000fc6000bf45070 */
[----:B------:R-:W-:Y:S08]  /*24b0*/  BRA.U !UP1, `(.L_x_186) ;  /* 0x0000000109f07547 */ /* 0x000ff0000b800000 */
[----:B------:R-:W1:Y:S01]  /*24c0*/  LDCU.64 UR14, c[0x0][0x3b8] ;  /* 0x00007700ff0e77ac */ /* 0x000e620008000a00 */
[----:B------:R-:W-:Y:S01]  /*24d0*/  MOV R6, R14 ;  /* 0x0000000e00067202 */ /* 0x000fe20000000f00 */
[----:B------:R-:W-:Y:S01]  /*24e0*/  IMAD.MOV.U32 R7, RZ, RZ, R3 ;  /* 0x000000ffff077224 */ /* 0x000fe200078e0003 */
[----:B0-----:R-:W-:Y:S01]  /*24f0*/  MOV R8, R12 ;  /* 0x0000000c00087202 */ /* 0x001fe20000000f00 */
[----:B------:R-:W0:Y:S01]  /*2500*/  LDCU.64 UR6, c[0x0][0x3b8] ;  /* 0x00007700ff0677ac */ /* 0x000e220008000a00 */
[----:B------:R-:W-:Y:S01]  /*2510*/  IMAD.MOV.U32 R9, RZ, RZ, R2 ;  /* 0x000000ffff097224 */ /* 0x000fe200078e0002 */
[----:B------:R-:W2:Y:S01]  /*2520*/  LDCU.64 UR8, c[0x0][0x390] ;  /* 0x00007200ff0877ac */ /* 0x000ea20008000a00 */
[----:B------:R-:W3:Y:S01]  /*2530*/  LDCU.64 UR12, c[0x0][0x3c8] ;  /* 0x00007900ff0c77ac */ /* 0x000ee20008000a00 */
[----:B-1----:R-:W-:-:S04]  /*2540*/  IMAD.WIDE.U32 R6, R4, UR14, R6 ;  /* 0x0000000e04067c25 */ /* 0x002fc8000f8e0006 */
[C---:B0-----:R-:W-:Y:S02]  /*2550*/  IMAD R5, R4.reuse, UR7, RZ ;  /* 0x0000000704057c24 */ /* 0x041fe4000f8e02ff */
[----:B------:R-:W-:Y:S01]  /*2560*/  IMAD.WIDE.U32 R8, R4, UR6, R8 ;  /* 0x0000000604087c25 */ /* 0x000fe2000f8e0008 */
[----:B------:R-:W0:Y:S01]  /*2570*/  LDCU.64 UR6, c[0x0][0x3f0] ;  /* 0x00007e00ff0677ac */ /* 0x000e220008000a00 */
[----:B--2---:R-:W-:Y:S02]  /*2580*/  LEA R16, P1, R6, UR8, 0x1 ;  /* 0x0000000806107c11 */ /* 0x004fe4000f8208ff */
[----:B------:R-:W-:Y:S01]  /*2590*/  IADD3 R7, PT, PT, R5, R7, RZ ;  /* 0x0000000705077210 */ /* 0x000fe20007ffe0ff */
[----:B------:R-:W-:Y:S01]  /*25a0*/  IMAD.IADD R5, R9, 0x1, R5 ;  /* 0x0000000109057824 */ /* 0x000fe200078e0205 */
[----:B------:R-:W-:Y:S02]  /*25b0*/  LEA R18, P0, R8, UR8, 0x1 ;  /* 0x0000000808127c11 */ /* 0x000fe4000f8008ff */
[----:B------:R-:W-:-:S02]  /*25c0*/  LEA.HI.X R17, R6, UR9, R7, 0x1, P1 ;  /* 0x0000000906117c11 */ /* 0x000fc400088f0c07 */
[----:B------:R-:W-:-:S03]  /*25d0*/  LEA.HI.X R19, R8, UR9, R5, 0x1, P0 ;  /* 0x0000000908137c11 */ /* 0x000fc600080f0c05 */
[----:B------:R-:W2:Y:S04]  /*25e0*/  LDG.E.U16 R16, desc[UR10][R16.64] ;  /* 0x0000000a10107981 */ /* 0x000ea8000c1e1500 */
[----:B------:R0:W4:Y:S01]  /*25f0*/  LDG.E.U16 R17, desc[UR10][R18.64] ;  /* 0x0000000a12117981 */ /* 0x000122000c1e1500 */
[----:B------:R-:W-:Y:S01]  /*2600*/  MOV R7, R24 ;  /* 0x0000001800077202 */ /* 0x000fe20000000f00 */
[----:B------:R-:W-:Y:S01]  /*2610*/  IMAD.MOV.U32 R6, RZ, RZ, R10 ;  /* 0x000000ffff067224 */ /* 0x000fe200078e000a */
[----:B------:R-:W-:Y:S01]  /*2620*/  IADD3 R22, PT, PT, R4, 0x1, RZ ;  /* 0x0000000104167810 */ /* 0x000fe20007ffe0ff */
[----:B------:R-:W-:Y:S01]  /*2630*/  FADD.FTZ R5, -R0, 1 ;  /* 0x3f80000000057421 */ /* 0x000fe20000010100 */
[----:B------:R-:W-:Y:S01]  /*2640*/  MOV R9, R3 ;  /* 0x0000000300097202 */ /* 0x000fe20000000f00 */
[----:B------:R-:W-:Y:S01]  /*2650*/  IMAD.MOV.U32 R8, RZ, RZ, R14 ;  /* 0x000000ffff087224 */ /* 0x000fe200078e000e */
[----:B------:R-:W-:Y:S01]  /*2660*/  MOV R21, R2 ;  /* 0x0000000200157202 */ /* 0x000fe20000000f00 */
[----:B------:R-:W-:-:S02]  /*2670*/  IMAD R23, R22, UR15, RZ ;  /* 0x0000000f16177c24 */ /* 0x000fc4000f8e02ff */
[----:B0-----:R-:W-:-:S04]  /*2680*/  IMAD.WIDE.U32 R18, R4, UR6, R6 ;  /* 0x0000000604127c25 */ /* 0x001fc8000f8e0006 */
[----:B------:R-:W-:Y:S02]  /*2690*/  IMAD R19, R4, UR7, R19 ;  /* 0x0000000704137c24 */ /* 0x000fe4000f8e0213 */
[----:B------:R-:W-:-:S04]  /*26a0*/  IMAD.WIDE.U32 R8, R22, UR14, R8 ;  /* 0x0000000e16087c25 */ /* 0x000fc8000f8e0008 */
[----:B------:R-:W-:Y:S02]  /*26b0*/  IMAD.IADD R9, R23, 0x1, R9 ;  /* 0x0000000117097824 */ /* 0x000fe400078e0209 */
[----:B--2---:R-:W-:Y:S01]  /*26c0*/  IMAD.U32 R20, R16, 0x10000, RZ ;  /* 0x0001000010147824 */ /* 0x004fe200078e00ff */
[----:B---3--:R-:W-:-:S03]  /*26d0*/  LEA R16, P0, R18, UR12, 0x1 ;  /* 0x0000000c12107c11 */ /* 0x008fc6000f8008ff */
[----:B------:R-:W-:Y:S01]  /*26e0*/  FMUL.FTZ R20, R0, R20 ;  /* 0x0000001400147220 */ /* 0x000fe20000410000 */
[----:B----4-:R-:W-:Y:S02]  /*26f0*/  SHF.L.U32 R25, R17, 0x10, RZ ;  /* 0x0000001011197819 */ /* 0x010fe400000006ff */
[----:B------:R-:W-:Y:S02]  /*2700*/  LEA.HI.X R17, R18, UR13, R19, 0x1, P0 ;  /* 0x0000000d12117c11 */ /* 0x000fe400080f0c13 */
[C---:B------:R-:W-:Y:S01]  /*2710*/  LEA R18, P0, R8.reuse, UR8, 0x1 ;  /* 0x0000000808127c11 */ /* 0x040fe2000f8008ff */
[----:B------:R-:W-:Y:S01]  /*2720*/  FFMA.FTZ R25, R5, R25, R20 ;  /* 0x0000001905197223 */ /* 0x000fe20000010014 */
[----:B------:R-:W-:Y:S02]  /*2730*/  IMAD.MOV.U32 R20, RZ, RZ, R12 ;  /* 0x000000ffff147224 */ /* 0x000fe400078e000c */
[----:B------:R-:W-:Y:S02]  /*2740*/  LEA.HI.X R19, R8, UR9, R9, 0x1, P0 ;  /* 0x0000000908137c11 */ /* 0x000fe400080f0c09 */
[----:B------:R-:W-:Y:S01]  /*2750*/  IMAD.WIDE.U32 R20, R22, UR14, R20 ;  /* 0x0000000e16147c25 */ /* 0x000fe2000f8e0014 */
[----:B------:R-:W-:-:S04]  /*2760*/  F2FP.BF16.F32.PACK_AB R25, RZ, R25 ;  /* 0x00000019ff19723e */ /* 0x000fc800000010ff */
[----:B------:R-:W-:Y:S01]  /*2770*/  IADD3 R23, PT, PT, R21, R23, RZ ;  /* 0x0000001715177210 */ /* 0x000fe20007ffe0ff */
[----:B------:R1:W-:Y:S01]  /*2780*/  STG.E.U16 desc[UR10][R16.64], R25 ;  /* 0x0000001910007986 */ /* 0x0003e2000c10150a */
[----:B------:R-:W-:-:S03]  /*2790*/  LEA R8, P0, R20, UR8, 0x1 ;  /* 0x0000000814087c11 */ /* 0x000fc6000f8008ff */
[----:B------:R-:W2:Y:S01]  /*27a0*/  LDG.E.U16 R18, desc[UR10][R18.64] ;  /* 0x0000000a12127981 */ /* 0x000ea2000c1e1500 */
[----:B------:R-:W-:-:S05]  /*27b0*/  LEA.HI.X R9, R20, UR9, R23, 0x1, P0 ;  /* 0x0000000914097c11 */ /* 0x000fca00080f0c17 */
[----:B------:R-:W3:Y:S01]  /*27c0*/  LDG.E.U16 R8, desc[UR10][R8.64] ;  /* 0x0000000a08087981 */ /* 0x000ee2000c1e1500 */
[----:B------:R-:W-:-:S04]  /*27d0*/  IMAD.WIDE.U32 R6, R22, UR6, R6 ;  /* 0x0000000616067c25 */ /* 0x000fc8000f8e0006 */
[----:B------:R-:W-:Y:S02]  /*27e0*/  VIADD R4, R4, 0x2 ;  /* 0x0000000204047836 */ /* 0x000fe40000000000 */
[----:B--2---:R-:W-:-:S04]  /*27f0*/  IMAD.U32 R21, R18, 0x10000, RZ ;  /* 0x0001000012157824 */ /* 0x004fc800078e00ff */
[----:B------:R-:W-:Y:S01]  /*2800*/  FMUL.FTZ R21, R0, R21 ;  /* 0x0000001500157220 */ /* 0x000fe20000410000 */
[----:B---3--:R-:W-:Y:S02]  /*2810*/  SHF.L.U32 R20, R8, 0x10, RZ ;  /* 0x0000001008147819 */ /* 0x008fe400000006ff */
[----:B------:R-:W-:-:S03]  /*2820*/  LEA R8, P0, R6, UR12, 0x1 ;  /* 0x0000000c06087c11 */ /* 0x000fc6000f8008ff */
[----:B------:R-:W-:Y:S01]  /*2830*/  FFMA.FTZ R20, R5, R20, R21 ;  /* 0x0000001405147223 */ /* 0x000fe20000010015 */
[----:B------:R-:W-:-:S04]  /*2840*/  IMAD R5, R22, UR7, R7 ;  /* 0x0000000716057c24 */ /* 0x000fc8000f8e0207 */
[----:B------:R-:W-:Y:S02]  /*2850*/  F2FP.BF16.F32.PACK_AB R20, RZ, R20 ;  /* 0x00000014ff14723e */ /* 0x000fe400000010ff */
[----:B------:R-:W-:-:S05]  /*2860*/  LEA.HI.X R9, R6, UR13, R5, 0x1, P0 ;  /* 0x0000000d06097c11 */ /* 0x000fca00080f0c05 */
[----:B------:R1:W-:Y:S02]  /*2870*/  STG.E.U16 desc[UR10][R8.64], R20 ;  /* 0x0000001408007986 */ /* 0x0003e4000c10150a */
.L_x_186:
[----:B------:R-:W-:Y:S05]  /*2880*/  BRA.U UP2, `(.L_x_184) ;  /* 0x00000001027c7547 */ /* 0x000fea000b800000 */
[----:B------:R-:W2:Y:S01]  /*2890*/  LDCU.64 UR6, c[0x0][0x3b8] ;  /* 0x00007700ff0677ac */ /* 0x000ea20008000a00 */
[----:B------:R-:W-:Y:S01]  /*28a0*/  MOV R6, R14 ;  /* 0x0000000e00067202 */ /* 0x000fe20000000f00 */
[----:B------:R-:W-:Y:S01]  /*28b0*/  IMAD.MOV.U32 R7, RZ, RZ, R3 ;  /* 0x000000ffff077224 */ /* 0x000fe200078e0003 */
[----:B------:R-:W-:Y:S01]  /*28c0*/  MOV R13, R2 ;  /* 0x00000002000d7202 */ /* 0x000fe20000000f00 */
[----:B------:R-:W1:Y:S02]  /*28d0*/  LDCU.64 UR8, c[0x0][0x390] ;  /* 0x00007200ff0877ac */ /* 0x000e640008000a00 */
[----:B--2---:R-:W-:-:S04]  /*28e0*/  IMAD.WIDE.U32 R6, R4, UR6, R6 ;  /* 0x0000000604067c25 */ /* 0x004fc8000f8e0006 */
[----:B0-----:R-:W-:Y:S01]  /*28f0*/  IMAD R5, R4, UR7, RZ ;  /* 0x0000000704057c24 */ /* 0x001fe2000f8e02ff */
[----:B-1----:R-:W-:Y:S01]  /*2900*/  LEA R8, P1, R6, UR8, 0x1 ;  /* 0x0000000806087c11 */ /* 0x002fe2000f8208ff */
[----:B------:R-:W-:Y:S01]  /*2910*/  IMAD.WIDE.U32 R12, R4, UR6, R12 ;  /* 0x00000006040c7c25 */ /* 0x000fe2000f8e000c */
[----:B------:R-:W0:Y:S03]  /*2920*/  LDCU.64 UR6, c[0x0][0x3f0] ;  /* 0x00007e00ff0677ac */ /* 0x000e260008000a00 */
[----:B------:R-:W-:Y:S01]  /*2930*/  IMAD.IADD R3, R5, 0x1, R7 ;  /* 0x0000000105037824 */ /* 0x000fe200078e0207 */
[----:B------:R-:W-:Y:S02]  /*2940*/  IADD3 R5, PT, PT, R13, R5, RZ ;  /* 0x000000050d057210 */ /* 0x000fe40007ffe0ff */
[----:B------:R-:W-:Y:S02]  /*2950*/  LEA R2, P0, R12, UR8, 0x1 ;  /* 0x000000080c027c11 */ /* 0x000fe4000f8008ff */
[----:B------:R-:W-:-:S02]  /*2960*/  LEA.HI.X R9, R6, UR9, R3, 0x1, P1 ;  /* 0x0000000906097c11 */ /* 0x000fc400088f0c03 */
[----:B------:R-:W-:Y:S01]  /*2970*/  LEA.HI.X R3, R12, UR9, R5, 0x1, P0 ;  /* 0x000000090c037c11 */ /* 0x000fe200080f0c05 */
[----:B------:R-:W1:Y:S02]  /*2980*/  LDCU.64 UR8, c[0x0][0x3c8] ;  /* 0x00007900ff0877ac */ /* 0x000e640008000a00 */
[----:B------:R-:W2:Y:S04]  /*2990*/  LDG.E.U16 R8, desc[UR10][R8.64] ;  /* 0x0000000a08087981 */ /* 0x000ea8000c1e1500 */
[----:B------:R-:W3:Y:S01]  /*29a0*/  LDG.E.U16 R2, desc[UR10][R2.64] ;  /* 0x0000000a02027981 */ /* 0x000ee2000c1e1500 */
[----:B------:R-:W-:Y:S02]  /*29b0*/  IMAD.MOV.U32 R6, RZ, RZ, R10 ;  /* 0x000000ffff067224 */ /* 0x000fe400078e000a */
[----:B------:R-:W-:Y:S01]  /*29c0*/  FADD.FTZ R11, -R0, 1 ;  /* 0x3f800000000b7421 */ /* 0x000fe20000010100 */
[----:B--2---:R-:W-:-:S04]  /*29d0*/  IMAD.U32 R7, R8, 0x10000, RZ ;  /* 0x0001000008077824 */ /* 0x004fc800078e00ff */
[----:B------:R-:W-:Y:S01]  /*29e0*/  FMUL.FTZ R12, R0, R7 ;  /* 0x00000007000c7220 */ /* 0x000fe20000410000 */
[----:B------:R-:W-:Y:S02]  /*29f0*/  MOV R7, R24 ;  /* 0x0000001800077202 */ /* 0x000fe40000000f00 */
[----:B---3--:R-:W-:Y:S01]  /*2a00*/  SHF.L.U32 R5, R2, 0x10, RZ ;  /* 0x0000001002057819 */ /* 0x008fe200000006ff */
[----:B0-----:R-:W-:-:S04]  /*2a10*/  IMAD.WIDE.U32 R6, R4, UR6, R6 ;  /* 0x0000000604067c25 */ /* 0x001fc8000f8e0006 */
[----:B------:R-:W-:Y:S01]  /*2a20*/  FFMA.FTZ R5, R11, R5, R12 ;  /* 0x000000050b057223 */ /* 0x000fe2000001000c */
[----:B------:R-:W-:Y:S01]  /*2a30*/  IMAD R7, R4, UR7, R7 ;  /* 0x0000000704077c24 */ /* 0x000fe2000f8e0207 */
[----:B-1----:R-:W-:-:S03]  /*2a40*/  LEA R2, P0, R6, UR8, 0x1 ;  /* 0x0000000806027c11 */ /* 0x002fc6000f8008ff */
[----:B------:R-:W-:Y:S02]  /*2a50*/  F2FP.BF16.F32.PACK_AB R5, RZ, R5 ;  /* 0x00000005ff05723e */ /* 0x000fe400000010ff */
[----:B------:R-:W-:-:S05]  /*2a60*/  LEA.HI.X R3, R6, UR9, R7, 0x1, P0 ;  /* 0x0000000906037c11 */ /* 0x000fca00080f0c07 */
[----:B------:R2:W-:Y:S03]  /*2a70*/  STG.E.U16 desc[UR10][R2.64], R5 ;  /* 0x0000000502007986 */ /* 0x0005e6000c10150a */
.L_x_184:
[----:B------:R-:W-:Y:S05]  /*2a80*/  BRA.U UP0, `(.L_x_187) ;  /* 0xffffffe900107547 */ /* 0x000fea000b83ffff */
[----:B------:R-:W-:Y:S05]  /*2a90*/  EXIT ;  /* 0x000000000000794d */ /* 0x000fea0003800000 */
.L_x_188:
        /* <DEDUP_REMOVED lines=14> */
.L_x_236:


//--------------------- .text._ZN2at6native52_GLOBAL__N__f9ca3f21_19_UpSampleLinear1d_cu_bb295a3027upsample_linear1d_out_frameIN3c104HalfEfEEviT0_bNS_27GenericPackedTensorAccessorIKT_Lm3ENS_16DefaultPtrTraitsElEENS6_IS7_Lm3ES9_lEE --------------------------
	.section	.text._ZN2at6native52_GLOBAL__N__f9ca3f21_19_UpSampleLinear1d_cu_bb295a3027upsample_linear1d_out_frameIN3c104HalfEfEEviT0_bNS_27GenericPackedTensorAccessorIKT_Lm3ENS_16DefaultPtrTraitsElEENS6_IS7_Lm3ES9_lEE,"ax",@progbits
	.align	128
.text._ZN2at6native52_GLOBAL__N__f9ca3f21_19_UpSampleLinear1d_cu_bb295a3027upsample_linear1d_out_frameIN3c104HalfEfEEviT0_bNS_27GenericPackedTensorAccessorIKT_Lm3ENS_16DefaultPtrTraitsElEENS6_IS7_Lm3ES9_lEE:
        .type           _ZN2at6native52_GLOBAL__N__f9ca3f21_19_UpSampleLinear1d_cu_bb295a3027upsample_linear1d_out_frameIN3c104HalfEfEEviT0_bNS_27GenericPackedTensorAccessorIKT_Lm3ENS_16DefaultPtrTraitsElEENS6_IS7_Lm3ES9_lEE,@function
        .size           _ZN2at6native52_GLOBAL__N__f9ca3f21_19_UpSampleLinear1d_cu_bb295a3027upsample_linear1d_out_frameIN3c104HalfEfEEviT0_bNS_27GenericPackedTensorAccessorIKT_Lm3ENS_16DefaultPtrTraitsElEENS6_IS7_Lm3ES9_lEE,(.L_x_237 - _ZN2at6native52_GLOBAL__N__f9ca3f21_19_UpSampleLinear1d_cu_bb295a3027upsample_linear1d_out_frameIN3c104HalfEfEEviT0_bNS_27GenericPackedTensorAccessorIKT_Lm3ENS_16DefaultPtrTraitsElEENS6_IS7_Lm3ES9_lEE)
        .other          _ZN2at6native52_GLOBAL__N__f9ca3f21_19_UpSampleLinear1d_cu_bb295a3027upsample_linear1d_out_frameIN3c104HalfEfEEviT0_bNS_27GenericPackedTensorAccessorIKT_Lm3ENS_16DefaultPtrTraitsElEENS6_IS7_Lm3ES9_lEE,@"STO_CUDA_ENTRY STV_DEFAULT"
_ZN2at6native52_GLOBAL__N__f9ca3f21_19_UpSampleLinear1d_cu_bb295a3027upsample_linear1d_out_frameIN3c104HalfEfEEviT0_bNS_27GenericPackedTensorAccessorIKT_Lm3ENS_16DefaultPtrTraitsElEENS6_IS7_Lm3ES9_lEE:
        /* <DEDUP_REMOVED lines=58> */
.L_x_195:
        /* <DEDUP_REMOVED lines=29> */
.L_x_191:
        /* <DEDUP_REMOVED lines=59> */
.L_x_190:
        /* <DEDUP_REMOVED lines=62> */
.L_x_193:
        /* <DEDUP_REMOVED lines=16> */
[----:B------:R-:W-:Y:S01]  /*0e00*/  IADD3 R16, PT, PT, R0, 0x1, RZ ;  /* 0x0000000100107810 */ /* 0x000fe20007ffe0ff */
[----:B------:R-:W-:Y:S01]  /*0e10*/  IMAD.MOV.U32 R4, RZ, RZ, R20 ;  /* 0x000000ffff047224 */ /* 0x000fe200078e0014 */
[----:B------:R-:W-:-:S03]  /*0e20*/  MOV R5, R23 ;  /* 0x0000001700057202 */ /* 0x000fc60000000f00 */
        /* <DEDUP_REMOVED lines=18> */
.L_x_194:
        /* <DEDUP_REMOVED lines=12> */
[----:B------:R-:W-:-:S05]  /*1010*/  MOV R22, R20 ;  /* 0x0000001400167202 */ /* 0x000fca0000000f00 */
[----:B-1----:R-:W-:-:S04]  /*1020*/  IMAD.WIDE.U32 R4, R0, UR6, R22 ;  /* 0x0000000600047c25 */ /* 0x002fc8000f8e0016 */
[----:B------:R-:W-:Y:S01]  /*1030*/  IMAD R5, R0, UR7, R5 ;  /* 0x0000000700057c24 */ /* 0x000fe2000f8e0205 */
[----:B--2---:R-:W-:-:S04]  /*1040*/  LEA R8, P0, R4, UR8, 0x1 ;  /* 0x0000000804087c11 */ /* 0x004fc8000f8008ff */
[----:B------:R-:W-:-:S05]  /*1050*/  LEA.HI.X R9, R4, UR9, R5, 0x1, P0 ;  /* 0x0000000904097c11 */ /* 0x000fca00080f0c05 */
[----:B---3--:R3:W-:Y:S04]  /*1060*/  STG.E.U16 desc[UR10][R8.64], R7 ;  /* 0x0000000708007986 */ /* 0x0087e8000c10150a */
.L_x_192:
[----:B------:R-:W4:Y:S01]  /*1070*/  LDC R0, c[0x0][0x398] ;  /* 0x0000e600ff007b82 */ /* 0x000f220000000800 */
[----:B------:R-:W-:-:S06]  /*1080*/  UIADD3 UR4, UPT, UPT, UR4, 0x1, URZ ;  /* 0x0000000104047890 */ /* 0x000fcc000fffe0ff */
[----:B----4-:R-:W-:-:S13]  /*1090*/  ISETP.NE.AND P0, PT, R0, UR4, PT ;  /* 0x0000000400007c0c */ /* 0x010fda000bf05270 */
[----:B------:R-:W-:Y:S05]  /*10a0*/  @!P0 EXIT ;  /* 0x000000000000894d */ /* 0x000fea0003800000 */
[----:B------:R-:W-:Y:S05]  /*10b0*/  BRA `(.L_x_195) ;  /* 0xfffffff000b87947 */ /* 0x000fea000383ffff */
.L_x_189:
        /* <DEDUP_REMOVED lines=33> */
.L_x_201:
        /* <DEDUP_REMOVED lines=12> */
[----:B-1----:R-:W-:Y:S01]  /*1390*/  IMAD.WIDE.U32 R12, R26, R14, UR6 ;  /* 0x000000061a0c7e25 */ /* 0x002fe2000f8e000e */
[----:B--2---:R-:W-:-:S03]  /*13a0*/  MOV R5, R6 ;  /* 0x0000000600057202 */ /* 0x004fc60000000f00 */
[-C--:B------:R-:W-:Y:S02]  /*13b0*/  IMAD R6, R7, R14.reuse, RZ ;  /* 0x0000000e07067224 */ /* 0x080fe400078e02ff */
[----:B------:R-:W-:Y:S02]  /*13c0*/  IMAD R7, R9, R14, RZ ;  /* 0x0000000e09077224 */ /* 0x000fe400078e02ff */
[----:B----4-:R-:W-:-:S04]  /*13d0*/  IMAD.WIDE.U32 R10, R2, UR4, R4 ;  /* 0x00000004020a7c25 */ /* 0x010fc8000f8e0004 */
[-C--:B------:R-:W-:Y:S02]  /*13e0*/  IMAD R5, R26, R15.reuse, R6 ;  /* 0x0000000f1a057224 */ /* 0x080fe400078e0206 */
[C---:B------:R-:W-:Y:S02]  /*13f0*/  IMAD R7, R28.reuse, R15, R7 ;  /* 0x0000000f1c077224 */ /* 0x040fe400078e0207 */
[----:B------:R-:W-:Y:S01]  /*1400*/  IMAD.WIDE.U32 R14, R28, R14, UR6 ;  /* 0x000000061c0e7e25 */ /* 0x000fe2000f8e000e */
[----:B------:R-:W-:-:S03]  /*1410*/  IADD3 R2, PT, PT, R13, R5, RZ ;  /* 0x000000050d027210 */ /* 0x000fc60007ffe0ff */
[----:B------:R-:W-:Y:S01]  /*1420*/  IMAD R24, R3, UR4, R11 ;  /* 0x0000000403187c24 */ /* 0x000fe2000f8e020b */
[----:B------:R-:W-:Y:S01]  /*1430*/  UIADD3 UR4, UPT, UPT, UR4, 0x1, URZ ;  /* 0x0000000104047890 */ /* 0x000fe2000fffe0ff */
[----:B------:R-:W-:Y:S02]  /*1440*/  IMAD.MOV.U32 R4, RZ, RZ, RZ ;  /* 0x000000ffff047224 */ /* 0x000fe400078e00ff */
[----:B------:R-:W-:Y:S01]  /*1450*/  IMAD.IADD R3, R15, 0x1, R7 ;  /* 0x000000010f037824 */ /* 0x000fe200078e0207 */
[----:B-----5:R-:W-:Y:S01]  /*1460*/  UISETP.NE.AND UP0, UPT, UR4, UR12, UPT ;  /* 0x0000000c0400728c */ /* 0x020fe2000bf05270 */
[----:B------:R-:W-:Y:S10]  /*1470*/  BRA.U !UP1, `(.L_x_196) ;  /* 0x0000000909307547 */ /* 0x000ff4000b800000 */
[----:B------:R-:W0:Y:S01]  /*1480*/  LDCU.64 UR6, c[0x0][0x390] ;  /* 0x00007200ff0677ac */ /* 0x000e220008000a00 */
[----:B------:R-:W1:Y:S01]  /*1490*/  LDCU.64 UR8, c[0x0][0x3c8] ;  /* 0x00007900ff0877ac */ /* 0x000e620008000a00 */
[----:B------:R-:W-:-:S05]  /*14a0*/  UMOV UR5, URZ ;  /* 0x000000ff00057c82 */ /* 0x000fca0008000000 */
.L_x_197:
[----:B--2---:R-:W2:Y:S01]  /*14b0*/  LDC.64 R8, c[0x0][0x3b8] ;  /* 0x0000ee00ff087b82 */ /* 0x004ea20000000a00 */
[----:B------:R-:W-:Y:S01]  /*14c0*/  MOV R4, R14 ;  /* 0x0000000e00047202 */ /* 0x000fe20000000f00 */
[----:B------:R-:W-:-:S06]  /*14d0*/  IMAD.MOV.U32 R5, RZ, RZ, R3 ;  /* 0x000000ffff057224 */ /* 0x000fcc00078e0003 */
[----:B------:R-:W3:Y:S01]  /*14e0*/  LDC.64 R22, c[0x0][0x3f0] ;  /* 0x0000fc00ff167b82 */ /* 0x000ee20000000a00 */
[----:B--2---:R-:W-:Y:S01]  /*14f0*/  IMAD.WIDE.U32 R6, R8, UR5, R4 ;  /* 0x0000000508067c25 */ /* 0x004fe2000f8e0004 */
[----:B------:R-:W-:-:S03]  /*1500*/  MOV R4, R12 ;  /* 0x0000000c00047202 */ /* 0x000fc60000000f00 */
[----:B------:R-:W-:Y:S01]  /*1510*/  IMAD R17, R9, UR5, RZ ;  /* 0x0000000509117c24 */ /* 0x000fe2000f8e02ff */
[----:B0-----:R-:W-:Y:S01]  /*1520*/  LEA R16, P1, R6, UR6, 0x1 ;  /* 0x0000000606107c11 */ /* 0x001fe2000f8208ff */
[----:B------:R-:W-:Y:S02]  /*1530*/  IMAD.MOV.U32 R5, RZ, RZ, R2 ;  /* 0x000000ffff057224 */ /* 0x000fe400078e0002 */
[----:B------:R-:W-:Y:S01]  /*1540*/  IMAD.WIDE.U32 R18, R8, UR5, R4 ;  /* 0x0000000508127c25 */ /* 0x000fe2000f8e0004 */
[----:B------:R-:W-:-:S03]  /*1550*/  IADD3 R5, PT, PT, R17, R7, RZ ;  /* 0x0000000711057210 */ /* 0x000fc60007ffe0ff */
[----:B------:R-:W-:Y:S01]  /*1560*/  IMAD.IADD R7, R19, 0x1, R17 ;  /* 0x0000000113077824 */ /* 0x000fe200078e0211 */
[----:B------:R-:W-:Y:S02]  /*1570*/  LEA R4, P0, R18, UR6, 0x1 ;  /* 0x0000000612047c11 */ /* 0x000fe4000f8008ff */
        /* <DEDUP_REMOVED lines=8> */
[----:B-1----:R-:W-:Y:S01]  /*1600*/  LEA R20, P0, R18, UR8, 0x1 ;  /* 0x0000000812147c11 */ /* 0x002fe2000f8008ff */
[----:B--2---:R-:W-:Y:S02]  /*1610*/  HADD2.F32 R7, -RZ, R6.H0_H0 ;  /* 0x20000006ff077230 */ /* 0x004fe40000004100 */
[C---:B------:R-:W-:Y:S01]  /*1620*/  FADD.FTZ R6, -R0.reuse, 1 ;  /* 0x3f80000000067421 */ /* 0x040fe20000010100 */
[----:B----4-:R-:W-:Y:S02]  /*1630*/  HADD2.F32 R21, -RZ, R21.H0_H0 ;  /* 0x20000015ff157230 */ /* 0x010fe40000004100 */
[----:B------:R-:W-:-:S04]  /*1640*/  FMUL.FTZ R7, R0, R7 ;  /* 0x0000000700077220 */ /* 0x000fc80000410000 */
[----:B------:R-:W-:Y:S01]  /*1650*/  FFMA.FTZ R21, R6, R21, R7 ;  /* 0x0000001506157223 */ /* 0x000fe20000010007 */
[C---:B------:R-:W-:Y:S02]  /*1660*/  SHF.L.U32 R7, R8.reuse, 0x1, RZ ;  /* 0x0000000108077819 */ /* 0x040fe400000006ff */
[----:B------:R-:W-:Y:S02]  /*1670*/  SHF.L.U64.HI R8, R8, 0x1, R9 ;  /* 0x0000000108087819 */ /* 0x000fe40000010209 */
[----:B------:R-:W-:Y:S02]  /*1680*/  IADD3 R16, P1, PT, R16, R7, RZ ;  /* 0x0000000710107210 */ /* 0x000fe40007f3e0ff */
[----:B------:R-:W-:Y:S02]  /*1690*/  F2FP.F16.F32.PACK_AB R9, RZ, R21 ;  /* 0x00000015ff09723e */ /* 0x000fe400000000ff */
[----:B------:R-:W-:Y:S01]  /*16a0*/  LEA.HI.X R21, R18, UR9, R19, 0x1, P0 ;  /* 0x0000000912157c11 */ /* 0x000fe200080f0c13 */
[----:B------:R-:W-:Y:S01]  /*16b0*/  IMAD.X R17, R17, 0x1, R8, P1 ;  /* 0x0000000111117824 */ /* 0x000fe200008e0608 */
[----:B------:R-:W-:-:S03]  /*16c0*/  IADD3 R18, P0, PT, R4, R7, RZ ;  /* 0x0000000704127210 */ /* 0x000fc60007f1e0ff */
[----:B------:R0:W-:Y:S01]  /*16d0*/  STG.E.U16 desc[UR10][R20.64], R9 ;  /* 0x0000000914007986 */ /* 0x0001e2000c10150a */
[----:B------:R-:W-:-:S03]  /*16e0*/  IADD3.X R19, PT, PT, R5, R8, RZ, P0, !PT ;  /* 0x0000000805137210 */ /* 0x000fc600007fe4ff */
[----:B------:R1:W2:Y:S04]  /*16f0*/  LDG.E.U16 R5, desc[UR10][R16.64] ;  /* 0x0000000a10057981 */ /* 0x0002a8000c1e1500 */
[----:B------:R-:W0:Y:S01]  /*1700*/  LDG.E.U16 R4, desc[UR10][R18.64] ;  /* 0x0000000a12047981 */ /* 0x000e22000c1e1500 */
[----:B-1----:R-:W-:-:S05]  /*1710*/  IADD3 R16, P1, PT, R16, R7, RZ ;  /* 0x0000000710107210 */ /* 0x002fca0007f3e0ff */
[----:B------:R-:W-:Y:S02]  /*1720*/  IMAD.X R17, R17, 0x1, R8, P1 ;  /* 0x0000000111117824 */ /* 0x000fe400008e0608 */
[----:B--2---:R-:W-:Y:S02]  /*1730*/  HADD2.F32 R5, -RZ, R5.H0_H0 ;  /* 0x20000005ff057230 */ /* 0x004fe40000004100 */
[----:B0-----:R-:W-:-:S03]  /*1740*/  HADD2.F32 R9, -RZ, R4.H0_H0 ;  /* 0x20000004ff097230 */ /* 0x001fc60000004100 */
[----:B------:R-:W-:Y:S01]  /*1750*/  FMUL.FTZ R5, R0, R5 ;  /* 0x0000000500057220 */ /* 0x000fe20000410000 */
[----:B------:R-:W-:-:S03]  /*1760*/  IMAD.SHL.U32 R4, R22, 0x2, RZ ;  /* 0x0000000216047824 */ /* 0x000fc600078e00ff */
[----:B------:R-:W-:Y:S01]  /*1770*/  FFMA.FTZ R9, R6, R9, R5 ;  /* 0x0000000906097223 */ /* 0x000fe20000010005 */
[----:B------:R-:W-:Y:S02]  /*1780*/  SHF.L.U64.HI R5, R22, 0x1, R23 ;  /* 0x0000000116057819 */ /* 0x000fe40000010217 */
[----:B------:R-:W-:Y:S02]  /*1790*/  IADD3 R20, P0, PT, R20, R4, RZ ;  /* 0x0000000414147210 */ /* 0x000fe40007f1e0ff */
[----:B------:R-:W-:Y:S02]  /*17a0*/  F2FP.F16.F32.PACK_AB R9, RZ, R9 ;  /* 0x00000009ff09723e */ /* 0x000fe400000000ff */
[----:B------:R-:W-:Y:S02]  /*17b0*/  IADD3.X R21, PT, PT, R21, R5, RZ, P0, !PT ;  /* 0x0000000515157210 */ /* 0x000fe400007fe4ff */
[----:B------:R-:W-:-:S03]  /*17c0*/  IADD3 R18, P0, PT, R18, R7, RZ ;  /* 0x0000000712127210 */ /* 0x000fc60007f1e0ff */
[----:B------:R0:W-:Y:S01]  /*17d0*/  STG.E.U16 desc[UR10][R20.64], R9 ;  /* 0x0000000914007986 */ /* 0x0001e2000c10150a */
[----:B------:R-:W-:-:S03]  /*17e0*/  IADD3.X R19, PT, PT, R19, R8, RZ, P0, !PT ;  /* 0x0000000813137210 */ /* 0x000fc600007fe4ff */
[----:B------:R1:W2:Y:S04]  /*17f0*/  LDG.E.U16 R23, desc[UR10][R16.64] ;  /* 0x0000000a10177981 */ /* 0x0002a8000c1e1500 */
[----:B------:R3:W4:Y:S01]  /*1800*/  LDG.E.U16 R22, desc[UR10][R18.64] ;  /* 0x0000000a12167981 */ /* 0x000722000c1e1500 */
[----:B0-----:R-:W-:Y:S02]  /*1810*/  IADD3 R20, P0, PT, R20, R4, RZ ;  /* 0x0000000414147210 */ /* 0x001fe40007f1e0ff */
[----:B-1----:R-:W-:-:S03]  /*1820*/  IADD3 R16, P1, PT, R16, R7, RZ ;  /* 0x0000000710107210 */ /* 0x002fc60007f3e0ff */
[----:B------:R-:W-:Y:S01]  /*1830*/  IMAD.X R21, R21, 0x1, R5, P0 ;  /* 0x0000000115157824 */ /* 0x000fe200000e0605 */
[----:B---3--:R-:W-:Y:S02]  /*1840*/  IADD3 R18, P0, PT, R18, R7, RZ ;  /* 0x0000000712127210 */ /* 0x008fe40007f1e0ff */
[----:B------:R-:W-:-:S03]  /*1850*/  IADD3.X R17, PT, PT, R17, R8, RZ, P1, !PT ;  /* 0x0000000811117210 */ /* 0x000fc60000ffe4ff */
[----:B------:R-:W-:Y:S02]  /*1860*/  IMAD.X R19, R19, 0x1, R8, P0 ;  /* 0x0000000113137824 */ /* 0x000fe400000e0608 */
[----:B--2---:R-:W-:Y:S02]  /*1870*/  HADD2.F32 R23, -RZ, R23.H0_H0 ;  /* 0x20000017ff177230 */ /* 0x004fe40000004100 */
[----:B----4-:R-:W-:-:S03]  /*1880*/  HADD2.F32 R25, -RZ, R22.H0_H0 ;  /* 0x20000016ff197230 */ /* 0x010fc60000004100 */
[----:B------:R-:W-:-:S04]  /*1890*/  FMUL.FTZ R23, R0, R23 ;  /* 0x0000001700177220 */ /* 0x000fc80000410000 */
[----:B------:R-:W-:-:S05]  /*18a0*/  FFMA.FTZ R9, R6, R25, R23 ;  /* 0x0000001906097223 */ /* 0x000fca0000010017 */
[----:B------:R-:W-:-:S05]  /*18b0*/  F2FP.F16.F32.PACK_AB R9, RZ, R9 ;  /* 0x00000009ff09723e */ /* 0x000fca00000000ff */
[----:B------:R0:W-:Y:S04]  /*18c0*/  STG.E.U16 desc[UR10][R20.64], R9 ;  /* 0x0000000914007986 */ /* 0x0001e8000c10150a */
[----:B------:R1:W2:Y:S04]  /*18d0*/  LDG.E.U16 R23, desc[UR10][R16.64] ;  /* 0x0000000a10177981 */ /* 0x0002a8000c1e1500 */
[----:B------:R3:W4:Y:S01]  /*18e0*/  LDG.E.U16 R22, desc[UR10][R18.64] ;  /* 0x0000000a12167981 */ /* 0x000722000c1e1500 */
[----:B0-----:R-:W-:Y:S02]  /*18f0*/  IADD3 R20, P0, PT, R20, R4, RZ ;  /* 0x0000000414147210 */ /* 0x001fe40007f1e0ff */
[----:B-1----:R-:W-:-:S02]  /*1900*/  IADD3 R16, P1, PT, R16, R7, RZ ;  /* 0x0000000710107210 */ /* 0x002fc40007f3e0ff */
[----:B------:R-:W-:Y:S02]  /*1910*/  IADD3.X R21, PT, PT, R21, R5, RZ, P0, !PT ;  /* 0x0000000515157210 */ /* 0x000fe400007fe4ff */
[----:B---3--:R-:W-:Y:S01]  /*1920*/  IADD3 R18, P0, PT, R18, R7, RZ ;  /* 0x0000000712127210 */ /* 0x008fe20007f1e0ff */
[----:B------:R-:W-:-:S03]  /*1930*/  IMAD.X R17, R17, 0x1, R8, P1 ;  /* 0x0000000111117824 */ /* 0x000fc600008e0608 */
[----:B------:R-:W-:Y:S01]  /*1940*/  IADD3.X R19, PT, PT, R19, R8, RZ, P0, !PT ;  /* 0x0000000813137210 */ /* 0x000fe200007fe4ff */
        /* <DEDUP_REMOVED lines=46> */
[----:B------:R-:W-:-:S04]  /*1c30*/  F2FP.F16.F32.PACK_AB R9, RZ, R9 ;  /* 0x00000009ff09723e */ /* 0x000fc800000000ff */
[----:B------:R-:W-:-:S05]  /*1c40*/  PRMT R22, R9, 0x7610, R22 ;  /* 0x0000761009167816 */ /* 0x000fca0000000016 */
[----:B------:R2:W-:Y:S04]  /*1c50*/  STG.E.U16 desc[UR10][R20.64], R22 ;  /* 0x0000001614007986 */ /* 0x0005e8000c10150a */
[----:B------:R-:W3:Y:S04]  /*1c60*/  LDG.E.U16 R16, desc[UR10][R16.64] ;  /* 0x0000000a10107981 */ /* 0x000ee8000c1e1500 */
[----:B------:R-:W4:Y:S01]  /*1c70*/  LDG.E.U16 R18, desc[UR10][R18.64] ;  /* 0x0000000a12127981 */ /* 0x000f22000c1e1500 */
[----:B------:R-:W-:Y:S01]  /*1c80*/  UIADD3 UR5, UPT, UPT, UR5, 0x8, URZ ;  /* 0x0000000805057890 */ /* 0x000fe2000fffe0ff */
[----:B------:R-:W-:-:S04]  /*1c90*/  IADD3 R4, P0, PT, R20, R4, RZ ;  /* 0x0000000414047210 */ /* 0x000fc80007f1e0ff */
[----:B------:R-:W-:Y:S02]  /*1ca0*/  IADD3.X R5, PT, PT, R21, R5, RZ, P0, !PT ;  /* 0x0000000515057210 */ /* 0x000fe400007fe4ff */
[----:B------:R-:W-:Y:S01]  /*1cb0*/  ISETP.NE.AND P0, PT, R29, UR5, PT ;  /* 0x000000051d007c0c */ /* 0x000fe2000bf05270 */
[----:B---3--:R-:W-:Y:S02]  /*1cc0*/  HADD2.F32 R9, -RZ, R16.H0_H0 ;  /* 0x20000010ff097230 */ /* 0x008fe40000004100 */
[----:B----4-:R-:W-:-:S03]  /*1cd0*/  HADD2.F32 R7, -RZ, R18.H0_H0 ;  /* 0x20000012ff077230 */ /* 0x010fc60000004100 */
[----:B------:R-:W-:-:S04]  /*1ce0*/  FMUL.FTZ R9, R0, R9 ;  /* 0x0000000900097220 */ /* 0x000fc80000410000 */
[----:B------:R-:W-:-:S05]  /*1cf0*/  FFMA.FTZ R7, R6, R7, R9 ;  /* 0x0000000706077223 */ /* 0x000fca0000010009 */
[----:B------:R-:W-:-:S05]  /*1d00*/  F2FP.F16.F32.PACK_AB R7, RZ, R7 ;  /* 0x00000007ff07723e */ /* 0x000fca00000000ff */
[----:B------:R2:W-:Y:S01]  /*1d10*/  STG.E.U16 desc[UR10][R4.64], R7 ;  /* 0x0000000704007986 */ /* 0x0005e2000c10150a */
[----:B------:R-:W-:Y:S05]  /*1d20*/  @P0 BRA `(.L_x_197) ;  /* 0xfffffff400e00947 */ /* 0x000fea000383ffff */
[----:B--2---:R-:W-:-:S07]  /*1d30*/  IMAD.MOV.U32 R4, RZ, RZ, R29 ;  /* 0x000000ffff047224 */ /* 0x004fce00078e001d */
.L_x_196:
        /* <DEDUP_REMOVED lines=28> */
[----:B------:R-:W4:Y:S01]  /*1f00*/  LDG.E.U16 R18, desc[UR10][R18.64] ;  /* 0x0000000a12127981 */ /* 0x000f22000c1e1500 */
[----:B------:R-:W-:Y:S01]  /*1f10*/  MOV R6, R10 ;  /* 0x0000000a00067202 */ /* 0x000fe20000000f00 */
[----:B------:R-:W-:Y:S01]  /*1f20*/  FADD.FTZ R25, -R0, 1 ;  /* 0x3f80000000197421 */ /* 0x000fe20000010100 */
[----:B------:R-:W-:Y:S02]  /*1f30*/  IMAD.MOV.U32 R7, RZ, RZ, R24 ;  /* 0x000000ffff077224 */ /* 0x000fe400078e0018 */
[----:B--2---:R-:W-:Y:S02]  /*1f40*/  HADD2.F32 R5, -RZ, R16.H0_H0 ;  /* 0x20000010ff057230 */ /* 0x004fe40000004100 */
[----:B0-----:R-:W-:-:S04]  /*1f50*/  IMAD.WIDE.U32 R16, R4, UR8, R6 ;  /* 0x0000000804107c25 */ /* 0x001fc8000f8e0006 */
[----:B------:R-:W-:Y:S01]  /*1f60*/  FMUL.FTZ R20, R0, R5 ;  /* 0x0000000500147220 */ /* 0x000fe20000410000 */
[----:B----4-:R-:W-:Y:S01]  /*1f70*/  HADD2.F32 R8, -RZ, R18.H0_H0 ;  /* 0x20000012ff087230 */ /* 0x010fe20000004100 */
[C---:B------:R-:W-:Y:S01]  /*1f80*/  IADD3 R5, PT, PT, R4.reuse, 0x1, RZ ;  /* 0x0000000104057810 */ /* 0x040fe20007ffe0ff */
[----:B------:R-:W-:Y:S01]  /*1f90*/  IMAD R9, R4, UR9, R17 ;  /* 0x0000000904097c24 */ /* 0x000fe2000f8e0211 */
[----:B------:R-:W-:Y:S02]  /*1fa0*/  MOV R17, R3 ;  /* 0x0000000300117202 */ /* 0x000fe40000000f00 */
[----:B------:R-:W-:Y:S01]  /*1fb0*/  FFMA.FTZ R20, R25, R8, R20 ;  /* 0x0000000819147223 */ /* 0x000fe20000010014 */
[----:B---3--:R-:W-:Y:S01]  /*1fc0*/  LEA R8, P0, R16, UR14, 0x1 ;  /* 0x0000000e10087c11 */ /* 0x008fe2000f8008ff */
[----:B------:R-:W-:-:S03]  /*1fd0*/  IMAD R27, R5, UR17, RZ ;  /* 0x00000011051b7c24 */ /* 0x000fc6000f8e02ff */
[----:B------:R-:W-:Y:S02]  /*1fe0*/  F2FP.F16.F32.PACK_AB R20, RZ, R20 ;  /* 0x00000014ff14723e */ /* 0x000fe400000000ff */
[----:B------:R-:W-:Y:S01]  /*1ff0*/  LEA.HI.X R9, R16, UR15, R9, 0x1, P0 ;  /* 0x0000000f10097c11 */ /* 0x000fe200080f0c09 */
[----:B------:R-:W-:Y:S01]  /*2000*/  IMAD.MOV.U32 R16, RZ, RZ, R14 ;  /* 0x000000ffff107224 */ /* 0x000fe200078e000e */
[----:B------:R-:W-:-:S03]  /*2010*/  PRMT R21, R20, 0x7610, R21 ;  /* 0x0000761014157816 */ /* 0x000fc60000000015 */
[----:B------:R-:W-:Y:S02]  /*2020*/  IMAD.WIDE.U32 R22, R5, UR16, R16 ;  /* 0x0000001005167c25 */ /* 0x000fe4000f8e0010 */
[----:B------:R0:W-:Y:S02]  /*2030*/  STG.E.U16 desc[UR10][R8.64], R21 ;  /* 0x0000001508007986 */ /* 0x0001e4000c10150a */
[----:B------:R-:W-:Y:S01]  /*2040*/  IMAD.IADD R19, R27, 0x1, R23 ;  /* 0x000000011b137824 */ /* 0x000fe200078e0217 */
[----:B------:R-:W-:-:S04]  /*2050*/  LEA R18, P0, R22, UR12, 0x1 ;  /* 0x0000000c16127c11 */ /* 0x000fc8000f8008ff */
[----:B------:R-:W-:Y:S02]  /*2060*/  LEA.HI.X R19, R22, UR13, R19, 0x1, P0 ;  /* 0x0000000d16137c11 */ /* 0x000fe400080f0c13 */
[----:B0-----:R-:W-:Y:S01]  /*2070*/  MOV R9, R2 ;  /* 0x0000000200097202 */ /* 0x001fe20000000f00 */
[----:B------:R-:W-:Y:S02]  /*2080*/  IMAD.MOV.U32 R8, RZ, RZ, R12 ;  /* 0x000000ffff087224 */ /* 0x000fe400078e000c */
[----:B------:R-:W2:Y:S02]  /*2090*/  LDG.E.U16 R18, desc[UR10][R18.64] ;  /* 0x0000000a12127981 */ /* 0x000ea4000c1e1500 */
[----:B------:R-:W-:-:S05]  /*20a0*/  IMAD.WIDE.U32 R20, R5, UR16, R8 ;  /* 0x0000001005147c25 */ /* 0x000fca000f8e0008 */
[----:B------:R-:W-:Y:S02]  /*20b0*/  IADD3 R27, PT, PT, R21, R27, RZ ;  /* 0x0000001b151b7210 */ /* 0x000fe40007ffe0ff */
[----:B------:R-:W-:-:S04]  /*20c0*/  LEA R22, P0, R20, UR12, 0x1 ;  /* 0x0000000c14167c11 */ /* 0x000fc8000f8008ff */
[----:B------:R-:W-:-:S05]  /*20d0*/  LEA.HI.X R23, R20, UR13, R27, 0x1, P0 ;  /* 0x0000000d14177c11 */ /* 0x000fca00080f0c1b */
[----:B------:R-:W3:Y:S01]  /*20e0*/  LDG.E.U16 R22, desc[UR10][R22.64] ;  /* 0x0000000a16167981 */ /* 0x000ee2000c1e1500 */
[----:B--2---:R-:W-:Y:S02]  /*20f0*/  HADD2.F32 R21, -RZ, R18.H0_H0 ;  /* 0x20000012ff157230 */ /* 0x004fe40000004100 */
[----:B---3--:R-:W-:-:S03]  /*2100*/  HADD2.F32 R27, -RZ, R22.H0_H0 ;  /* 0x20000016ff1b7230 */ /* 0x008fc60000004100 */
[----:B------:R-:W-:Y:S01]  /*2110*/  FMUL.FTZ R22, R0, R21 ;  /* 0x0000001500167220 */ /* 0x000fe20000410000 */
[----:B------:R-:W-:-:S04]  /*2120*/  IMAD.WIDE.U32 R20, R5, UR8, R6 ;  /* 0x0000000805147c25 */ /* 0x000fc8000f8e0006 */
[----:B------:R-:W-:Y:S01]  /*2130*/  FFMA.FTZ R22, R25, R27, R22 ;  /* 0x0000001b19167223 */ /* 0x000fe20000010016 */
[----:B------:R-:W-:Y:S01]  /*2140*/  IMAD R19, R5, UR9, R21 ;  /* 0x0000000905137c24 */ /* 0x000fe2000f8e0215 */
[----:B------:R-:W-:Y:S01]  /*2150*/  LEA R18, P0, R20, UR14, 0x1 ;  /* 0x0000000e14127c11 */ /* 0x000fe2000f8008ff */
[----:B------:R-:W-:Y:S02]  /*2160*/  VIADD R5, R4, 0x2 ;  /* 0x0000000204057836 */ /* 0x000fe40000000000 */
[----:B------:R-:W-:Y:S02]  /*2170*/  F2FP.F16.F32.PACK_AB R22, RZ, R22 ;  /* 0x00000016ff16723e */ /* 0x000fe400000000ff */
[----:B------:R-:W-:Y:S01]  /*2180*/  LEA.HI.X R19, R20, UR15, R19, 0x1, P0 ;  /* 0x0000000f14137c11 */ /* 0x000fe200080f0c13 */
[C---:B------:R-:W-:Y:S01]  /*2190*/  IMAD R27, R5.reuse, UR17, RZ ;  /* 0x00000011051b7c24 */ /* 0x040fe2000f8e02ff */
[----:B------:R-:W-:Y:S01]  /*21a0*/  PRMT R20, R22, 0x7610, R20 ;  /* 0x0000761016147816 */ /* 0x000fe20000000014 */
[----:B------:R-:W-:-:S04]  /*21b0*/  IMAD.WIDE.U32 R22, R5, UR16, R16 ;  /* 0x0000001005167c25 */ /* 0x000fc8000f8e0010 */
[----:B------:R0:W-:Y:S02]  /*21c0*/  STG.E.U16 desc[UR10][R18.64], R20 ;  /* 0x0000001412007986 */ /* 0x0001e4000c10150a */
[----:B0-----:R-:W-:Y:S01]  /*21d0*/  IMAD.WIDE.U32 R20, R5, UR16, R8 ;  /* 0x0000001005147c25 */ /* 0x001fe2000f8e0008 */
[----:B------:R-:W-:Y:S02]  /*21e0*/  IADD3 R19, PT, PT, R27, R23, RZ ;  /* 0x000000171b137210 */ /* 0x000fe40007ffe0ff */
[----:B------:R-:W-:Y:S01]  /*21f0*/  LEA R18, P0, R22, UR12, 0x1 ;  /* 0x0000000c16127c11 */ /* 0x000fe2000f8008ff */
[----:B------:R-:W-:-:S03]  /*2200*/  IMAD.IADD R27, R21, 0x1, R27 ;  /* 0x00000001151b7824 */ /* 0x000fc600078e021b */
[----:B------:R-:W-:Y:S02]  /*2210*/  LEA.HI.X R19, R22, UR13, R19, 0x1, P0 ;  /* 0x0000000d16137c11 */ /* 0x000fe400080f0c13 */
[----:B------:R-:W-:-:S04]  /*2220*/  LEA R22, P0, R20, UR12, 0x1 ;  /* 0x0000000c14167c11 */ /* 0x000fc8000f8008ff */
[----:B------:R-:W-:Y:S01]  /*2230*/  LEA.HI.X R23, R20, UR13, R27, 0x1, P0 ;  /* 0x0000000d14177c11 */ /* 0x000fe200080f0c1b */
[----:B------:R0:W2:Y:S05]  /*2240*/  LDG.E.U16 R19, desc[UR10][R18.64] ;  /* 0x0000000a12137981 */ /* 0x0000aa000c1e1500 */
[----:B------:R1:W3:Y:S01]  /*2250*/  LDG.E.U16 R23, desc[UR10][R22.64] ;  /* 0x0000000a16177981 */ /* 0x0002e2000c1e1500 */
[----:B------:R-:W-:Y:S01]  /*2260*/  IMAD.WIDE.U32 R20, R5, UR8, R6 ;  /* 0x0000000805147c25 */ /* 0x000fe2000f8e0006 */
[----:B0-----:R-:W-:-:S03]  /*2270*/  IADD3 R18, PT, PT, R4, 0x3, RZ ;  /* 0x0000000304127810 */ /* 0x001fc60007ffe0ff */
[----:B------:R-:W-:Y:S01]  /*2280*/  IMAD R5, R5, UR9, R21 ;  /* 0x0000000905057c24 */ /* 0x000fe2000f8e0215 */
[----:B-1----:R-:W-:Y:S01]  /*2290*/  LEA R22, P0, R20, UR14, 0x1 ;  /* 0x0000000e14167c11 */ /* 0x002fe2000f8008ff */
[----:B------:R-:W-:-:S04]  /*22a0*/  IMAD.WIDE.U32 R16, R18, UR16, R16 ;  /* 0x0000001012107c25 */ /* 0x000fc8000f8e0010 */
[----:B------:R-:W-:-:S04]  /*22b0*/  IMAD.WIDE.U32 R8, R18, UR16, R8 ;  /* 0x0000001012087c25 */ /* 0x000fc8000f8e0008 */
[----:B--2---:R-:W-:Y:S02]  /*22c0*/  HADD2.F32 R27, -RZ, R19.H0_H0 ;  /* 0x20000013ff1b7230 */ /* 0x004fe40000004100 */
[----:B------:R-:W-:Y:S02]  /*22d0*/  IMAD R19, R18, UR17, RZ ;  /* 0x0000001112137c24 */ /* 0x000fe4000f8e02ff */
[----:B---3--:R-:W-:Y:S02]  /*22e0*/  HADD2.F32 R21, -RZ, R23.H0_H0 ;  /* 0x20000017ff157230 */ /* 0x008fe40000004100 */
[----:B------:R-:W-:Y:S01]  /*22f0*/  FMUL.FTZ R27, R0, R27 ;  /* 0x0000001b001b7220 */ /* 0x000fe20000410000 */
[----:B------:R-:W-:Y:S01]  /*2300*/  LEA.HI.X R23, R20, UR15, R5, 0x1, P0 ;  /* 0x0000000f14177c11 */ /* 0x000fe200080f0c05 */
[----:B------:R-:W-:Y:S01]  /*2310*/  IMAD.IADD R5, R19, 0x1, R17 ;  /* 0x0000000113057824 */ /* 0x000fe200078e0211 */
[----:B------:R-:W-:Y:S01]  /*2320*/  LEA R20, P0, R16, UR12, 0x1 ;  /* 0x0000000c10147c11 */ /* 0x000fe2000f8008ff */
[----:B------:R-:W-:Y:S01]  /*2330*/  FFMA.FTZ R27, R25, R21, R27 ;  /* 0x00000015191b7223 */ /* 0x000fe2000001001b */
[----:B------:R-:W-:-:S02]  /*2340*/  IADD3 R19, PT, PT, R9, R19, RZ ;  /* 0x0000001309137210 */ /* 0x000fc40007ffe0ff */
[----:B------:R-:W-:Y:S02]  /*2350*/  LEA.HI.X R21, R16, UR13, R5, 0x1, P0 ;  /* 0x0000000d10157c11 */ /* 0x000fe400080f0c05 */
[----:B------:R-:W-:Y:S02]  /*2360*/  F2FP.F16.F32.PACK_AB R27, RZ, R27 ;  /* 0x0000001bff1b723e */ /* 0x000fe400000000ff */
        /* <DEDUP_REMOVED lines=8> */
[----:B--2---:R-:W-:Y:S02]  /*23f0*/  HADD2.F32 R5, -RZ, R20.H0_H0 ;  /* 0x20000014ff057230 */ /* 0x004fe40000004100 */
[----:B---3--:R-:W-:-:S03]  /*2400*/  HADD2.F32 R8, -RZ, R16.H0_H0 ;  /* 0x20000010ff087230 */ /* 0x008fc60000004100 */
[----:B------:R-:W-:-:S04]  /*2410*/  FMUL.FTZ R5, R0, R5 ;  /* 0x0000000500057220 */ /* 0x000fc80000410000 */
[----:B------:R-:W-:Y:S01]  /*2420*/  FFMA.FTZ R5, R25, R8, R5 ;  /* 0x0000000819057223 */ /* 0x000fe20000010005 */
[----:B------:R-:W-:-:S04]  /*2430*/  LEA R8, P0, R6, UR14, 0x1 ;  /* 0x0000000e06087c11 */ /* 0x000fc8000f8008ff */
[----:B------:R-:W-:Y:S02]  /*2440*/  F2FP.F16.F32.PACK_AB R5, RZ, R5 ;  /* 0x00000005ff05723e */ /* 0x000fe400000000ff */
[----:B------:R-:W-:-:S05]  /*2450*/  LEA.HI.X R9, R6, UR15, R7, 0x1, P0 ;  /* 0x0000000f06097c11 */ /* 0x000fca00080f0c07 */
[----:B------:R0:W-:Y:S02]  /*2460*/  STG.E.U16 desc[UR10][R8.64], R5 ;  /* 0x0000000508007986 */ /* 0x0001e4000c10150a */
.L_x_199:
        /* <DEDUP_REMOVED lines=37> */
[----:B--2---:R-:W-:Y:S01]  /*26c0*/  HADD2.F32 R20, -RZ, R16.H0_H0 ;  /* 0x20000010ff147230 */ /* 0x004fe20000004100 */
[----:B---3--:R-:W-:-:S04]  /*26d0*/  LEA R16, P0, R18, UR12, 0x1 ;  /* 0x0000000c12107c11 */ /* 0x008fc8000f8008ff */
[----:B------:R-:W-:Y:S01]  /*26e0*/  FMUL.FTZ R20, R0, R20 ;  /* 0x0000001400147220 */ /* 0x000fe20000410000 */
[----:B----4-:R-:W-:Y:S01]  /*26f0*/  HADD2.F32 R25, -RZ, R17.H0_H0 ;  /* 0x20000011ff197230 */ /* 0x010fe20000004100 */
[----:B------:R-:W-:Y:S02]  /*2700*/  LEA.HI.X R17, R18, UR13, R19, 0x1, P0 ;  /* 0x0000000d12117c11 */ /* 0x000fe400080f0c13 */
[C---:B------:R-:W-:Y:S02]  /*2710*/  LEA R18, P0, R8.reuse, UR8, 0x1 ;  /* 0x0000000808127c11 */ /* 0x040fe4000f8008ff */
[----:B------:R-:W-:Y:S01]  /*2720*/  FFMA.FTZ R25, R5, R25, R20 ;  /* 0x0000001905197223 */ /* 0x000fe20000010014 */
[----:B------:R-:W-:Y:S01]  /*2730*/  IMAD.MOV.U32 R20, RZ, RZ, R12 ;  /* 0x000000ffff147224 */ /* 0x000fe200078e000c */
[----:B------:R-:W-:-:S03]  /*2740*/  LEA.HI.X R19, R8, UR9, R9, 0x1, P0 ;  /* 0x0000000908137c11 */ /* 0x000fc600080f0c09 */
[----:B------:R-:W-:Y:S01]  /*2750*/  IMAD.WIDE.U32 R20, R22, UR14, R20 ;  /* 0x0000000e16147c25 */ /* 0x000fe2000f8e0014 */
[----:B------:R-:W-:-:S04]  /*2760*/  F2FP.F16.F32.PACK_AB R25, RZ, R25 ;  /* 0x00000019ff19723e */ /* 0x000fc800000000ff */
        /* <DEDUP_REMOVED lines=8> */
[----:B--2---:R-:W-:-:S05]  /*27f0*/  HADD2.F32 R21, -RZ, R18.H0_H0 ;  /* 0x20000012ff157230 */ /* 0x004fca0000004100 */
[----:B------:R-:W-:Y:S01]  /*2800*/  FMUL.FTZ R21, R0, R21 ;  /* 0x0000001500157220 */ /* 0x000fe20000410000 */
[----:B---3--:R-:W-:Y:S01]  /*2810*/  HADD2.F32 R20, -RZ, R8.H0_H0 ;  /* 0x20000008ff147230 */ /* 0x008fe20000004100 */
[----:B------:R-:W-:-:S04]  /*2820*/  LEA R8, P0, R6, UR12, 0x1 ;  /* 0x0000000c06087c11 */ /* 0x000fc8000f8008ff */
[----:B------:R-:W-:Y:S01]  /*2830*/  FFMA.FTZ R20, R5, R20, R21 ;  /* 0x0000001405147223 */ /* 0x000fe20000010015 */
[----:B------:R-:W-:-:S04]  /*2840*/  IMAD R5, R22, UR7, R7 ;  /* 0x0000000716057c24 */ /* 0x000fc8000f8e0207 */
[----:B------:R-:W-:Y:S02]  /*2850*/  F2FP.F16.F32.PACK_AB R20, RZ, R20 ;  /* 0x00000014ff14723e */ /* 0x000fe400000000ff */
[----:B------:R-:W-:-:S05]  /*2860*/  LEA.HI.X R9, R6, UR13, R5, 0x1, P0 ;  /* 0x0000000d06097c11 */ /* 0x000fca00080f0c05 */
[----:B------:R1:W-:Y:S02]  /*2870*/  STG.E.U16 desc[UR10][R8.64], R20 ;  /* 0x0000001408007986 */ /* 0x0003e4000c10150a */
.L_x_200:
        /* <DEDUP_REMOVED lines=21> */
[----:B--2---:R-:W-:-:S02]  /*29d0*/  HADD2.F32 R7, -RZ, R8.H0_H0 ;  /* 0x20000008ff077230 */ /* 0x004fc40000004100 */
[----:B---3--:R-:W-:-:S03]  /*29e0*/  HADD2.F32 R5, -RZ, R2.H0_H0 ;  /* 0x20000002ff057230 */ /* 0x008fc60000004100 */
[----:B------:R-:W-:Y:S01]  /*29f0*/  FMUL.FTZ R12, R0, R7 ;  /* 0x00000007000c7220 */ /* 0x000fe20000410000 */
[----:B------:R-:W-:-:S03]  /*2a00*/  MOV R7, R24 ;  /* 0x0000001800077202 */ /* 0x000fc60000000f00 */
[----:B------:R-:W-:Y:S01]  /*2a10*/  FFMA.FTZ R5, R11, R5, R12 ;  /* 0x000000050b057223 */ /* 0x000fe2000001000c */
[----:B0-----:R-:W-:-:S04]  /*2a20*/  IMAD.WIDE.U32 R6, R4, UR6, R6 ;  /* 0x0000000604067c25 */ /* 0x001fc8000f8e0006 */
[----:B------:R-:W-:Y:S01]  /*2a30*/  F2FP.F16.F32.PACK_AB R5, RZ, R5 ;  /* 0x00000005ff05723e */ /* 0x000fe200000000ff */
[----:B------:R-:W-:Y:S01]  /*2a40*/  IMAD R7, R4, UR7, R7 ;  /* 0x0000000704077c24 */ /* 0x000fe2000f8e0207 */
[----:B-1----:R-:W-:-:S04]  /*2a50*/  LEA R2, P0, R6, UR8, 0x1 ;  /* 0x0000000806027c11 */ /* 0x002fc8000f8008ff */
[----:B------:R-:W-:-:S05]  /*2a60*/  LEA.HI.X R3, R6, UR9, R7, 0x1, P0 ;  /* 0x0000000906037c11 */ /* 0x000fca00080f0c07 */
[----:B------:R2:W-:Y:S04]  /*2a70*/  STG.E.U16 desc[UR10][R2.64], R5 ;  /* 0x0000000502007986 */ /* 0x0005e8000c10150a */
.L_x_198:
[----:B------:R-:W-:Y:S05]  /*2a80*/  BRA.U UP0, `(.L_x_201) ;  /* 0xffffffe900107547 */ /* 0x000fea000b83ffff */
[----:B------:R-:W-:Y:S05]  /*2a90*/  EXIT ;  /* 0x000000000000794d */ /* 0x000fea0003800000 */
.L_x_202:
        /* <DEDUP_REMOVED lines=14> */
.L_x_237:


//--------------------- .text._ZN2at6native52_GLOBAL__N__f9ca3f21_19_UpSampleLinear1d_cu_bb295a3027upsample_linear1d_out_frameIffEEviT0_bNS_27GenericPackedTensorAccessorIKT_Lm3ENS_16DefaultPtrTraitsElEENS4_IS5_Lm3ES7_lEE --------------------------
	.section	.text._ZN2at6native52_GLOBAL__N__f9ca3f21_19_UpSampleLinear1d_cu_bb295a3027upsample_linear1d_out_frameIffEEviT0_bNS_27GenericPackedTensorAccessorIKT_Lm3ENS_16DefaultPtrTraitsElEENS4_IS5_Lm3ES7_lEE,"ax",@progbits
	.align	128
.text._ZN2at6native52_GLOBAL__N__f9ca3f21_19_UpSampleLinear1d_cu_bb295a3027upsample_linear1d_out_frameIffEEviT0_bNS_27GenericPackedTensorAccessorIKT_Lm3ENS_16DefaultPtrTraitsElEENS4_IS5_Lm3ES7_lEE:
        .type           _ZN2at6native52_GLOBAL__N__f9ca3f21_19_UpSampleLinear1d_cu_bb295a3027upsample_linear1d_out_frameIffEEviT0_bNS_27GenericPackedTensorAccessorIKT_Lm3ENS_16DefaultPtrTraitsElEENS4_IS5_Lm3ES7_lEE,@function
        .size           _ZN2at6native52_GLOBAL__N__f9ca3f21_19_UpSampleLinear1d_cu_bb295a3027upsample_linear1d_out_frameIffEEviT0_bNS_27GenericPackedTensorAccessorIKT_Lm3ENS_16DefaultPtrTraitsElEENS4_IS5_Lm3ES7_lEE,(.L_x_238 - _ZN2at6native52_GLOBAL__N__f9ca3f21_19_UpSampleLinear1d_cu_bb295a3027upsample_linear1d_out_frameIffEEviT0_bNS_27GenericPackedTensorAccessorIKT_Lm3ENS_16DefaultPtrTraitsElEENS4_IS5_Lm3ES7_lEE)
        .other          _ZN2at6native52_GLOBAL__N__f9ca3f21_19_UpSampleLinear1d_cu_bb295a3027upsample_linear1d_out_frameIffEEviT0_bNS_27GenericPackedTensorAccessorIKT_Lm3ENS_16DefaultPtrTraitsElEENS4_IS5_Lm3ES7_lEE,@"STO_CUDA_ENTRY STV_DEFAULT"
_ZN2at6native52_GLOBAL__N__f9ca3f21_19_UpSampleLinear1d_cu_bb295a3027upsample_linear1d_out_frameIffEEviT0_bNS_27GenericPackedTensorAccessorIKT_Lm3ENS_16DefaultPtrTraitsElEENS4_IS5_Lm3ES7_lEE:
        /* <DEDUP_REMOVED lines=47> */
[----:B------:R-:W-:Y:S01]  /*02f0*/  IMAD.WIDE.U32 R16, R15, UR6, RZ ;  /* 0x000000060f107c25 */ /* 0x000fe2000f8e00ff */
[----:B------:R-:W-:-:S03]  /*0300*/  UMOV UR4, URZ ;  /* 0x000000ff00047c82 */ /* 0x000fc60008000000 */
[C---:B------:R-:W-:Y:S02]  /*0310*/  IMAD R2, R0.reuse, UR6, RZ ;  /* 0x0000000600027c24 */ /* 0x040fe4000f8e02ff */
[----:B------:R-:W-:Y:S02]  /*0320*/  IMAD R0, R0, UR8, RZ ;  /* 0x0000000800007c24 */ /* 0x000fe4000f8e02ff */
[C---:B------:R-:W-:Y:S02]  /*0330*/  IMAD R3, R15.reuse, UR7, R2 ;  /* 0x000000070f037c24 */ /* 0x040fe4000f8e0202 */
[C---:B------:R-:W-:Y:S01]  /*0340*/  IMAD R5, R15.reuse, UR9, R0 ;  /* 0x000000090f057c24 */ /* 0x040fe2000f8e0200 */
[----:B------:R-:W-:Y:S01]  /*0350*/  ULOP3.LUT UR9, UR5, 0x7, URZ, 0xc0, !UPT ;  /* 0x0000000705097892 */ /* 0x000fe2000f8ec0ff */
[----:B------:R-:W-:Y:S01]  /*0360*/  IMAD.WIDE.U32 R18, R15, UR8, RZ ;  /* 0x000000080f127c25 */ /* 0x000fe2000f8e00ff */
[----:B------:R-:W-:-:S03]  /*0370*/  ULOP3.LUT UR5, UR5, 0x7ffffff8, URZ, 0xc0, !UPT ;  /* 0x7ffffff805057892 */ /* 0x000fc6000f8ec0ff */
[----:B------:R-:W-:Y:S02]  /*0380*/  IMAD.IADD R3, R17, 0x1, R3 ;  /* 0x0000000111037824 */ /* 0x000fe400078e0203 */
[----:B------:R-:W-:Y:S01]  /*0390*/  IMAD.IADD R5, R19, 0x1, R5 ;  /* 0x0000000113057824 */ /* 0x000fe200078e0205 */
[----:B0-----:R-:W-:-:S07]  /*03a0*/  SHF.L.U64.HI R7, R6, 0x5, R7 ;  /* 0x0000000506077819 */ /* 0x001fce0000010207 */
.L_x_209:
[----:B0-----:R-:W0:Y:S01]  /*03b0*/  LDCU UR8, c[0x0][0x3a0] ;  /* 0x00007400ff0877ac */ /* 0x001e220008000800 */
[----:B-1----:R-:W1:Y:S01]  /*03c0*/  LDC.64 R8, c[0x0][0x3b0] ;  /* 0x0000ec00ff087b82 */ /* 0x002e620000000a00 */
[----:B------:R-:W-:Y:S01]  /*03d0*/  MOV R2, R16 ;  /* 0x0000001000027202 */ /* 0x000fe20000000f00 */
[----:B------:R-:W-:Y:S02]  /*03e0*/  IMAD.MOV.U32 R4, RZ, RZ, R18 ;  /* 0x000000ffff047224 */ /* 0x000fe400078e0012 */
[----:B------:R-:W-:-:S04]  /*03f0*/  IMAD.MOV.U32 R13, RZ, RZ, RZ ;  /* 0x000000ffff0d7224 */ /* 0x000fc800078e00ff */
[----:B---3--:R-:W2:Y:S01]  /*0400*/  LDC.64 R10, c[0x0][0x3e8] ;  /* 0x0000fa00ff0a7b82 */ /* 0x008ea20000000a00 */
        /* <DEDUP_REMOVED lines=10> */
[----:B-1----:R-:W-:Y:S01]  /*04b0*/  LEA R15, P0, R22, UR12, 0x2 ;  /* 0x0000000c160f7c11 */ /* 0x002fe2000f8010ff */
[----:B------:R-:W-:Y:S01]  /*04c0*/  UIADD3 UR12, UPT, UPT, -UR5, URZ, URZ ;  /* 0x000000ff050c7290 */ /* 0x000fe2000fffe1ff */
[----:B--2---:R-:W-:Y:S02]  /*04d0*/  LEA R0, P1, R20, UR14, 0x2 ;  /* 0x0000000e14007c11 */ /* 0x004fe4000f8210ff */
[----:B------:R-:W-:Y:S02]  /*04e0*/  LEA.HI.X R2, R22, UR13, R11, 0x2, P0 ;  /* 0x0000000d16027c11 */ /* 0x000fe400080f140b */
[----:B------:R-:W-:Y:S01]  /*04f0*/  LEA.HI.X R13, R20, UR15, R9, 0x2, P1 ;  /* 0x0000000f140d7c11 */ /* 0x000fe200088f1409 */
[----:B---3--:R-:W-:Y:S01]  /*0500*/  USHF.L.U64.HI UR7, UR6, 0x2, UR7 ;  /* 0x0000000206077899 */ /* 0x008fe20008010207 */
[C-C-:B0-----:R-:W-:Y:S01]  /*0510*/  SHF.L.U64.HI R4, R24.reuse, 0x2, R25.reuse ;  /* 0x0000000218047819 */ /* 0x141fe20000010219 */
[----:B------:R-:W-:Y:S01]  /*0520*/  USHF.L.U32 UR6, UR6, 0x2, URZ ;  /* 0x0000000206067899 */ /* 0x000fe200080006ff */
[----:B------:R-:W-:-:S11]  /*0530*/  SHF.L.U64.HI R8, R24, 0x5, R25 ;  /* 0x0000000518087819 */ /* 0x000fd60000010219 */
.L_x_205:
[----:B-1----:R-:W-:-:S05]  /*0540*/  IMAD.MOV.U32 R12, RZ, RZ, R0 ;  /* 0x000000ffff0c7224 */ /* 0x002fca00078e0000 */
[----:B------:R-:W2:Y:S01]  /*0550*/  LDG.E R10, desc[UR10][R12.64] ;  /* 0x0000000a0c0a7981 */ /* 0x000ea2000c1e1900 */
[----:B------:R-:W-:Y:S01]  /*0560*/  SHF.L.U32 R25, R24, 0x2, RZ ;  /* 0x0000000218197819 */ /* 0x000fe200000006ff */
[----:B------:R-:W-:Y:S02]  /*0570*/  IMAD.MOV.U32 R36, RZ, RZ, R15 ;  /* 0x000000ffff247224 */ /* 0x000fe400078e000f */
[----:B------:R-:W-:Y:S01]  /*0580*/  IMAD.MOV.U32 R37, RZ, RZ, R2 ;  /* 0x000000ffff257224 */ /* 0x000fe200078e0002 */
[----:B------:R-:W-:-:S05]  /*0590*/  IADD3 R32, P0, PT, R0, R25, RZ ;  /* 0x0000001900207210 */ /* 0x000fca0007f1e0ff */
[----:B------:R-:W-:Y:S01]  /*05a0*/  IMAD.X R33, R13, 0x1, R4, P0 ;  /* 0x000000010d217824 */ /* 0x000fe200000e0604 */
[----:B--2---:R0:W-:Y:S04]  /*05b0*/  STG.E desc[UR10][R36.64], R10 ;  /* 0x0000000a24007986 */ /* 0x0041e8000c10190a */
[----:B------:R-:W2:Y:S01]  /*05c0*/  LDG.E R14, desc[UR10][R32.64] ;  /* 0x0000000a200e7981 */ /* 0x000ea2000c1e1900 */
[----:B------:R-:W-:Y:S02]  /*05d0*/  IADD3 R28, P0, PT, R15, UR6, RZ ;  /* 0x000000060f1c7c10 */ /* 0x000fe4000ff1e0ff */
[----:B------:R-:W-:Y:S02]  /*05e0*/  IADD3 R26, P1, PT, R32, R25, RZ ;  /* 0x00000019201a7210 */ /* 0x000fe40007f3e0ff */
[----:B------:R-:W-:-:S02]  /*05f0*/  IADD3.X R29, PT, PT, R2, UR7, RZ, P0, !PT ;  /* 0x00000007021d7c10 */ /* 0x000fc400087fe4ff */
[----:B------:R-:W-:-:S03]  /*0600*/  IADD3.X R27, PT, PT, R33, R4, RZ, P1, !PT ;  /* 0x00000004211b7210 */ /* 0x000fc60000ffe4ff */
[----:B--2---:R1:W-:Y:S04]  /*0610*/  STG.E desc[UR10][R28.64], R14 ;  /* 0x0000000e1c007986 */ /* 0x0043e8000c10190a */
[----:B------:R-:W2:Y:S01]  /*0620*/  LDG.E R12, desc[UR10][R26.64] ;  /* 0x0000000a1a0c7981 */ /* 0x000ea2000c1e1900 */
[----:B------:R-:W-:Y:S02]  /*0630*/  IADD3 R34, P0, PT, R28, UR6, RZ ;  /* 0x000000061c227c10 */ /* 0x000fe4000ff1e0ff */
[----:B------:R-:W-:Y:S02]  /*0640*/  IADD3 R30, P1, PT, R26, R25, RZ ;  /* 0x000000191a1e7210 */ /* 0x000fe40007f3e0ff */
[----:B------:R-:W-:-:S03]  /*0650*/  IADD3.X R35, PT, PT, R29, UR7, RZ, P0, !PT ;  /* 0x000000071d237c10 */ /* 0x000fc600087fe4ff */
[----:B------:R-:W-:Y:S02]  /*0660*/  IMAD.X R31, R27, 0x1, R4, P1 ;  /* 0x000000011b1f7824 */ /* 0x000fe400008e0604 */
[----:B--2---:R2:W-:Y:S04]  /*0670*/  STG.E desc[UR10][R34.64], R12 ;  /* 0x0000000c22007986 */ /* 0x0045e8000c10190a */
[----:B0-----:R-:W3:Y:S01]  /*0680*/  LDG.E R10, desc[UR10][R30.64] ;  /* 0x0000000a1e0a7981 */ /* 0x001ee2000c1e1900 */
[----:B------:R-:W-:Y:S02]  /*0690*/  IADD3 R36, P0, PT, R34, UR6, RZ ;  /* 0x0000000622247c10 */ /* 0x000fe4000ff1e0ff */
[----:B------:R-:W-:Y:S02]  /*06a0*/  IADD3 R32, P1, PT, R30, R25, RZ ;  /* 0x000000191e207210 */ /* 0x000fe40007f3e0ff */
[----:B------:R-:W-:-:S03]  /*06b0*/  IADD3.X R37, PT, PT, R35, UR7, RZ, P0, !PT ;  /* 0x0000000723257c10 */ /* 0x000fc600087fe4ff */
[----:B------:R-:W-:Y:S02]  /*06c0*/  IMAD.X R33, R31, 0x1, R4, P1 ;  /* 0x000000011f217824 */ /* 0x000fe400008e0604 */
[----:B---3--:R0:W-:Y:S04]  /*06d0*/  STG.E desc[UR10][R36.64], R10 ;  /* 0x0000000a24007986 */ /* 0x0081e8000c10190a */
[----:B-1----:R-:W3:Y:S01]  /*06e0*/  LDG.E R14, desc[UR10][R32.64] ;  /* 0x0000000a200e7981 */ /* 0x002ee2000c1e1900 */
[----:B------:R-:W-:Y:S02]  /*06f0*/  IADD3 R28, P0, PT, R36, UR6, RZ ;  /* 0x00000006241c7c10 */ /* 0x000fe4000ff1e0ff */
[----:B------:R-:W-:Y:S02]  /*0700*/  IADD3 R26, P1, PT, R32, R25, RZ ;  /* 0x00000019201a7210 */ /* 0x000fe40007f3e0ff */
[----:B------:R-:W-:-:S03]  /*0710*/  IADD3.X R29, PT, PT, R37, UR7, RZ, P0, !PT ;  /* 0x00000007251d7c10 */ /* 0x000fc600087fe4ff */
[----:B------:R-:W-:Y:S02]  /*0720*/  IMAD.X R27, R33, 0x1, R4, P1 ;  /* 0x00000001211b7824 */ /* 0x000fe400008e0604 */
[----:B---3--:R1:W-:Y:S04]  /*0730*/  STG.E desc[UR10][R28.64], R14 ;  /* 0x0000000e1c007986 */ /* 0x0083e8000c10190a */
[----:B--2---:R-:W2:Y:S01]  /*0740*/  LDG.E R12, desc[UR10][R26.64] ;  /* 0x0000000a1a0c7981 */ /* 0x004ea2000c1e1900 */
[----:B------:R-:W-:Y:S02]  /*0750*/  IADD3 R30, P0, PT, R28, UR6, RZ ;  /* 0x000000061c1e7c10 */ /* 0x000fe4000ff1e0ff */
[----:B------:R-:W-:Y:S02]  /*0760*/  IADD3 R34, P1, PT, R26, R25, RZ ;  /* 0x000000191a227210 */ /* 0x000fe40007f3e0ff */
[----:B------:R-:W-:-:S02]  /*0770*/  IADD3.X R31, PT, PT, R29, UR7, RZ, P0, !PT ;  /* 0x000000071d1f7c10 */ /* 0x000fc400087fe4ff */
[----:B------:R-:W-:Y:S02]  /*0780*/  IADD3.X R35, PT, PT, R27, R4, RZ, P1, !PT ;  /* 0x000000041b237210 */ /* 0x000fe40000ffe4ff */
[----:B0-----:R-:W-:Y:S01]  /*0790*/  IADD3 R36, P1, PT, R34, R25, RZ ;  /* 0x0000001922247210 */ /* 0x001fe20007f3e0ff */
[----:B--2---:R1:W-:Y:S04]  /*07a0*/  STG.E desc[UR10][R30.64], R12 ;  /* 0x0000000c1e007986 */ /* 0x0043e8000c10190a */
[----:B------:R-:W2:Y:S01]  /*07b0*/  LDG.E R10, desc[UR10][R34.64] ;  /* 0x0000000a220a7981 */ /* 0x000ea2000c1e1900 */
[----:B------:R-:W-:Y:S01]  /*07c0*/  IADD3 R32, P0, PT, R30, UR6, RZ ;  /* 0x000000061e207c10 */ /* 0x000fe2000ff1e0ff */
[----:B------:R-:W-:-:S03]  /*07d0*/  IMAD.X R37, R35, 0x1, R4, P1 ;  /* 0x0000000123257824 */ /* 0x000fc600008e0604 */
[----:B------:R-:W-:Y:S02]  /*07e0*/  IADD3.X R33, PT, PT, R31, UR7, RZ, P0, !PT ;  /* 0x000000071f217c10 */ /* 0x000fe400087fe4ff */
[----:B------:R-:W-:-:S03]  /*07f0*/  IADD3 R26, P0, PT, R32, UR6, RZ ;  /* 0x00000006201a7c10 */ /* 0x000fc6000ff1e0ff */
[----:B--2---:R1:W-:Y:S04]  /*0800*/  STG.E desc[UR10][R32.64], R10 ;  /* 0x0000000a20007986 */ /* 0x0043e8000c10190a */
[----:B------:R-:W2:Y:S01]  /*0810*/  LDG.E R37, desc[UR10][R36.64] ;  /* 0x0000000a24257981 */ /* 0x000ea2000c1e1900 */
[----:B------:R-:W-:Y:S01]  /*0820*/  IADD3.X R27, PT, PT, R33, UR7, RZ, P0, !PT ;  /* 0x00000007211b7c10 */ /* 0x000fe200087fe4ff */
[----:B------:R-:W-:Y:S01]  /*0830*/  UIADD3 UR12, UPT, UPT, UR12, 0x8, URZ ;  /* 0x000000080c0c7890 */ /* 0x000fe2000fffe0ff */
[----:B------:R-:W-:Y:S02]  /*0840*/  LEA R15, P0, R6, R15, 0x5 ;  /* 0x0000000f060f7211 */ /* 0x000fe400078028ff */
[----:B------:R-:W-:Y:S01]  /*0850*/  LEA R0, P1, R24, R0, 0x5 ;  /* 0x0000000018007211 */ /* 0x000fe200078228ff */
[----:B------:R-:W-:-:S02]  /*0860*/  UISETP.NE.AND UP0, UPT, UR12, URZ, UPT ;  /* 0x000000ff0c00728c */ /* 0x000fc4000bf05270 */
[----:B------:R-:W-:Y:S02]  /*0870*/  IMAD.X R2, R2, 0x1, R7, P0 ;  /* 0x0000000102027824 */ /* 0x000fe400000e0607 */
[----:B------:R-:W-:Y:S01]  /*0880*/  IMAD.X R13, R13, 0x1, R8, P1 ;  /* 0x000000010d0d7824 */ /* 0x000fe200008e0608 */
[----:B--2---:R1:W-:Y:S04]  /*0890*/  STG.E desc[UR10][R26.64], R37 ;  /* 0x000000251a007986 */ /* 0x0043e8000c10190a */
[----:B------:R-:W-:Y:S05]  /*08a0*/  BRA.U UP0, `(.L_x_205) ;  /* 0xfffffffd00247547 */ /* 0x000fea000b83ffff */
[----:B------:R-:W-:-:S07]  /*08b0*/  MOV R13, UR5 ;  /* 0x00000005000d7c02 */ /* 0x000fce0008000f00 */
.L_x_204:
[----:B------:R-:W-:-:S09]  /*08c0*/  UISETP.NE.AND UP0, UPT, UR9, URZ, UPT ;  /* 0x000000ff0900728c */ /* 0x000fd2000bf05270 */
[----:B------:R-:W-:Y:S05]  /*08d0*/  BRA.U !UP0, `(.L_x_206) ;  /* 0x0000000508a07547 */ /* 0x000fea000b800000 */
[----:B------:R-:W-:Y:S02]  /*08e0*/  UIADD3 UR6, UPT, UPT, UR9, -0x1, URZ ;  /* 0xffffffff09067890 */ /* 0x000fe4000fffe0ff */
[----:B------:R-:W-:Y:S02]  /*08f0*/  ULOP3.LUT UP1, UR7, UR8, 0x3, URZ, 0xc0, !UPT ;  /* 0x0000000308077892 */ /* 0x000fe4000f82c0ff */
[----:B------:R-:W-:-:S09]  /*0900*/  UISETP.GE.U32.AND UP0, UPT, UR6, 0x3, UPT ;  /* 0x000000030600788c */ /* 0x000fd2000bf06070 */
[----:B------:R-:W-:Y:S05]  /*0910*/  BRA.U !UP0, `(.L_x_207) ;  /* 0x0000000108c87547 */ /* 0x000fea000b800000 */
[----:B------:R-:W1:Y:S01]  /*0920*/  LDCU.64 UR12, c[0x0][0x3b8] ;  /* 0x00007700ff0c77ac */ /* 0x000e620008000a00 */
[----:B------:R-:W-:Y:S01]  /*0930*/  IMAD.MOV.U32 R8, RZ, RZ, R20 ;  /* 0x000000ffff087224 */ /* 0x000fe200078e0014 */
[----:B------:R-:W0:Y:S01]  /*0940*/  LDCU.64 UR14, c[0x0][0x390] ;  /* 0x00007200ff0e77ac */ /* 0x000e220008000a00 */
[----:B------:R-:W2:Y:S01]  /*0950*/  LDCU.64 UR16, c[0x0][0x3f0] ;  /* 0x00007e00ff1077ac */ /* 0x000ea20008000a00 */
[----:B------:R-:W3:Y:S01]  /*0960*/  LDCU.64 UR18, c[0x0][0x3c8] ;  /* 0x00007900ff1277ac */ /* 0x000ee20008000a00 */
[----:B-1----:R-:W-:-:S04]  /*0970*/  IMAD.WIDE.U32 R14, R13, UR12, R8 ;  /* 0x0000000c0d0e7c25 */ /* 0x002fc8000f8e0008 */
[----:B------:R-:W-:Y:S01]  /*0980*/  IMAD R15, R13, UR13, R15 ;  /* 0x0000000d0d0f7c24 */ /* 0x000fe2000f8e020f */
[----:B0-----:R-:W-:-:S04]  /*0990*/  LEA R28, P0, R14, UR14, 0x2 ;  /* 0x0000000e0e1c7c11 */ /* 0x001fc8000f8010ff */
[----:B------:R-:W-:-:S05]  /*09a0*/  LEA.HI.X R29, R14, UR15, R15, 0x2, P0 ;  /* 0x0000000f0e1d7c11 */ /* 0x000fca00080f140f */
[----:B------:R0:W4:Y:S01]  /*09b0*/  LDG.E R37, desc[UR10][R28.64] ;  /* 0x0000000a1c257981 */ /* 0x000122000c1e1900 */
[----:B------:R-:W-:Y:S02]  /*09c0*/  IMAD.MOV.U32 R10, RZ, RZ, R22 ;  /* 0x000000ffff0a7224 */ /* 0x000fe400078e0016 */
[C---:B------:R-:W-:Y:S02]  /*09d0*/  VIADD R31, R13.reuse, 0x1 ;  /* 0x000000010d1f7836 */ /* 0x040fe40000000000 */
[----:B--2---:R-:W-:-:S04]  /*09e0*/  IMAD.WIDE.U32 R14, R13, UR16, R10 ;  /* 0x000000100d0e7c25 */ /* 0x004fc8000f8e000a */
[----:B------:R-:W-:Y:S01]  /*09f0*/  IMAD.WIDE.U32 R24, R31, UR12, R8 ;  /* 0x0000000c1f187c25 */ /* 0x000fe2000f8e0008 */
[----:B---3--:R-:W-:-:S03]  /*0a00*/  LEA R26, P0, R14, UR18, 0x2 ;  /* 0x000000120e1a7c11 */ /* 0x008fc6000f8010ff */
[----:B------:R-:W-:Y:S01]  /*0a10*/  IMAD R27, R13, UR17, R15 ;  /* 0x000000110d1b7c24 */ /* 0x000fe2000f8e020f */
[----:B0-----:R-:W-:Y:S01]  /*0a20*/  LEA R28, P1, R24, UR14, 0x2 ;  /* 0x0000000e181c7c11 */ /* 0x001fe2000f8210ff */
[----:B------:R-:W-:-:S03]  /*0a30*/  IMAD R15, R31, UR13, R25 ;  /* 0x0000000d1f0f7c24 */ /* 0x000fc6000f8e0219 */
[----:B------:R-:W-:Y:S02]  /*0a40*/  LEA.HI.X R27, R14, UR19, R27, 0x2, P0 ;  /* 0x000000130e1b7c11 */ /* 0x000fe400080f141b */
[----:B------:R-:W-:-:S03]  /*0a50*/  LEA.HI.X R29, R24, UR15, R15, 0x2, P1 ;  /* 0x0000000f181d7c11 */ /* 0x000fc600088f140f */
[----:B----4-:R0:W-:Y:S04]  /*0a60*/  STG.E desc[UR10][R26.64], R37 ;  /* 0x000000251a007986 */ /* 0x0101e8000c10190a */
        /* <DEDUP_REMOVED lines=11> */
[----:B------:R-:W3:Y:S01]  /*0b20*/  LDG.E R33, desc[UR10][R32.64] ;  /* 0x0000000a20217981 */ /* 0x000ee2000c1e1900 */
        /* <DEDUP_REMOVED lines=9> */
[----:B---3--:R2:W-:Y:S04]  /*0bc0*/  STG.E desc[UR10][R26.64], R33 ;  /* 0x000000211a007986 */ /* 0x0085e8000c10190a */
[----:B------:R-:W3:Y:S01]  /*0bd0*/  LDG.E R29, desc[UR10][R28.64] ;  /* 0x0000000a1c1d7981 */ /* 0x000ee2000c1e1900 */
[----:B------:R-:W-:-:S04]  /*0be0*/  IMAD.WIDE.U32 R14, R37, UR16, R10 ;  /* 0x00000010250e7c25 */ /* 0x000fc8000f8e000a */
[----:B------:R-:W-:Y:S01]  /*0bf0*/  IMAD R37, R37, UR17, R15 ;  /* 0x0000001125257c24 */ /* 0x000fe2000f8e020f */
[----:B------:R-:W-:Y:S01]  /*0c00*/  LEA R24, P0, R14, UR18, 0x2 ;  /* 0x000000120e187c11 */ /* 0x000fe2000f8010ff */
[----:B------:R-:W-:-:S03]  /*0c10*/  VIADD R13, R13, 0x4 ;  /* 0x000000040d0d7836 */ /* 0x000fc60000000000 */
[----:B------:R-:W-:-:S05]  /*0c20*/  LEA.HI.X R25, R14, UR19, R37, 0x2, P0 ;  /* 0x000000130e197c11 */ /* 0x000fca00080f1425 */
[----:B---3--:R2:W-:Y:S04]  /*0c30*/  STG.E desc[UR10][R24.64], R29 ;  /* 0x0000001d18007986 */ /* 0x0085e8000c10190a */
.L_x_207:
[----:B------:R-:W-:Y:S05]  /*0c40*/  BRA.U !UP1, `(.L_x_206) ;  /* 0x0000000109c47547 */ /* 0x000fea000b800000 */
[----:B------:R-:W-:Y:S02]  /*0c50*/  UISETP.NE.AND UP0, UPT, UR7, 0x1, UPT ;  /* 0x000000010700788c */ /* 0x000fe4000bf05270 */
[----:B------:R-:W-:-:S04]  /*0c60*/  ULOP3.LUT UR6, UR8, 0x1, URZ, 0xc0, !UPT ;  /* 0x0000000108067892 */ /* 0x000fc8000f8ec0ff */
[----:B------:R-:W-:-:S03]  /*0c70*/  UISETP.NE.U32.AND UP1, UPT, UR6, 0x1, UPT ;  /* 0x000000010600788c */ /* 0x000fc6000bf25070 */
[----:B------:R-:W-:Y:S08]  /*0c80*/  BRA.U !UP0, `(.L_x_208) ;  /* 0x0000000108707547 */ /* 0x000ff0000b800000 */
[----:B------:R-:W1:Y:S01]  /*0c90*/  LDCU.64 UR6, c[0x0][0x3b8] ;  /* 0x00007700ff0677ac */ /* 0x000e620008000a00 */
[----:B------:R-:W-:Y:S01]  /*0ca0*/  IMAD.MOV.U32 R8, RZ, RZ, R20 ;  /* 0x000000ffff087224 */ /* 0x000fe200078e0014 */
[----:B------:R-:W0:Y:S01]  /*0cb0*/  LDCU.64 UR12, c[0x0][0x390] ;  /* 0x00007200ff0c77ac */ /* 0x000e220008000a00 */
[----:B------:R-:W3:Y:S01]  /*0cc0*/  LDCU.64 UR14, c[0x0][0x3f0] ;  /* 0x00007e00ff0e77ac */ /* 0x000ee20008000a00 */
[----:B------:R-:W4:Y:S01]  /*0cd0*/  LDCU.64 UR16, c[0x0][0x3c8] ;  /* 0x00007900ff1077ac */ /* 0x000f220008000a00 */
[----:B-1----:R-:W-:-:S04]  /*0ce0*/  IMAD.WIDE.U32 R14, R13, UR6, R8 ;  /* 0x000000060d0e7c25 */ /* 0x002fc8000f8e0008 */
[----:B------:R-:W-:Y:S01]  /*0cf0*/  IMAD R15, R13, UR7, R15 ;  /* 0x000000070d0f7c24 */ /* 0x000fe2000f8e020f */
[----:B0-----:R-:W-:-:S04]  /*0d00*/  LEA R28, P0, R14, UR12, 0x2 ;  /* 0x0000000c0e1c7c11 */ /* 0x001fc8000f8010ff */
[----:B--2---:R-:W-:-:S05]  /*0d10*/  LEA.HI.X R29, R14, UR13, R15, 0x2, P0 ;  /* 0x0000000d0e1d7c11 */ /* 0x004fca00080f140f */
[----:B------:R0:W2:Y:S01]  /*0d20*/  LDG.E R31, desc[UR10][R28.64] ;  /* 0x0000000a1c1f7981 */ /* 0x0000a2000c1e1900 */
[----:B------:R-:W-:Y:S01]  /*0d30*/  IADD3 R33, PT, PT, R13, 0x1, RZ ;  /* 0x000000010d217810 */ /* 0x000fe20007ffe0ff */
[----:B------:R-:W-:-:S04]  /*0d40*/  IMAD.MOV.U32 R10, RZ, RZ, R22 ;  /* 0x000000ffff0a7224 */ /* 0x000fc800078e0016 */
[----:B------:R-:W-:-:S04]  /*0d50*/  IMAD.WIDE.U32 R14, R33, UR6, R8 ;  /* 0x00000006210e7c25 */ /* 0x000fc8000f8e0008 */
[----:B---3--:R-:W-:Y:S01]  /*0d60*/  IMAD.WIDE.U32 R24, R13, UR14, R10 ;  /* 0x0000000e0d187c25 */ /* 0x008fe2000f8e000a */
[----:B0-----:R-:W-:-:S03]  /*0d70*/  LEA R28, P1, R14, UR12, 0x2 ;  /* 0x0000000c0e1c7c11 */ /* 0x001fc6000f8210ff */
[----:B------:R-:W-:Y:S01]  /*0d80*/  IMAD R35, R33, UR7, R15 ;  /* 0x0000000721237c24 */ /* 0x000fe2000f8e020f */
[----:B----4-:R-:W-:Y:S01]  /*0d90*/  LEA R26, P0, R24, UR16, 0x2 ;  /* 0x00000010181a7c11 */ /* 0x010fe2000f8010ff */
        /* <DEDUP_REMOVED lines=11> */
.L_x_208:
[----:B------:R-:W-:Y:S05]  /*0e50*/  BRA.U UP1, `(.L_x_206) ;  /* 0x0000000101407547 */ /* 0x000fea000b800000 */
[----:B------:R-:W3:Y:S01]  /*0e60*/  LDCU.64 UR6, c[0x0][0x3b8] ;  /* 0x00007700ff0677ac */ /* 0x000ee20008000a00 */
[----:B------:R-:W-:Y:S01]  /*0e70*/  IMAD.MOV.U32 R8, RZ, RZ, R20 ;  /* 0x000000ffff087224 */ /* 0x000fe200078e0014 */
[----:B------:R-:W1:Y:S03]  /*0e80*/  LDCU.64 UR12, c[0x0][0x390] ;  /* 0x00007200ff0c77ac */ /* 0x000e660008000a00 */
[----:B---3--:R-:W-:-:S04]  /*0e90*/  IMAD.WIDE.U32 R8, R13, UR6, R8 ;  /* 0x000000060d087c25 */ /* 0x008fc8000f8e0008 */
[----:B------:R-:W-:Y:S01]  /*0ea0*/  IMAD R9, R13, UR7, R9 ;  /* 0x000000070d097c24 */ /* 0x000fe2000f8e0209 */
[C---:B-1----:R-:W-:Y:S01]  /*0eb0*/  LEA R14, P0, R8.reuse, UR12, 0x2 ;  /* 0x0000000c080e7c11 */ /* 0x042fe2000f8010ff */
[----:B------:R-:W1:Y:S03]  /*0ec0*/  LDCU.64 UR6, c[0x0][0x3f0] ;  /* 0x00007e00ff0677ac */ /* 0x000e660008000a00 */
[----:B------:R-:W-:Y:S01]  /*0ed0*/  LEA.HI.X R15, R8, UR13, R9, 0x2, P0 ;  /* 0x0000000d080f7c11 */ /* 0x000fe200080f1409 */
[----:B------:R-:W3:Y:S05]  /*0ee0*/  LDCU.64 UR12, c[0x0][0x3c8] ;  /* 0x00007900ff0c77ac */ /* 0x000eea0008000a00 */
[----:B------:R-:W4:Y:S01]  /*0ef0*/  LDG.E R15, desc[UR10][R14.64] ;  /* 0x0000000a0e0f7981 */ /* 0x000f22000c1e1900 */
[----:B------:R-:W-:-:S05]  /*0f00*/  MOV R10, R22 ;  /* 0x00000016000a7202 */ /* 0x000fca0000000f00 */
[----:B-1----:R-:W-:-:S04]  /*0f10*/  IMAD.WIDE.U32 R8, R13, UR6, R10 ;  /* 0x000000060d087c25 */ /* 0x002fc8000f8e000a */
[----:B------:R-:W-:Y:S01]  /*0f20*/  IMAD R13, R13, UR7, R9 ;  /* 0x000000070d0d7c24 */ /* 0x000fe2000f8e0209 */
[----:B---3--:R-:W-:-:S04]  /*0f30*/  LEA R10, P0, R8, UR12, 0x2 ;  /* 0x0000000c080a7c11 */ /* 0x008fc8000f8010ff */
[----:B------:R-:W-:-:S05]  /*0f40*/  LEA.HI.X R11, R8, UR13, R13, 0x2, P0 ;  /* 0x0000000d080b7c11 */ /* 0x000fca00080f140d */
[----:B----4-:R3:W-:Y:S04]  /*0f50*/  STG.E desc[UR10][R10.64], R15 ;  /* 0x0000000f0a007986 */ /* 0x0107e8000c10190a */
.L_x_206:
[----:B--2---:R-:W2:Y:S01]  /*0f60*/  LDC R0, c[0x0][0x398] ;  /* 0x0000e600ff007b82 */ /* 0x004ea20000000800 */
[----:B------:R-:W-:-:S06]  /*0f70*/  UIADD3 UR4, UPT, UPT, UR4, 0x1, URZ ;  /* 0x0000000104047890 */ /* 0x000fcc000fffe0ff */
[----:B--2---:R-:W-:-:S13]  /*0f80*/  ISETP.NE.AND P0, PT, R0, UR4, PT ;  /* 0x0000000400007c0c */ /* 0x004fda000bf05270 */
[----:B------:R-:W-:Y:S05]  /*0f90*/  @!P0 EXIT ;  /* 0x000000000000894d */ /* 0x000fea0003800000 */
[----:B------:R-:W-:Y:S05]  /*0fa0*/  BRA `(.L_x_209) ;  /* 0xfffffff400007947 */ /* 0x000fea000383ffff */
.L_x_203:
        /* <DEDUP_REMOVED lines=9> */
[----:B------:R-:W-:-:S04]  /*1040*/  @!P0 FADD.FTZ R2, R0, 0.5 ;  /* 0x3f00000000028421 */ /* 0x000fc80000010000 */
[-C--:B------:R-:W-:Y:S01]  /*1050*/  @!P0 FFMA.FTZ R2, R2, R3.reuse, -0.5 ;  /* 0xbf00000002028423 */ /* 0x080fe20000010003 */
[----:B------:R-:W-:-:S04]  /*1060*/  @P0 FMUL.FTZ R3, R0, R3 ;  /* 0x0000000300030220 */ /* 0x000fc80000410000 */
[C---:B------:R-:W-:Y:S02]  /*1070*/  @!P0 FSETP.GEU.FTZ.AND P1, PT, R2.reuse, RZ, PT ;  /* 0x000000ff0200820b */ /* 0x040fe40003f3e000 */
[----:B0-----:R-:W-:Y:S02]  /*1080*/  ISETP.GE.AND P2, PT, R5, 0x1, PT ;  /* 0x000000010500780c */ /* 0x001fe40003f46270 */
[----:B------:R-:W-:-:S04]  /*1090*/  @!P0 FSEL R3, R2, RZ, P1 ;  /* 0x000000ff02038208 */ /* 0x000fc80000800000 */
[----:B------:R0:W1:Y:S07]  /*10a0*/  F2I.FTZ.TRUNC.NTZ R0, R3 ;  /* 0x0000000300007305 */ /* 0x00006e000021f100 */
[----:B------:R-:W-:Y:S05]  /*10b0*/  @!P2 EXIT ;  /* 0x000000000000a94d */ /* 0x000fea0003800000 */
[----:B------:R-:W2:Y:S01]  /*10c0*/  LDCU.64 UR6, c[0x0][0x3f8] ;  /* 0x00007f00ff0677ac */ /* 0x000ea20008000a00 */
[----:B------:R-:W-:Y:S02]  /*10d0*/  SHF.R.S32.HI R2, RZ, 0x1f, R15 ;  /* 0x0000001fff027819 */ /* 0x000fe4000001140f */
[----:B-1----:R-:W-:Y:S01]  /*10e0*/  I2FP.F32.S32 R4, R0 ;  /* 0x0000000000047245 */ /* 0x002fe20000201400 */
[----:B------:R-:W-:-:S04]  /*10f0*/  UIADD3 UR4, UPT, UPT, UR5, -0x1, URZ ;  /* 0xffffffff05047890 */ /* 0x000fc8000fffe0ff */
[----:B0-----:R-:W-:Y:S01]  /*1100*/  FADD.FTZ R3, -R4, R3 ;  /* 0x0000000304037221 */ /* 0x001fe20000010100 */
[----:B------:R-:W-:Y:S02]  /*1110*/  LOP3.LUT R4, R5, 0x7ffffff8, RZ, 0xc0, !PT ;  /* 0x7ffffff805047812 */ /* 0x000fe400078ec0ff */
[----:B------:R-:W-:Y:S01]  /*1120*/  ISETP.GE.AND P0, PT, R0, UR4, PT ;  /* 0x0000000400007c0c */ /* 0x000fe2000bf06270 */
[----:B------:R-:W-:Y:S01]  /*1130*/  UMOV UR4, URZ ;  /* 0x000000ff00047c82 */ /* 0x000fe20008000000 */
[----:B--2---:R-:W-:-:S04]  /*1140*/  IMAD R2, R2, UR6, RZ ;  /* 0x0000000602027c24 */ /* 0x004fc8000f8e02ff */
[C---:B------:R-:W-:Y:S02]  /*1150*/  IMAD R7, R15.reuse, UR7, R2 ;  /* 0x000000070f077c24 */ /* 0x040fe4000f8e0202 */
[----:B------:R-:W-:-:S04]  /*1160*/  IMAD.WIDE.U32 R14, R15, UR6, RZ ;  /* 0x000000060f0e7c25 */ /* 0x000fc8000f8e00ff */
[----:B------:R-:W-:Y:S02]  /*1170*/  VIADD R2, R0, 0x1 ;  /* 0x0000000100027836 */ /* 0x000fe40000000000 */
[----:B------:R-:W-:Y:S02]  /*1180*/  @P0 IMAD.MOV R2, RZ, RZ, R0 ;  /* 0x000000ffff020224 */ /* 0x000fe400078e0200 */
[----:B------:R-:W-:-:S07]  /*1190*/  IMAD.IADD R5, R7, 0x1, R15 ;  /* 0x0000000107057824 */ /* 0x000fce00078e020f */
.L_x_215:
[----:B0-----:R-:W0:Y:S01]  /*11a0*/  LDC.64 R20, c[0x0][0x3c0] ;  /* 0x0000f000ff147b82 */ /* 0x001e220000000a00 */
[----:B-1----:R-:W1:Y:S01]  /*11b0*/  LDCU.64 UR8, c[0x0][0x3b0] ;  /* 0x00007600ff0877ac */ /* 0x002e620008000a00 */
[----:B--2---:R-:W-:Y:S01]  /*11c0*/  SHF.R.S32.HI R9, RZ, 0x1f, R0 ;  /* 0x0000001fff097819 */ /* 0x004fe20000011400 */
[----:B------:R-:W-:Y:S01]  /*11d0*/  IMAD.MOV.U32 R7, RZ, RZ, R5 ;  /* 0x000000ffff077224 */ /* 0x000fe200078e0005 */
[----:B------:R-:W-:Y:S01]  /*11e0*/  SHF.R.S32.HI R11, RZ, 0x1f, R2 ;  /* 0x0000001fff0b7819 */ /* 0x000fe20000011402 */
[----:B------:R-:W2:Y:S01]  /*11f0*/  LDCU UR5, c[0x0][0x3a0] ;  /* 0x00007400ff0577ac */ /* 0x000ea20008000800 */
[----:B------:R-:W-:Y:S02]  /*1200*/  MOV R6, R14 ;  /* 0x0000000e00067202 */ /* 0x000fe40000000f00 */
[----:B----4-:R-:W3:Y:S01]  /*1210*/  LDC.64 R12, c[0x0][0x3e8] ;  /* 0x0000fa00ff0c7b82 */ /* 0x010ee20000000a00 */
[----:B------:R-:W4:Y:S01]  /*1220*/  LDCU UR12, c[0x0][0x398] ;  /* 0x00007300ff0c77ac */ /* 0x000f220008000800 */
[----:B-1----:R-:W-:-:S04]  /*1230*/  UIMAD.WIDE.U32 UR6, UR4, UR8, URZ ;  /* 0x00000008040672a5 */ /* 0x002fc8000f8e00ff */
[----:B------:R-:W-:Y:S01]  /*1240*/  UIMAD UR7, UR4, UR9, UR7 ;  /* 0x00000009040772a4 */ /* 0x000fe2000f8e0207 */
[-C--:B0-----:R-:W-:Y:S01]  /*1250*/  IMAD R8, R9, R20.reuse, RZ ;  /* 0x0000001409087224 */ /* 0x081fe200078e02ff */
[----:B--2---:R-:W-:Y:S01]  /*1260*/  UISETP.GE.U32.AND UP1, UPT, UR5, 0x8, UPT ;  /* 0x000000080500788c */ /* 0x004fe2000bf26070 */
[----:B------:R-:W-:Y:S02]  /*1270*/  IMAD R9, R11, R20, RZ ;  /* 0x000000140b097224 */ /* 0x000fe400078e02ff */
[-C--:B------:R-:W-:Y:S02]  /*1280*/  IMAD R11, R0, R21.reuse, R8 ;  /* 0x00000015000b7224 */ /* 0x080fe400078e0208 */
[----:B------:R-:W-:Y:S02]  /*1290*/  IMAD R9, R2, R21, R9 ;  /* 0x0000001502097224 */ /* 0x000fe400078e0209 */
[----:B---3--:R-:W-:-:S04]  /*12a0*/  IMAD.WIDE.U32 R16, R12, UR4, R6 ;  /* 0x000000040c107c25 */ /* 0x008fc8000f8e0006 */
[----:B------:R-:W-:-:S04]  /*12b0*/  IMAD.WIDE.U32 R18, R0, R20, UR6 ;  /* 0x0000000600127e25 */ /* 0x000fc8000f8e0014 */
[----:B------:R-:W-:-:S04]  /*12c0*/  IMAD.WIDE.U32 R20, R2, R20, UR6 ;  /* 0x0000000602147e25 */ /* 0x000fc8000f8e0014 */
[----:B------:R-:W-:Y:S01]  /*12d0*/  IMAD R7, R13, UR4, R17 ;  /* 0x000000040d077c24 */ /* 0x000fe2000f8e0211 */
[----:B------:R-:W-:Y:S01]  /*12e0*/  UIADD3 UR4, UPT, UPT, UR4, 0x1, URZ ;  /* 0x0000000104047890 */ /* 0x000fe2000fffe0ff */
[----:B------:R-:W-:Y:S01]  /*12f0*/  IMAD.MOV.U32 R6, RZ, RZ, RZ ;  /* 0x000000ffff067224 */ /* 0x000fe200078e00ff */
[----:B------:R-:W-:Y:S01]  /*1300*/  IADD3 R9, PT, PT, R21, R9, RZ ;  /* 0x0000000915097210 */ /* 0x000fe20007ffe0ff */
[----:B------:R-:W-:Y:S01]  /*1310*/  IMAD.IADD R11, R19, 0x1, R11 ;  /* 0x00000001130b7824 */ /* 0x000fe200078e020b */
[----:B----4-:R-:W-:Y:S01]  /*1320*/  UISETP.NE.AND UP0, UPT, UR4, UR12, UPT ;  /* 0x0000000c0400728c */ /* 0x010fe2000bf05270 */
[----:B------:R-:W-:Y:S10]  /*1330*/  BRA.U !UP1, `(.L_x_210) ;  /* 0x0000000509c87547 */ /* 0x000ff4000b800000 */
[----:B------:R-:W0:Y:S01]  /*1340*/  LDCU.64 UR8, c[0x0][0x3b8] ;  /* 0x00007700ff0877ac */ /* 0x000e220008000a00 */
[----:B------:R-:W1:Y:S01]  /*1350*/  LDCU.64 UR12, c[0x0][0x3f0] ;  /* 0x00007e00ff0c77ac */ /* 0x000e620008000a00 */
[----:B------:R-:W2:Y:S01]  /*1360*/  LDCU.64 UR14, c[0x0][0x390] ;  /* 0x00007200ff0e77ac */ /* 0x000ea20008000a00 */
[----:B------:R-:W3:Y:S01]  /*1370*/  LDCU.64 UR16, c[0x0][0x3c8] ;  /* 0x00007900ff1077ac */ /* 0x000ee20008000a00 */
[----:B------:R-:W-:-:S05]  /*1380*/  UMOV UR5, URZ ;  /* 0x000000ff00057c82 */ /* 0x000fca0008000000 */
.L_x_211:
[----:B----4-:R-:W-:Y:S01]  /*1390*/  IMAD.U32 R29, RZ, RZ, UR5 ;  /* 0x00000005ff1d7e24 */ /* 0x010fe2000f8e00ff */
[----:B0-----:R-:W-:Y:S01]  /*13a0*/  UIMAD UR6, UR5, UR9, URZ ;  /* 0x00000009050672a4 */ /* 0x001fe2000f8e02ff */
[----:B------:R-:W-:Y:S02]  /*13b0*/  IMAD.MOV.U32 R8, RZ, RZ, R20 ;  /* 0x000000ffff087224 */ /* 0x000fe400078e0014 */
[----:B------:R-:W-:Y:S02]  /*13c0*/  IMAD.MOV.U32 R10, RZ, RZ, R18 ;  /* 0x000000ffff0a7224 */ /* 0x000fe400078e0012 */
[----:B------:R-:W-:-:S04]  /*13d0*/  IMAD.WIDE.U32 R12, R29, UR8, R8 ;  /* 0x000000081d0c7c25 */ /* 0x000fc8000f8e0008 */
[----:B------:R-:W-:Y:S01]  /*13e0*/  IMAD.WIDE.U32 R22, R29, UR8, R10 ;  /* 0x000000081d167c25 */ /* 0x000fe2000f8e000a */
[----:B------:R-:W-:Y:S02]  /*13f0*/  IADD3 R13, PT, PT, R13, UR6, RZ ;  /* 0x000000060d0d7c10 */ /* 0x000fe4000fffe0ff */
[----:B--2---:R-:W-:Y:S01]  /*1400*/  LEA R26, P1, R12, UR14, 0x2 ;  /* 0x0000000e0c1a7c11 */ /* 0x004fe2000f8210ff */
[----:B------:R-:W-:Y:S01]  /*1410*/  VIADD R23, R23, UR6 ;  /* 0x0000000617177c36 */ /* 0x000fe20008000000 */
[----:B------:R-:W-:Y:S02]  /*1420*/  LEA R24, P0, R22, UR14, 0x2 ;  /* 0x0000000e16187c11 */ /* 0x000fe4000f8010ff */
[----:B------:R-:W-:Y:S02]  /*1430*/  LEA.HI.X R27, R12, UR15, R13, 0x2, P1 ;  /* 0x0000000f0c1b7c11 */ /* 0x000fe400088f140d */
[----:B------:R-:W-:-:S03]  /*1440*/  LEA.HI.X R25, R22, UR15, R23, 0x2, P0 ;  /* 0x0000000f16197c11 */ /* 0x000fc600080f1417 */
[----:B------:R-:W2:Y:S04]  /*1450*/  LDG.E R8, desc[UR10][R26.64] ;  /* 0x0000000a1a087981 */ /* 0x000ea8000c1e1900 */
[----:B------:R0:W4:Y:S01]  /*1460*/  LDG.E R31, desc[UR10][R24.64] ;  /* 0x0000000a181f7981 */ /* 0x000122000c1e1900 */
[----:B------:R-:W-:Y:S01]  /*1470*/  MOV R6, R16 ;  /* 0x0000001000067202 */ /* 0x000fe20000000f00 */
[----:B------:R-:W-:Y:S01]  /*1480*/  IMAD.U32 R13, RZ, RZ, UR5 ;  /* 0x00000005ff0d7e24 */ /* 0x000fe2000f8e00ff */
[----:B------:R-:W-:Y:S02]  /*1490*/  USHF.L.U32 UR7, UR8, 0x2, URZ ;  /* 0x0000000208077899 */ /* 0x000fe400080006ff */
[----:B------:R-:W-:Y:S01]  /*14a0*/  USHF.L.U64.HI UR6, UR8, 0x2, UR9 ;  /* 0x0000000208067899 */ /* 0x000fe20008010209 */
[----:B-1----:R-:W-:-:S04]  /*14b0*/  IMAD.WIDE.U32 R28, R29, UR12, R6 ;  /* 0x0000000c1d1c7c25 */ /* 0x002fc8000f8e0006 */
[----:B------:R-:W-:Y:S01]  /*14c0*/  FADD.FTZ R6, -R3, 1 ;  /* 0x3f80000003067421 */ /* 0x000fe20000010100 */
[----:B------:R-:W-:Y:S01]  /*14d0*/  IADD3 R22, P1, PT, R26, UR7, RZ ;  /* 0x000000071a167c10 */ /* 0x000fe2000ff3e0ff */
[----:B------:R-:W-:Y:S01]  /*14e0*/  IMAD R13, R13, UR13, R29 ;  /* 0x0000000d0d0d7c24 */ /* 0x000fe2000f8e021d */
[C---:B---3--:R-:W-:Y:S02]  /*14f0*/  LEA R12, P0, R28.reuse, UR16, 0x2 ;  /* 0x000000101c0c7c11 */ /* 0x048fe4000f8010ff */
[----:B------:R-:W-:Y:S02]  /*1500*/  IADD3.X R23, PT, PT, R27, UR6, RZ, P1, !PT ;  /* 0x000000061b177c10 */ /* 0x000fe40008ffe4ff */
[----:B------:R-:W-:Y:S02]  /*1510*/  LEA.HI.X R13, R28, UR17, R13, 0x2, P0 ;  /* 0x000000111c0d7c11 */ /* 0x000fe400080f140d */
[----:B0-----:R-:W-:-:S04]  /*1520*/  IADD3 R24, P0, PT, R24, UR7, RZ ;  /* 0x0000000718187c10 */ /* 0x001fc8000ff1e0ff */
[----:B------:R-:W-:Y:S01]  /*1530*/  IADD3.X R25, PT, PT, R25, UR6, RZ, P0, !PT ;  /* 0x0000000619197c10 */ /* 0x000fe200087fe4ff */
[----:B--2---:R-:W-:-:S04]  /*1540*/  FMUL.FTZ R29, R3, R8 ;  /* 0x00000008031d7220 */ /* 0x004fc80000410000 */
[----:B----4-:R-:W-:-:S05]  /*1550*/  FFMA.FTZ R33, R6, R31, R29 ;  /* 0x0000001f06217223 */ /* 0x010fca000001001d */
[----:B------:R0:W-:Y:S04]  /*1560*/  STG.E desc[UR10][R12.64], R33 ;  /* 0x000000210c007986 */ /* 0x0001e8000c10190a */
[----:B------:R-:W2:Y:S04]  /*1570*/  LDG.E R8, desc[UR10][R22.64] ;  /* 0x0000000a16087981 */ /* 0x000ea8000c1e1900 */
[----:B------:R-:W3:Y:S01]  /*1580*/  LDG.E R31, desc[UR10][R24.64] ;  /* 0x0000000a181f7981 */ /* 0x000ee2000c1e1900 */
[----:B------:R-:W-:Y:S01]  /*1590*/  USHF.L.U32 UR19, UR12, 0x2, URZ ;  /* 0x000000020c137899 */ /* 0x000fe200080006ff */
[----:B------:R-:W-:Y:S01]  /*15a0*/  IADD3 R28, P1, PT, R22, UR7, RZ ;  /* 0x00000007161c7c10 */ /* 0x000fe2000ff3e0ff */
[----:B------:R-:W-:-:S03]  /*15b0*/  USHF.L.U64.HI UR18, UR12, 0x2, UR13 ;  /* 0x000000020c127899 */ /* 0x000fc6000801020d */
[----:B------:R-:W-:Y:S02]  /*15c0*/  IADD3.X R29, PT, PT, R23, UR6, RZ, P1, !PT ;  /* 0x00000006171d7c10 */ /* 0x000fe40008ffe4ff */
[----:B------:R-:W-:-:S04]  /*15d0*/  IADD3 R26, P0, PT, R12, UR19, RZ ;  /* 0x000000130c1a7c10 */ /* 0x000fc8000ff1e0ff */
[----:B------:R-:W-:Y:S02]  /*15e0*/  IADD3.X R27, PT, PT, R13, UR18, RZ, P0, !PT ;  /* 0x000000120d1b7c10 */ /* 0x000fe400087fe4ff */
[----:B------:R-:W-:Y:S01]  /*15f0*/  IADD3 R30, P0, PT, R24, UR7, RZ ;  /* 0x00000007181e7c10 */ /* 0x000fe2000ff1e0ff */
[----:B--2---:R-:W-:-:S04]  /*1600*/  FMUL.FTZ R35, R3, R8 ;  /* 0x0000000803237220 */ /* 0x004fc80000410000 */
[----:B---3--:R-:W-:Y:S01]  /*1610*/  FFMA.FTZ R35, R6, R31, R35 ;  /* 0x0000001f06237223 */ /* 0x008fe20000010023 */
[----:B------:R-:W-:-:S04]  /*1620*/  IADD3.X R31, PT, PT, R25, UR6, RZ, P0, !PT ;  /* 0x00000006191f7c10 */ /* 0x000fc800087fe4ff */
[----:B------:R1:W-:Y:S04]  /*1630*/  STG.E desc[UR10][R26.64], R35 ;  /* 0x000000231a007986 */ /* 0x0003e8000c10190a */
[----:B------:R-:W2:Y:S04]  /*1640*/  LDG.E R8, desc[UR10][R28.64] ;  /* 0x0000000a1c087981 */ /* 0x000ea8000c1e1900 */
[----:B------:R-:W3:Y:S01]  /*1650*/  LDG.E R25, desc[UR10][R30.64] ;  /* 0x0000000a1e197981 */ /* 0x000ee2000c1e1900 */
[----:B0-----:R-:W-:Y:S02]  /*1660*/  IADD3 R12, P0, PT, R26, UR19, RZ ;  /* 0x000000131a0c7c10 */ /* 0x001fe4000ff1e0ff */
[----:B------:R-:W-:-:S02]  /*1670*/  IADD3 R22, P1, PT, R28, UR7, RZ ;  /* 0x000000071c167c10 */ /* 0x000fc4000ff3e0ff */
[----:B------:R-:W-:Y:S02]  /*1680*/  IADD3.X R13, PT, PT, R27, UR18, RZ, P0, !PT ;  /* 0x000000121b0d7c10 */ /* 0x000fe400087fe4ff */
[----:B------:R-:W-:Y:S02]  /*1690*/  IADD3 R24, P0, PT, R30, UR7, RZ ;  /* 0x000000071e187c10 */ /* 0x000fe4000ff1e0ff */
[----:B------:R-:W-:Y:S01]  /*16a0*/  IADD3.X R23, PT, PT, R29, UR6, RZ, P1, !PT ;  /* 0x000000061d177c10 */ /* 0x000fe20008ffe4ff */
[----:B--2---:R-:W-:-:S04]  /*16b0*/  FMUL.FTZ R33, R3, R8 ;  /* 0x0000000803217220 */ /* 0x004fc80000410000 */
[----:B---3--:R-:W-:Y:S01]  /*16c0*/  FFMA.FTZ R33, R6, R25, R33 ;  /* 0x0000001906217223 */ /* 0x008fe20000010021 */
[----:B------:R-:W-:-:S04]  /*16d0*/  IADD3.X R25, PT, PT, R31, UR6, RZ, P0, !PT ;  /* 0x000000061f197c10 */ /* 0x000fc800087fe4ff */
[----:B------:R0:W-:Y:S04]  /*16e0*/  STG.E desc[UR10][R12.64], R33 ;  /* 0x000000210c007986 */ /* 0x0001e8000c10190a */
[----:B------:R-:W2:Y:S04]  /*16f0*/  LDG.E R8, desc[UR10][R22.64] ;  /* 0x0000000a16087981 */ /* 0x000ea8000c1e1900 */
[----:B------:R-:W3:Y:S01]  /*1700*/  LDG.E R31, desc[UR10][R24.64] ;  /* 0x0000000a181f7981 */ /* 0x000ee2000c1e1900 */
[----:B-1----:R-:W-:Y:S02]  /*1710*/  IADD3 R26, P0, PT, R12, UR19, RZ ;  /* 0x000000130c1a7c10 */ /* 0x002fe4000ff1e0ff */
        /* <DEDUP_REMOVED lines=43> */
[----:B------:R-:W-:Y:S01]  /*19d0*/  UIADD3 UR5, UPT, UPT, UR5, 0x8, URZ ;  /* 0x0000000805057890 */ /* 0x000fe2000fffe0ff */
[----:B-1----:R-:W-:-:S04]  /*19e0*/  IADD3 R26, P0, PT, R12, UR19, RZ ;  /* 0x000000130c1a7c10 */ /* 0x002fc8000ff1e0ff */
[----:B------:R-:W-:Y:S02]  /*19f0*/  IADD3.X R27, PT, PT, R13, UR18, RZ, P0, !PT ;  /* 0x000000120d1b7c10 */ /* 0x000fe400087fe4ff */
[----:B------:R-:W-:Y:S01]  /*1a00*/  ISETP.NE.AND P0, PT, R4, UR5, PT ;  /* 0x0000000504007c0c */ /* 0x000fe2000bf05270 */
[----:B--2---:R-:W-:-:S04]  /*1a10*/  FMUL.FTZ R29, R3, R22 ;  /* 0x00000016031d7220 */ /* 0x004fc80000410000 */
[----:B---3--:R-:W-:-:S05]  /*1a20*/  FFMA.FTZ R29, R6, R25, R29 ;  /* 0x00000019061d7223 */ /* 0x008fca000001001d */
[----:B------:R4:W-:Y:S03]  /*1a30*/  STG.E desc[UR10][R26.64], R29 ;  /* 0x0000001d1a007986 */ /* 0x0009e6000c10190a */
[----:B------:R-:W-:Y:S05]  /*1a40*/  @P0 BRA `(.L_x_211) ;  /* 0xfffffff800500947 */ /* 0x000fea000383ffff */
[----:B------:R-:W-:-:S07]  /*1a50*/  IMAD.MOV.U32 R6, RZ, RZ, R4 ;  /* 0x000000ffff067224 */ /* 0x000fce00078e0004 */
.L_x_210:
        /* <DEDUP_REMOVED lines=9> */
[----:B------:R-:W4:Y:S01]  /*1af0*/  LDCU.64 UR16, c[0x0][0x3b8] ;  /* 0x00007700ff1077ac */ /* 0x000f220008000a00 */
[----:B------:R-:W-:Y:S01]  /*1b00*/  IMAD.MOV.U32 R8, RZ, RZ, R20 ;  /* 0x000000ffff087224 */ /* 0x000fe200078e0014 */
[----:B------:R-:W-:Y:S01]  /*1b10*/  MOV R10, R18 ;  /* 0x00000012000a7202 */ /* 0x000fe20000000f00 */
[----:B------:R-:W0:Y:S01]  /*1b20*/  LDCU.64 UR8, c[0x0][0x3b8] ;  /* 0x00007700ff0877ac */ /* 0x000e220008000a00 */
[----:B------:R-:W1:Y:S01]  /*1b30*/  LDCU.64 UR12, c[0x0][0x390] ;  /* 0x00007200ff0c77ac */ /* 0x000e620008000a00 */
[----:B------:R-:W2:Y:S01]  /*1b40*/  LDCU.64 UR14, c[0x0][0x3c8] ;  /* 0x00007900ff0e77ac */ /* 0x000ea20008000a00 */
[----:B----4-:R-:W-:-:S04]  /*1b50*/  IMAD.WIDE.U32 R12, R6, UR16, R8 ;  /* 0x00000010060c7c25 */ /* 0x010fc8000f8e0008 */
[C---:B0-----:R-:W-:Y:S02]  /*1b60*/  IMAD R23, R6.reuse, UR9, RZ ;  /* 0x0000000906177c24 */ /* 0x041fe4000f8e02ff */
[----:B------:R-:W-:Y:S01]  /*1b70*/  IMAD.WIDE.U32 R26, R6, UR8, R10 ;  /* 0x00000008061a7c25 */ /* 0x000fe2000f8e000a */
[----:B------:R-:W0:Y:S01]  /*1b80*/  LDCU.64 UR8, c[0x0][0x3f0] ;  /* 0x00007e00ff0877ac */ /* 0x000e220008000a00 */
[----:B-1----:R-:W-:Y:S02]  /*1b90*/  LEA R24, P1, R12, UR12, 0x2 ;  /* 0x0000000c0c187c11 */ /* 0x002fe4000f8210ff */
[----:B------:R-:W-:Y:S01]  /*1ba0*/  IMAD.IADD R13, R23, 0x1, R13 ;  /* 0x00000001170d7824 */ /* 0x000fe200078e020d */
[----:B------:R-:W-:Y:S01]  /*1bb0*/  LEA R22, P0, R26, UR12, 0x2 ;  /* 0x0000000c1a167c11 */ /* 0x000fe2000f8010ff */
[----:B------:R-:W-:-:S03]  /*1bc0*/  IMAD.IADD R23, R27, 0x1, R23 ;  /* 0x000000011b177824 */ /* 0x000fc600078e0217 */
[----:B------:R-:W-:Y:S02]  /*1bd0*/  LEA.HI.X R25, R12, UR13, R13, 0x2, P1 ;  /* 0x0000000d0c197c11 */ /* 0x000fe400088f140d */
[----:B------:R-:W-:-:S03]  /*1be0*/  LEA.HI.X R23, R26, UR13, R23, 0x2, P0 ;  /* 0x0000000d1a177c11 */ /* 0x000fc600080f1417 */
[----:B------:R1:W3:Y:S04]  /*1bf0*/  LDG.E R24, desc[UR10][R24.64] ;  /* 0x0000000a18187981 */ /* 0x0002e8000c1e1900 */
[----:B------:R4:W5:Y:S01]  /*1c00*/  LDG.E R27, desc[UR10][R22.64] ;  /* 0x0000000a161b7981 */ /* 0x000962000c1e1900 */
[----:B------:R-:W-:Y:S01]  /*1c10*/  FADD.FTZ R8, -R3, 1 ;  /* 0x3f80000003087421 */ /* 0x000fe20000010100 */
[----:B------:R-:W-:Y:S02]  /*1c20*/  VIADD R33, R6, 0x1 ;  /* 0x0000000106217836 */ /* 0x000fe40000000000 */
[----:B-1----:R-:W-:Y:S02]  /*1c30*/  IMAD.MOV.U32 R25, RZ, RZ, R9 ;  /* 0x000000ffff197224 */ /* 0x002fe400078e0009 */
[----:B------:R-:W-:Y:S01]  /*1c40*/  IMAD R31, R33, UR17, RZ ;  /* 0x00000011211f7c24 */ /* 0x000fe2000f8e02ff */
[----:B----4-:R-:W-:Y:S01]  /*1c50*/  MOV R22, R16 ;  /* 0x0000001000167202 */ /* 0x010fe20000000f00 */
[----:B------:R-:W-:-:S04]  /*1c60*/  IMAD.MOV.U32 R23, RZ, RZ, R7 ;  /* 0x000000ffff177224 */ /* 0x000fc800078e0007 */
[----:B0-----:R-:W-:-:S04]  /*1c70*/  IMAD.WIDE.U32 R12, R6, UR8, R22 ;  /* 0x00000008060c7c25 */ /* 0x001fc8000f8e0016 */
[----:B------:R-:W-:Y:S01]  /*1c80*/  IMAD R29, R6, UR9, R13 ;  /* 0x00000009061d7c24 */ /* 0x000fe2000f8e020d */
[----:B--2---:R-:W-:-:S04]  /*1c90*/  LEA R34, P0, R12, UR14, 0x2 ;  /* 0x0000000e0c227c11 */ /* 0x004fc8000f8010ff */
[----:B------:R-:W-:Y:S01]  /*1ca0*/  LEA.HI.X R35, R12, UR15, R29, 0x2, P0 ;  /* 0x0000000f0c237c11 */ /* 0x000fe200080f141d */
[----:B---3--:R-:W-:Y:S01]  /*1cb0*/  FMUL.FTZ R13, R3, R24 ;  /* 0x00000018030d7220 */ /* 0x008fe20000410000 */
[----:B------:R-:W-:-:S03]  /*1cc0*/  MOV R24, R20 ;  /* 0x0000001400187202 */ /* 0x000fc60000000f00 */
[----:B-----5:R-:W-:Y:S01]  /*1cd0*/  FFMA.FTZ R37, R8, R27, R13 ;  /* 0x0000001b08257223 */ /* 0x020fe2000001000d */
[----:B------:R-:W-:-:S04]  /*1ce0*/  IMAD.WIDE.U32 R26, R33, UR16, R10 ;  /* 0x00000010211a7c25 */ /* 0x000fc8000f8e000a */
[----:B------:R-:W-:Y:S01]  /*1cf0*/  IMAD.WIDE.U32 R12, R33, UR16, R24 ;  /* 0x00000010210c7c25 */ /* 0x000fe2000f8e0018 */
[----:B------:R0:W-:Y:S03]  /*1d00*/  STG.E desc[UR10][R34.64], R37 ;  /* 0x0000002522007986 */ /* 0x0001e6000c10190a */
[----:B------:R-:W-:Y:S01]  /*1d10*/  IMAD.IADD R13, R31, 0x1, R13 ;  /* 0x000000011f0d7824 */ /* 0x000fe200078e020d */
[----:B------:R-:W-:-:S04]  /*1d20*/  LEA R28, P0, R12, UR12, 0x2 ;  /* 0x0000000c0c1c7c11 */ /* 0x000fc8000f8010ff */
[----:B------:R-:W-:Y:S02]  /*1d30*/  LEA.HI.X R29, R12, UR13, R13, 0x2, P0 ;  /* 0x0000000d0c1d7c11 */ /* 0x000fe400080f140d */
[----:B------:R-:W-:Y:S02]  /*1d40*/  IADD3 R13, PT, PT, R27, R31, RZ ;  /* 0x0000001f1b0d7210 */ /* 0x000fe40007ffe0ff */
[C---:B------:R-:W-:Y:S01]  /*1d50*/  LEA R30, P0, R26.reuse, UR12, 0x2 ;  /* 0x0000000c1a1e7c11 */ /* 0x040fe2000f8010ff */
[----:B------:R-:W2:Y:S03]  /*1d60*/  LDG.E R28, desc[UR10][R28.64] ;  /* 0x0000000a1c1c7981 */ /* 0x000ea6000c1e1900 */
[----:B------:R-:W-:-:S06]  /*1d70*/  LEA.HI.X R31, R26, UR13, R13, 0x2, P0 ;  /* 0x0000000d1a1f7c11 */ /* 0x000fcc00080f140d */
[----:B------:R-:W3:Y:S01]  /*1d80*/  LDG.E R31, desc[UR10][R30.64] ;  /* 0x0000000a1e1f7981 */ /* 0x000ee2000c1e1900 */
[----:B------:R-:W-:-:S04]  /*1d90*/  IMAD.WIDE.U32 R26, R33, UR8, R22 ;  /* 0x00000008211a7c25 */ /* 0x000fc8000f8e0016 */
[----:B------:R-:W-:Y:S01]  /*1da0*/  IMAD R33, R33, UR9, R27 ;  /* 0x0000000921217c24 */ /* 0x000fe2000f8e021b */
[----:B------:R-:W-:Y:S01]  /*1db0*/  LEA R12, P0, R26, UR14, 0x2 ;  /* 0x0000000e1a0c7c11 */ /* 0x000fe2000f8010ff */
[----:B0-----:R-:W-:-:S03]  /*1dc0*/  VIADD R37, R6, 0x2 ;  /* 0x0000000206257836 */ /* 0x001fc60000000000 */
[----:B------:R-:W-:Y:S01]  /*1dd0*/  LEA.HI.X R13, R26, UR15, R33, 0x2, P0 ;  /* 0x0000000f1a0d7c11 */ /* 0x000fe200080f1421 */
[----:B------:R-:W-:Y:S02]  /*1de0*/  IMAD R33, R37, UR17, RZ ;  /* 0x0000001125217c24 */ /* 0x000fe4000f8e02ff */
[----:B--2---:R-:W-:-:S04]  /*1df0*/  FMUL.FTZ R27, R3, R28 ;  /* 0x0000001c031b7220 */ /* 0x004fc80000410000 */
[----:B---3--:R-:W-:Y:S01]  /*1e00*/  FFMA.FTZ R32, R8, R31, R27 ;  /* 0x0000001f08207223 */ /* 0x008fe2000001001b */
[----:B------:R-:W-:-:S04]  /*1e10*/  IMAD.WIDE.U32 R26, R37, UR16, R24 ;  /* 0x00000010251a7c25 */ /* 0x000fc8000f8e0018 */
[----:B------:R0:W-:Y:S01]  /*1e20*/  STG.E desc[UR10][R12.64], R32 ;  /* 0x000000200c007986 */ /* 0x0001e2000c10190a */
[----:B------:R-:W-:Y:S01]  /*1e30*/  IMAD.IADD R27, R33, 0x1, R27 ;  /* 0x00000001211b7824 */ /* 0x000fe200078e021b */
[----:B------:R-:W-:-:S04]  /*1e40*/  LEA R28, P0, R26, UR12, 0x2 ;  /* 0x0000000c1a1c7c11 */ /* 0x000fc8000f8010ff */
[----:B------:R-:W-:-:S05]  /*1e50*/  LEA.HI.X R29, R26, UR13, R27, 0x2, P0 ;  /* 0x0000000d1a1d7c11 */ /* 0x000fca00080f141b */
[----:B------:R1:W2:Y:S01]  /*1e60*/  LDG.E R30, desc[UR10][R28.64] ;  /* 0x0000000a1c1e7981 */ /* 0x0002a2000c1e1900 */
[----:B0-----:R-:W-:-:S05]  /*1e70*/  IMAD.WIDE.U32 R12, R37, UR16, R10 ;  /* 0x00000010250c7c25 */ /* 0x001fca000f8e000a */
[----:B------:R-:W-:Y:S02]  /*1e80*/  IADD3 R27, PT, PT, R13, R33, RZ ;  /* 0x000000210d1b7210 */ /* 0x000fe40007ffe0ff */
[----:B------:R-:W-:-:S04]  /*1e90*/  LEA R34, P0, R12, UR12, 0x2 ;  /* 0x0000000c0c227c11 */ /* 0x000fc8000f8010ff */
[----:B------:R-:W-:-:S05]  /*1ea0*/  LEA.HI.X R35, R12, UR13, R27, 0x2, P0 ;  /* 0x0000000d0c237c11 */ /* 0x000fca00080f141b */
[----:B------:R-:W3:Y:S01]  /*1eb0*/  LDG.E R31, desc[UR10][R34.64] ;  /* 0x0000000a221f7981 */ /* 0x000ee2000c1e1900 */
[----:B------:R-:W-:Y:S02]  /*1ec0*/  VIADD R33, R6, 0x3 ;  /* 0x0000000306217836 */ /* 0x000fe40000000000 */
[----:B------:R-:W-:-:S04]  /*1ed0*/  IMAD.WIDE.U32 R12, R37, UR8, R22 ;  /* 0x00000008250c7c25 */ /* 0x000fc8000f8e0016 */
[----:B------:R-:W-:Y:S01]  /*1ee0*/  IMAD.WIDE.U32 R26, R33, UR16, R24 ;  /* 0x00000010211a7c25 */ /* 0x000fe2000f8e0018 */
[----:B------:R-:W-:-:S03]  /*1ef0*/  LEA R24, P0, R12, UR14, 0x2 ;  /* 0x0000000e0c187c11 */ /* 0x000fc6000f8010ff */
[----:B------:R-:W-:Y:S02]  /*1f00*/  IMAD R37, R37, UR9, R13 ;  /* 0x0000000925257c24 */ /* 0x000fe4000f8e020d */
[C---:B------:R-:W-:Y:S02]  /*1f10*/  IMAD R32, R33.reuse, UR17, RZ ;  /* 0x0000001121207c24 */ /* 0x040fe4000f8e02ff */
[----:B-1----:R-:W-:Y:S01]  /*1f20*/  IMAD.WIDE.U32 R28, R33, UR16, R10 ;  /* 0x00000010211c7c25 */ /* 0x002fe2000f8e000a */
[----:B------:R-:W-:Y:S02]  /*1f30*/  LEA.HI.X R25, R12, UR15, R37, 0x2, P0 ;  /* 0x0000000f0c197c11 */ /* 0x000fe400080f1425 */
[----:B------:R-:W-:Y:S01]  /*1f40*/  LEA R12, P0, R26, UR12, 0x2 ;  /* 0x0000000c1a0c7c11 */ /* 0x000fe2000f8010ff */
[----:B------:R-:W-:Y:S01]  /*1f50*/  IMAD.IADD R13, R32, 0x1, R27 ;  /* 0x00000001200d7824 */ /* 0x000fe200078e021b */
[----:B------:R-:W-:-:S04]  /*1f60*/  IADD3 R29, PT, PT, R29, R32, RZ ;  /* 0x000000201d1d7210 */ /* 0x000fc80007ffe0ff */
[----:B------:R-:W-:Y:S02]  /*1f70*/  LEA.HI.X R13, R26, UR13, R13, 0x2, P0 ;  /* 0x0000000d1a0d7c11 */ /* 0x000fe400080f140d */
[----:B------:R-:W-:Y:S01]  /*1f80*/  LEA R26, P0, R28, UR12, 0x2 ;  /* 0x0000000c1c1a7c11 */ /* 0x000fe2000f8010ff */
[----:B--2---:R-:W-:-:S04]  /*1f90*/  FMUL.FTZ R27, R3, R30 ;  /* 0x0000001e031b7220 */ /* 0x004fc80000410000 */
[----:B---3--:R-:W-:Y:S01]  /*1fa0*/  FFMA.FTZ R31, R8, R31, R27 ;  /* 0x0000001f081f7223 */ /* 0x008fe2000001001b */
[----:B------:R-:W-:-:S04]  /*1fb0*/  LEA.HI.X R27, R28, UR13, R29, 0x2, P0 ;  /* 0x0000000d1c1b7c11 */ /* 0x000fc800080f141d */
[----:B------:R0:W-:Y:S04]  /*1fc0*/  STG.E desc[UR10][R24.64], R31 ;  /* 0x0000001f18007986 */ /* 0x0001e8000c10190a */
[----:B------:R-:W2:Y:S04]  /*1fd0*/  LDG.E R12, desc[UR10][R12.64] ;  /* 0x0000000a0c0c7981 */ /* 0x000ea8000c1e1900 */
[----:B------:R-:W3:Y:S01]  /*1fe0*/  LDG.E R27, desc[UR10][R26.64] ;  /* 0x0000000a1a1b7981 */ /* 0x000ee2000c1e1900 */
[----:B------:R-:W-:-:S04]  /*1ff0*/  IMAD.WIDE.U32 R22, R33, UR8, R22 ;  /* 0x0000000821167c25 */ /* 0x000fc8000f8e0016 */
[----:B------:R-:W-:Y:S01]  /*2000*/  IMAD R33, R33, UR9, R23 ;  /* 0x0000000921217c24 */ /* 0x000fe2000f8e0217 */
[----:B------:R-:W-:-:S04]  /*2010*/  LEA R28, P0, R22, UR14, 0x2 ;  /* 0x0000000e161c7c11 */ /* 0x000fc8000f8010ff */
[----:B------:R-:W-:Y:S01]  /*2020*/  LEA.HI.X R29, R22, UR15, R33, 0x2, P0 ;  /* 0x0000000f161d7c11 */ /* 0x000fe200080f1421 */
[----:B------:R-:W-:Y:S02]  /*2030*/  VIADD R6, R6, 0x4 ;  /* 0x0000000406067836 */ /* 0x000fe40000000000 */
[----:B--2---:R-:W-:-:S04]  /*2040*/  FMUL.FTZ R23, R3, R12 ;  /* 0x0000000c03177220 */ /* 0x004fc80000410000 */
[----:B---3--:R-:W-:-:S05]  /*2050*/  FFMA.FTZ R23, R8, R27, R23 ;  /* 0x0000001b08177223 */ /* 0x008fca0000010017 */
[----:B------:R0:W-:Y:S02]  /*2060*/  STG.E desc[UR10][R28.64], R23 ;  /* 0x000000171c007986 */ /* 0x0001e4000c10190a */
.L_x_213:
[----:B------:R-:W-:Y:S05]  /*2070*/  BRA.U !UP2, `(.L_x_212) ;  /* 0x000000050a487547 */ /* 0x000fea000b800000 */
[----:B------:R-:W-:Y:S02]  /*2080*/  UISETP.NE.AND UP1, UPT, UR7, 0x1, UPT ;  /* 0x000000010700788c */ /* 0x000fe4000bf25270 */
[----:B------:R-:W-:-:S04]  /*2090*/  ULOP3.LUT UR5, UR6, 0x1, URZ, 0xc0, !UPT ;  /* 0x0000000106057892 */ /* 0x000fc8000f8ec0ff */
[----:B------:R-:W-:-:S03]  /*20a0*/  UISETP.NE.U32.AND UP2, UPT, UR5, 0x1, UPT ;  /* 0x000000010500788c */ /* 0x000fc6000bf45070 */
[----:B------:R-:W-:Y:S08]  /*20b0*/  BRA.U !UP1, `(.L_x_214) ;  /* 0x0000000109c87547 */ /* 0x000ff0000b800000 */
        /* <DEDUP_REMOVED lines=18> */
[----:B------:R-:W-:Y:S01]  /*21e0*/  IMAD.MOV.U32 R12, RZ, RZ, R16 ;  /* 0x000000ffff0c7224 */ /* 0x000fe200078e0010 */
[C---:B------:R-:W-:Y:S01]  /*21f0*/  IADD3 R31, PT, PT, R6.reuse, 0x1, RZ ;  /* 0x00000001061f7810 */ /* 0x040fe20007ffe0ff */
[----:B------:R-:W-:Y:S02]  /*2200*/  IMAD.MOV.U32 R13, RZ, RZ, R7 ;  /* 0x000000ffff0d7224 */ /* 0x000fe400078e0007 */
[----:B------:R-:W-:Y:S01]  /*2210*/  FADD.FTZ R33, -R3, 1 ;  /* 0x3f80000003217421 */ /* 0x000fe20000010100 */
[----:B-1----:R-:W-:Y:S01]  /*2220*/  MOV R24, R20 ;  /* 0x0000001400187202 */ /* 0x002fe20000000f00 */
[----:B0-----:R-:W-:-:S04]  /*2230*/  IMAD.WIDE.U32 R22, R6, UR6, R12 ;  /* 0x0000000606167c25 */ /* 0x001fc8000f8e000c */
[----:B------:R-:W-:Y:S02]  /*2240*/  IMAD.MOV.U32 R25, RZ, RZ, R9 ;  /* 0x000000ffff197224 */ /* 0x000fe400078e0009 */
[----:B------:R-:W-:Y:S02]  /*2250*/  IMAD R23, R6, UR7, R23 ;  /* 0x0000000706177c24 */ /* 0x000fe4000f8e0217 */
[----:B------:R-:W-:Y:S01]  /*2260*/  IMAD.WIDE.U32 R26, R31, UR14, R24 ;  /* 0x0000000e1f1a7c25 */ /* 0x000fe2000f8e0018 */
[----:B--2---:R-:W-:-:S03]  /*2270*/  LEA R24, P0, R22, UR12, 0x2 ;  /* 0x0000000c16187c11 */ /* 0x004fc6000f8010ff */
[C---:B------:R-:W-:Y:S01]  /*2280*/  IMAD R35, R31.reuse, UR15, RZ ;  /* 0x0000000f1f237c24 */ /* 0x040fe2000f8e02ff */
[----:B------:R-:W-:Y:S01]  /*2290*/  LEA.HI.X R25, R22, UR13, R23, 0x2, P0 ;  /* 0x0000000d16197c11 */ /* 0x000fe200080f1417 */
[----:B----4-:R-:W-:Y:S01]  /*22a0*/  IMAD.WIDE.U32 R28, R31, UR14, R10 ;  /* 0x0000000e1f1c7c25 */ /* 0x010fe2000f8e000a */
[----:B------:R-:W-:-:S03]  /*22b0*/  LEA R22, P0, R26, UR8, 0x2 ;  /* 0x000000081a167c11 */ /* 0x000fc6000f8010ff */
[----:B------:R-:W-:Y:S01]  /*22c0*/  IMAD.IADD R23, R35, 0x1, R27 ;  /* 0x0000000123177824 */ /* 0x000fe200078e021b */
[----:B------:R-:W-:-:S04]  /*22d0*/  IADD3 R27, PT, PT, R29, R35, RZ ;  /* 0x000000231d1b7210 */ /* 0x000fc80007ffe0ff */
[----:B------:R-:W-:Y:S02]  /*22e0*/  LEA.HI.X R23, R26, UR9, R23, 0x2, P0 ;  /* 0x000000091a177c11 */ /* 0x000fe400080f1417 */
[----:B------:R-:W-:-:S04]  /*22f0*/  LEA R26, P0, R28, UR8, 0x2 ;  /* 0x000000081c1a7c11 */ /* 0x000fc8000f8010ff */
[----:B------:R-:W-:Y:S01]  /*2300*/  LEA.HI.X R27, R28, UR9, R27, 0x2, P0 ;  /* 0x000000091c1b7c11 */ /* 0x000fe200080f141b */
[----:B---3--:R-:W-:-:S04]  /*2310*/  FMUL.FTZ R30, R3, R30 ;  /* 0x0000001e031e7220 */ /* 0x008fc80000410000 */
[----:B-----5:R-:W-:-:S05]  /*2320*/  FFMA.FTZ R35, R33, R8, R30 ;  /* 0x0000000821237223 */ /* 0x020fca000001001e */
[----:B------:R1:W-:Y:S04]  /*2330*/  STG.E desc[UR10][R24.64], R35 ;  /* 0x0000002318007986 */ /* 0x0003e8000c10190a */
[----:B------:R-:W2:Y:S04]  /*2340*/  LDG.E R22, desc[UR10][R22.64] ;  /* 0x0000000a16167981 */ /* 0x000ea8000c1e1900 */
[----:B------:R-:W3:Y:S01]  /*2350*/  LDG.E R26, desc[UR10][R26.64] ;  /* 0x0000000a1a1a7981 */ /* 0x000ee2000c1e1900 */
[----:B------:R-:W-:-:S04]  /*2360*/  IMAD.WIDE.U32 R12, R31, UR6, R12 ;  /* 0x000000061f0c7c25 */ /* 0x000fc8000f8e000c */
[----:B------:R-:W-:Y:S01]  /*2370*/  IMAD R31, R31, UR7, R13 ;  /* 0x000000071f1f7c24 */ /* 0x000fe2000f8e020d */
[----:B------:R-:W-:Y:S01]  /*2380*/  LEA R28, P0, R12, UR12, 0x2 ;  /* 0x0000000c0c1c7c11 */ /* 0x000fe2000f8010ff */
[----:B------:R-:W-:-:S03]  /*2390*/  VIADD R6, R6, 0x2 ;  /* 0x0000000206067836 */ /* 0x000fc60000000000 */
[----:B------:R-:W-:Y:S01]  /*23a0*/  LEA.HI.X R29, R12, UR13, R31, 0x2, P0 ;  /* 0x0000000d0c1d7c11 */ /* 0x000fe200080f141f */
[----:B--2---:R-:W-:-:S04]  /*23b0*/  FMUL.FTZ R8, R3, R22 ;  /* 0x0000001603087220 */ /* 0x004fc80000410000 */
[----:B---3--:R-:W-:-:S05]  /*23c0*/  FFMA.FTZ R33, R33, R26, R8 ;  /* 0x0000001a21217223 */ /* 0x008fca0000010008 */
[----:B------:R1:W-:Y:S02]  /*23d0*/  STG.E desc[UR10][R28.64], R33 ;  /* 0x000000211c007986 */ /* 0x0003e4000c10190a */
.L_x_214:
[----:B------:R-:W-:Y:S05]  /*23e0*/  BRA.U UP2, `(.L_x_212) ;  /* 0x00000001026c7547 */ /* 0x000fea000b800000 */
[----:B------:R-:W2:Y:S01]  /*23f0*/  LDCU.64 UR6, c[0x0][0x3b8] ;  /* 0x00007700ff0677ac */ /* 0x000ea20008000a00 */
[----:B------:R-:W-:Y:S01]  /*2400*/  IMAD.MOV.U32 R8, RZ, RZ, R20 ;  /* 0x000000ffff087224 */ /* 0x000fe200078e0014 */
[----:B------:R-:W-:Y:S01]  /*2410*/  MOV R10, R18 ;  /* 0x00000012000a7202 */ /* 0x000fe20000000f00 */
[----:B------:R-:W3:Y:S02]  /*2420*/  LDCU.64 UR8, c[0x0][0x390] ;  /* 0x00007200ff0877ac */ /* 0x000ee40008000a00 */
[----:B--2---:R-:W-:-:S04]  /*2430*/  IMAD.WIDE.U32 R8, R6, UR6, R8 ;  /* 0x0000000606087c25 */ /* 0x004fc8000f8e0008 */
[----:B----4-:R-:W-:Y:S01]  /*2440*/  IMAD R13, R6, UR7, RZ ;  /* 0x00000007060d7c24 */ /* 0x010fe2000f8e02ff */
[----:B---3--:R-:W-:Y:S01]  /*2450*/  LEA R18, P1, R8, UR8, 0x2 ;  /* 0x0000000808127c11 */ /* 0x008fe2000f8210ff */
[----:B------:R-:W-:Y:S01]  /*2460*/  IMAD.WIDE.U32 R10, R6, UR6, R10 ;  /* 0x00000006060a7c25 */ /* 0x000fe2000f8e000a */
[----:B------:R-:W2:Y:S03]  /*2470*/  LDCU.64 UR6, c[0x0][0x3f0] ;  /* 0x00007e00ff0677ac */ /* 0x000ea60008000a00 */
[----:B------:R-:W-:Y:S01]  /*2480*/  IMAD.IADD R9, R13, 0x1, R9 ;  /* 0x000000010d097824 */ /* 0x000fe200078e0209 */
[----:B------:R-:W-:Y:S01]  /*2490*/  LEA R12, P0, R10, UR8, 0x2 ;  /* 0x000000080a0c7c11 */ /* 0x000fe2000f8010ff */
[----:B------:R-:W-:-:S03]  /*24a0*/  IMAD.IADD R11, R11, 0x1, R13 ;  /* 0x000000010b0b7824 */ /* 0x000fc600078e020d */
[----:B------:R-:W-:Y:S02]  /*24b0*/  LEA.HI.X R19, R8, UR9, R9, 0x2, P1 ;  /* 0x0000000908137c11 */ /* 0x000fe400088f1409 */
[----:B------:R-:W-:Y:S01]  /*24c0*/  LEA.HI.X R13, R10, UR9, R11, 0x2, P0 ;  /* 0x000000090a0d7c11 */ /* 0x000fe200080f140b */
[----:B------:R-:W3:Y:S02]  /*24d0*/  LDCU.64 UR8, c[0x0][0x3c8] ;  /* 0x00007900ff0877ac */ /* 0x000ee40008000a00 */
[----:B------:R-:W4:Y:S04]  /*24e0*/  LDG.E R18, desc[UR10][R18.64] ;  /* 0x0000000a12127981 */ /* 0x000f28000c1e1900 */
[----:B------:R-:W5:Y:S01]  /*24f0*/  LDG.E R12, desc[UR10][R12.64] ;  /* 0x0000000a0c0c7981 */ /* 0x000f62000c1e1900 */
[----:B------:R-:W-:Y:S01]  /*2500*/  MOV R8, R16 ;  /* 0x0000001000087202 */ /* 0x000fe20000000f00 */
[----:B------:R-:W-:-:S02]  /*2510*/  IMAD.MOV.U32 R9, RZ, RZ, R7 ;  /* 0x000000ffff097224 */ /* 0x000fc400078e0007 */
[----:B------:R-:W-:Y:S02]  /*2520*/  FADD.FTZ R10, -R3, 1 ;  /* 0x3f800000030a7421 */ /* 0x000fe40000010100 */
[----:B--2---:R-:W-:-:S04]  /*2530*/  IMAD.WIDE.U32 R8, R6, UR6, R8 ;  /* 0x0000000606087c25 */ /* 0x004fc8000f8e0008 */
[----:B------:R-:W-:Y:S01]  /*2540*/  IMAD R7, R6, UR7, R9 ;  /* 0x0000000706077c24 */ /* 0x000fe2000f8e0209 */
[----:B---3--:R-:W-:-:S04]  /*2550*/  LEA R6, P0, R8, UR8, 0x2 ;  /* 0x0000000808067c11 */ /* 0x008fc8000f8010ff */
[----:B------:R-:W-:Y:S01]  /*2560*/  LEA.HI.X R7, R8, UR9, R7, 0x2, P0 ;  /* 0x0000000908077c11 */ /* 0x000fe200080f1407 */
[----:B----4-:R-:W-:-:S04]  /*2570*/  FMUL.FTZ R9, R3, R18 ;  /* 0x0000001203097220 */ /* 0x010fc80000410000 */
[----:B-----5:R-:W-:-:S05]  /*2580*/  FFMA.FTZ R9, R10, R12, R9 ;  /* 0x0000000c0a097223 */ /* 0x020fca0000010009 */
[----:B------:R2:W-:Y:S02]  /*2590*/  STG.E desc[UR10][R6.64], R9 ;  /* 0x0000000906007986 */ /* 0x0005e4000c10190a */
.L_x_212:
[----:B------:R-:W-:Y:S05]  /*25a0*/  BRA.U UP0, `(.L_x_215) ;  /* 0xffffffe900fc7547 */ /* 0x000fea000b83ffff */
[----:B------:R-:W-:Y:S05]  /*25b0*/  EXIT ;  /* 0x000000000000794d */ /* 0x000fea0003800000 */
.L_x_216:
        /* <DEDUP_REMOVED lines=12> */
.L_x_238:


//--------------------- .text._ZN2at6native52_GLOBAL__N__f9ca3f21_19_UpSampleLinear1d_cu_bb295a3027upsample_linear1d_out_frameIddEEviT0_bNS_27GenericPackedTensorAccessorIKT_Lm3ENS_16DefaultPtrTraitsElEENS4_IS5_Lm3ES7_lEE --------------------------
	.section	.text._ZN2at6native52_GLOBAL__N__f9ca3f21_19_UpSampleLinear1d_cu_bb295a3027upsample_linear1d_out_frameIddEEviT0_bNS_27GenericPackedTensorAccessorIKT_Lm3ENS_16DefaultPtrTraitsElEENS4_IS5_Lm3ES7_lEE,"ax",@progbits
	.align	128
.text._ZN2at6native52_GLOBAL__N__f9ca3f21_19_UpSampleLinear1d_cu_bb295a3027upsample_linear1d_out_frameIddEEviT0_bNS_27GenericPackedTensorAccessorIKT_Lm3ENS_16DefaultPtrTraitsElEENS4_IS5_Lm3ES7_lEE:
        .type           _ZN2at6native52_GLOBAL__N__f9ca3f21_19_UpSampleLinear1d_cu_bb295a3027upsample_linear1d_out_frameIddEEviT0_bNS_27GenericPackedTensorAccessorIKT_Lm3ENS_16DefaultPtrTraitsElEENS4_IS5_Lm3ES7_lEE,@function
        .size           _ZN2at6native52_GLOBAL__N__f9ca3f21_19_UpSampleLinear1d_cu_bb295a3027upsample_linear1d_out_frameIddEEviT0_bNS_27GenericPackedTensorAccessorIKT_Lm3ENS_16DefaultPtrTraitsElEENS4_IS5_Lm3ES7_lEE,(.L_x_239 - _ZN2at6native52_GLOBAL__N__f9ca3f21_19_UpSampleLinear1d_cu_bb295a3027upsample_linear1d_out_frameIddEEviT0_bNS_27GenericPackedTensorAccessorIKT_Lm3ENS_16DefaultPtrTraitsElEENS4_IS5_Lm3ES7_lEE)
        .other          _ZN2at6native52_GLOBAL__N__f9ca3f21_19_UpSampleLinear1d_cu_bb295a3027upsample_linear1d_out_frameIddEEviT0_bNS_27GenericPackedTensorAccessorIKT_Lm3ENS_16DefaultPtrTraitsElEENS4_IS5_Lm3ES7_lEE,@"STO_CUDA_ENTRY STV_DEFAULT"
_ZN2at6native52_GLOBAL__N__f9ca3f21_19_UpSampleLinear1d_cu_bb295a3027upsample_linear1d_out_frameIddEEviT0_bNS_27GenericPackedTensorAccessorIKT_Lm3ENS_16DefaultPtrTraitsElEENS4_IS5_Lm3ES7_lEE:
        /* <DEDUP_REMOVED lines=40> */
[----:B------:R-:W-:Y:S01]  /*0280*/  SHF.R.S32.HI R0, RZ, 0x1f, R17 ;  /* 0x0000001fff007819 */ /* 0x000fe20000011411 */
[----:B------:R-:W1:Y:S01]  /*0290*/  LDCU.64 UR6, c[0x0][0x3c8] ;  /* 0x00007900ff0677ac */ /* 0x000e620008000a00 */
[----:B------:R-:W2:Y:S01]  /*02a0*/  LDCU.64 UR12, c[0x0][0x400] ;  /* 0x00008000ff0c77ac */ /* 0x000ea20008000a00 */
[----:B0-----:R-:W-:Y:S02]  /*02b0*/  UISETP.GE.AND UP0, UPT, UR5, 0x1, UPT ;  /* 0x000000010500788c */ /* 0x001fe4000bf06270 */
[----:B-1----:R-:W-:-:S04]  /*02c0*/  IMAD R2, R0, UR6, RZ ;  /* 0x0000000600027c24 */ /* 0x002fc8000f8e02ff */
[----:B------:R-:W-:Y:S01]  /*02d0*/  PLOP3.LUT P0, PT, PT, PT, UP0, 0x80, 0x8 ;  /* 0x000000000008781c */ /* 0x000fe20003f0f008 */
[----:B------:R-:W-:-:S04]  /*02e0*/  IMAD.WIDE.U32 R14, R17, UR6, RZ ;  /* 0x00000006110e7c25 */ /* 0x000fc8000f8e00ff */
[----:B--2---:R-:W-:Y:S02]  /*02f0*/  IMAD R0, R0, UR12, RZ ;  /* 0x0000000c00007c24 */ /* 0x004fe4000f8e02ff */
[C---:B------:R-:W-:Y:S02]  /*0300*/  IMAD R3, R17.reuse, UR7, R2 ;  /* 0x0000000711037c24 */ /* 0x040fe4000f8e0202 */
[----:B------:R-:W-:-:S04]  /*0310*/  IMAD R5, R17, UR13, R0 ;  /* 0x0000000d11057c24 */ /* 0x000fc8000f8e0200 */
[----:B------:R-:W-:Y:S05]  /*0320*/  @!P0 EXIT ;  /* 0x000000000000894d */ /* 0x000fea0003800000 */
[----:B------:R-:W-:Y:S01]  /*0330*/  IMAD.WIDE.U32 R16, R17, UR12, RZ ;  /* 0x0000000c11107c25 */ /* 0x000fe2000f8e00ff */
[----:B------:R-:W-:Y:S02]  /*0340*/  ULOP3.LUT UR8, UR5, 0x7, URZ, 0xc0, !UPT ;  /* 0x0000000705087892 */ /* 0x000fe4000f8ec0ff */
[----:B------:R-:W-:Y:S01]  /*0350*/  ULOP3.LUT UR5, UR5, 0x7ffffff8, URZ, 0xc0, !UPT ;  /* 0x7ffffff805057892 */ /* 0x000fe2000f8ec0ff */
[----:B------:R-:W-:Y:S01]  /*0360*/  IMAD.IADD R3, R15, 0x1, R3 ;  /* 0x000000010f037824 */ /* 0x000fe200078e0203 */
[----:B------:R-:W-:Y:S01]  /*0370*/  UMOV UR4, URZ ;  /* 0x000000ff00047c82 */ /* 0x000fe20008000000 */
[----:B------:R-:W-:-:S09]  /*0380*/  IMAD.IADD R5, R17, 0x1, R5 ;  /* 0x0000000111057824 */ /* 0x000fd200078e0205 */
.L_x_223:
[----:B0-----:R-:W0:Y:S01]  /*0390*/  LDCU UR7, c[0x0][0x3a8] ;  /* 0x00007500ff0777ac */ /* 0x001e220008000800 */
[----:B-1-3--:R-:W1:Y:S01]  /*03a0*/  LDC.64 R6, c[0x0][0x3b8] ;  /* 0x0000ee00ff067b82 */ /* 0x00ae620000000a00 */
[----:B------:R-:W-:Y:S02]  /*03b0*/  IMAD.MOV.U32 R2, RZ, RZ, R14 ;  /* 0x000000ffff027224 */ /* 0x000fe400078e000e */
[----:B------:R-:W-:Y:S02]  /*03c0*/  IMAD.MOV.U32 R4, RZ, RZ, R16 ;  /* 0x000000ffff047224 */ /* 0x000fe400078e0010 */
[----:B------:R-:W-:-:S03]  /*03d0*/  IMAD.MOV.U32 R11, RZ, RZ, RZ ;  /* 0x000000ffff0b7224 */ /* 0x000fc600078e00ff */
[----:B--2---:R-:W2:Y:S01]  /*03e0*/  LDC.64 R8, c[0x0][0x3f0] ;  /* 0x0000fc00ff087b82 */ /* 0x004ea20000000a00 */
        /* <DEDUP_REMOVED lines=10> */
[----:B------:R-:W-:Y:S01]  /*0490*/  UIADD3 UR9, UPT, UPT, -UR5, URZ, URZ ;  /* 0x000000ff05097290 */ /* 0x000fe2000fffe1ff */
[----:B-1----:R-:W-:Y:S02]  /*04a0*/  LEA R10, P0, R20, UR14, 0x3 ;  /* 0x0000000e140a7c11 */ /* 0x002fe4000f8018ff */
[----:B--2---:R-:W-:Y:S02]  /*04b0*/  LEA R12, P1, R18, UR16, 0x3 ;  /* 0x00000010120c7c11 */ /* 0x004fe4000f8218ff */
[----:B------:R-:W-:Y:S02]  /*04c0*/  LEA.HI.X R11, R20, UR15, R9, 0x3, P0 ;  /* 0x0000000f140b7c11 */ /* 0x000fe400080f1c09 */
[----:B------:R-:W-:Y:S01]  /*04d0*/  LEA.HI.X R13, R18, UR17, R7, 0x3, P1 ;  /* 0x00000011120d7c11 */ /* 0x000fe200088f1c07 */
[----:B---3--:R-:W-:Y:S01]  /*04e0*/  USHF.L.U64.HI UR12, UR18, 0x3, UR19 ;  /* 0x00000003120c7899 */ /* 0x008fe20008010213 */
[C-C-:B0-----:R-:W-:Y:S01]  /*04f0*/  SHF.L.U64.HI R2, R22.reuse, 0x3, R23.reuse ;  /* 0x0000000316027819 */ /* 0x141fe20000010217 */
[----:B------:R-:W-:Y:S01]  /*0500*/  USHF.L.U64.HI UR6, UR18, 0x6, UR19 ;  /* 0x0000000612067899 */ /* 0x000fe20008010213 */
[----:B------:R-:W-:-:S11]  /*0510*/  SHF.L.U64.HI R0, R22, 0x6, R23 ;  /* 0x0000000616007819 */ /* 0x000fd60000010217 */
.L_x_219:
[----:B------:R-:W2:Y:S01]  /*0520*/  LDG.E.64 R24, desc[UR10][R12.64] ;  /* 0x0000000a0c187981 */ /* 0x000ea2000c1e1b00 */
[----:B------:R-:W-:-:S06]  /*0530*/  USHF.L.U32 UR13, UR18, 0x3, URZ ;  /* 0x00000003120d7899 */ /* 0x000fcc00080006ff */
[----:B0-----:R-:W-:-:S04]  /*0540*/  IADD3 R34, P0, PT, R12, UR13, RZ ;  /* 0x0000000d0c227c10 */ /* 0x001fc8000ff1e0ff */
[----:B------:R-:W-:Y:S01]  /*0550*/  IADD3.X R35, PT, PT, R13, UR12, RZ, P0, !PT ;  /* 0x0000000c0d237c10 */ /* 0x000fe200087fe4ff */
[----:B------:R-:W-:Y:S01]  /*0560*/  IMAD.SHL.U32 R23, R22, 0x8, RZ ;  /* 0x0000000816177824 */ /* 0x000fe200078e00ff */
[----:B--2---:R0:W-:Y:S04]  /*0570*/  STG.E.64 desc[UR10][R10.64], R24 ;  /* 0x000000180a007986 */ /* 0x0041e8000c101b0a */
[----:B------:R-:W2:Y:S01]  /*0580*/  LDG.E.64 R30, desc[UR10][R34.64] ;  /* 0x0000000a221e7981 */ /* 0x000ea2000c1e1b00 */
[----:B------:R-:W-:Y:S02]  /*0590*/  IADD3 R36, P0, PT, R10, R23, RZ ;  /* 0x000000170a247210 */ /* 0x000fe40007f1e0ff */
[----:B------:R-:W-:-:S03]  /*05a0*/  IADD3 R32, P1, PT, R34, UR13, RZ ;  /* 0x0000000d22207c10 */ /* 0x000fc6000ff3e0ff */
[--C-:B------:R-:W-:Y:S01]  /*05b0*/  IMAD.X R37, R11, 0x1, R2.reuse, P0 ;  /* 0x000000010b257824 */ /* 0x100fe200000e0602 */
[----:B------:R-:W-:Y:S02]  /*05c0*/  IADD3.X R33, PT, PT, R35, UR12, RZ, P1, !PT ;  /* 0x0000000c23217c10 */ /* 0x000fe40008ffe4ff */
[----:B------:R-:W-:Y:S02]  /*05d0*/  IADD3 R28, P0, PT, R36, R23, RZ ;  /* 0x00000017241c7210 */ /* 0x000fe40007f1e0ff */
        /* <DEDUP_REMOVED lines=34> */
[----:B------:R-:W-:Y:S01]  /*0800*/  IMAD.U32 R23, RZ, RZ, UR18 ;  /* 0x00000012ff177e24 */ /* 0x000fe2000f8e00ff */
[----:B------:R-:W-:-:S02]  /*0810*/  LEA R10, P0, R22, R10, 0x6 ;  /* 0x0000000a160a7211 */ /* 0x000fc400078030ff */
[----:B------:R-:W-:Y:S02]  /*0820*/  UISETP.NE.AND UP0, UPT, UR9, URZ, UPT ;  /* 0x000000ff0900728c */ /* 0x000fe4000bf05270 */
[----:B------:R-:W-:Y:S01]  /*0830*/  LEA R12, P1, R23, R12, 0x6 ;  /* 0x0000000c170c7211 */ /* 0x000fe200078230ff */
[----:B------:R-:W-:-:S03]  /*0840*/  IMAD.X R11, R11, 0x1, R0, P0 ;  /* 0x000000010b0b7824 */ /* 0x000fc600000e0600 */
[----:B------:R-:W-:Y:S01]  /*0850*/  IADD3.X R13, PT, PT, R13, UR6, RZ, P1, !PT ;  /* 0x000000060d0d7c10 */ /* 0x000fe20008ffe4ff */
[----:B--2---:R0:W-:Y:S02]  /*0860*/  STG.E.64 desc[UR10][R32.64], R36 ;  /* 0x0000002420007986 */ /* 0x0041e4000c101b0a */
[----:B------:R-:W-:Y:S06]  /*0870*/  BRA.U UP0, `(.L_x_219) ;  /* 0xfffffffd00287547 */ /* 0x000fec000b83ffff */
[----:B------:R-:W-:-:S07]  /*0880*/  IMAD.U32 R11, RZ, RZ, UR5 ;  /* 0x00000005ff0b7e24 */ /* 0x000fce000f8e00ff */
.L_x_218:
        /* <DEDUP_REMOVED lines=8> */
[----:B------:R-:W2:Y:S01]  /*0910*/  LDCU.64 UR14, c[0x0][0x398] ;  /* 0x00007300ff0e77ac */ /* 0x000ea20008000a00 */
[----:B------:R-:W3:Y:S01]  /*0920*/  LDCU.64 UR16, c[0x0][0x3f8] ;  /* 0x00007f00ff1077ac */ /* 0x000ee20008000a00 */
[----:B------:R-:W4:Y:S01]  /*0930*/  LDCU.64 UR18, c[0x0][0x3d0] ;  /* 0x00007a00ff1277ac */ /* 0x000f220008000a00 */
[----:B-1----:R-:W-:-:S04]  /*0940*/  IMAD.WIDE.U32 R12, R11, UR12, R6 ;  /* 0x0000000c0b0c7c25 */ /* 0x002fc8000f8e0006 */
[----:B------:R-:W-:Y:S01]  /*0950*/  IMAD R13, R11, UR13, R13 ;  /* 0x0000000d0b0d7c24 */ /* 0x000fe2000f8e020d */
[----:B--2---:R-:W-:-:S04]  /*0960*/  LEA R24, P0, R12, UR14, 0x3 ;  /* 0x0000000e0c187c11 */ /* 0x004fc8000f8018ff */
[----:B------:R-:W-:-:S06]  /*0970*/  LEA.HI.X R25, R12, UR15, R13, 0x3, P0 ;  /* 0x0000000f0c197c11 */ /* 0x000fcc00080f1c0d */
[----:B------:R-:W2:Y:S01]  /*0980*/  LDG.E.64 R24, desc[UR10][R24.64] ;  /* 0x0000000a18187981 */ /* 0x000ea2000c1e1b00 */
[----:B------:R-:W-:Y:S02]  /*0990*/  IMAD.MOV.U32 R8, RZ, RZ, R20 ;  /* 0x000000ffff087224 */ /* 0x000fe400078e0014 */
[C---:B0-----:R-:W-:Y:S02]  /*09a0*/  VIADD R31, R11.reuse, 0x1 ;  /* 0x000000010b1f7836 */ /* 0x041fe40000000000 */
[----:B---3--:R-:W-:-:S04]  /*09b0*/  IMAD.WIDE.U32 R12, R11, UR16, R8 ;  /* 0x000000100b0c7c25 */ /* 0x008fc8000f8e0008 */
[----:B------:R-:W-:Y:S01]  /*09c0*/  IMAD.WIDE.U32 R22, R31, UR12, R6 ;  /* 0x0000000c1f167c25 */ /* 0x000fe2000f8e0006 */
[----:B----4-:R-:W-:-:S03]  /*09d0*/  LEA R34, P0, R12, UR18, 0x3 ;  /* 0x000000120c227c11 */ /* 0x010fc6000f8018ff */
[----:B------:R-:W-:Y:S01]  /*09e0*/  IMAD R27, R11, UR17, R13 ;  /* 0x000000110b1b7c24 */ /* 0x000fe2000f8e020d */
[----:B------:R-:W-:Y:S01]  /*09f0*/  LEA R28, P1, R22, UR14, 0x3 ;  /* 0x0000000e161c7c11 */ /* 0x000fe2000f8218ff */
[----:B------:R-:W-:-:S03]  /*0a00*/  IMAD R13, R31, UR13, R23 ;  /* 0x0000000d1f0d7c24 */ /* 0x000fc6000f8e0217 */
[----:B------:R-:W-:Y:S02]  /*0a10*/  LEA.HI.X R35, R12, UR19, R27, 0x3, P0 ;  /* 0x000000130c237c11 */ /* 0x000fe400080f1c1b */
[----:B------:R-:W-:-:S03]  /*0a20*/  LEA.HI.X R29, R22, UR15, R13, 0x3, P1 ;  /* 0x0000000f161d7c11 */ /* 0x000fc600088f1c0d */
[----:B--2---:R0:W-:Y:S04]  /*0a30*/  STG.E.64 desc[UR10][R34.64], R24 ;  /* 0x0000001822007986 */ /* 0x0041e8000c101b0a */
        /* <DEDUP_REMOVED lines=14> */
[----:B0-----:R-:W-:Y:S01]  /*0b20*/  IMAD.WIDE.U32 R24, R37, UR12, R6 ;  /* 0x0000000c25187c25 */ /* 0x001fe2000f8e0006 */
[----:B------:R-:W-:-:S03]  /*0b30*/  LEA R26, P0, R22, UR18, 0x3 ;  /* 0x00000012161a7c11 */ /* 0x000fc6000f8018ff */
[----:B------:R-:W-:Y:S01]  /*0b40*/  IMAD R27, R27, UR17, R23 ;  /* 0x000000111b1b7c24 */ /* 0x000fe2000f8e0217 */
[----:B------:R-:W-:Y:S01]  /*0b50*/  LEA R34, P1, R24, UR14, 0x3 ;  /* 0x0000000e18227c11 */ /* 0x000fe2000f8218ff */
[----:B------:R-:W-:-:S03]  /*0b60*/  IMAD R25, R37, UR13, R25 ;  /* 0x0000000d25197c24 */ /* 0x000fc6000f8e0219 */
[----:B------:R-:W-:Y:S02]  /*0b70*/  LEA.HI.X R27, R22, UR19, R27, 0x3, P0 ;  /* 0x00000013161b7c11 */ /* 0x000fe400080f1c1b */
[----:B------:R-:W-:-:S03]  /*0b80*/  LEA.HI.X R35, R24, UR15, R25, 0x3, P1 ;  /* 0x0000000f18237c11 */ /* 0x000fc600088f1c19 */
[----:B--2---:R2:W-:Y:S04]  /*0b90*/  STG.E.64 desc[UR10][R26.64], R12 ;  /* 0x0000000c1a007986 */ /* 0x0045e8000c101b0a */
[----:B------:R-:W3:Y:S01]  /*0ba0*/  LDG.E.64 R22, desc[UR10][R34.64] ;  /* 0x0000000a22167981 */ /* 0x000ee2000c1e1b00 */
[----:B------:R-:W-:-:S04]  /*0bb0*/  IMAD.WIDE.U32 R24, R37, UR16, R8 ;  /* 0x0000001025187c25 */ /* 0x000fc8000f8e0008 */
[----:B------:R-:W-:Y:S01]  /*0bc0*/  IMAD R37, R37, UR17, R25 ;  /* 0x0000001125257c24 */ /* 0x000fe2000f8e0219 */
[----:B-1----:R-:W-:Y:S01]  /*0bd0*/  LEA R28, P0, R24, UR18, 0x3 ;  /* 0x00000012181c7c11 */ /* 0x002fe2000f8018ff */
[----:B------:R-:W-:-:S03]  /*0be0*/  VIADD R11, R11, 0x4 ;  /* 0x000000040b0b7836 */ /* 0x000fc60000000000 */
[----:B------:R-:W-:-:S05]  /*0bf0*/  LEA.HI.X R29, R24, UR19, R37, 0x3, P0 ;  /* 0x00000013181d7c11 */ /* 0x000fca00080f1c25 */
[----:B---3--:R2:W-:Y:S04]  /*0c00*/  STG.E.64 desc[UR10][R28.64], R22 ;  /* 0x000000161c007986 */ /* 0x0085e8000c101b0a */
.L_x_221:
        /* <DEDUP_REMOVED lines=27> */
[----:B------:R-:W-:-:S04]  /*0dc0*/  IMAD.WIDE.U32 R24, R33, UR14, R8 ;  /* 0x0000000e21187c25 */ /* 0x000fc8000f8e0008 */
[----:B------:R-:W-:Y:S01]  /*0dd0*/  IMAD R33, R33, UR15, R25 ;  /* 0x0000000f21217c24 */ /* 0x000fe2000f8e0219 */
[----:B------:R-:W-:Y:S01]  /*0de0*/  LEA R28, P0, R24, UR16, 0x3 ;  /* 0x00000010181c7c11 */ /* 0x000fe2000f8018ff */
[----:B------:R-:W-:-:S03]  /*0df0*/  VIADD R11, R11, 0x2 ;  /* 0x000000020b0b7836 */ /* 0x000fc60000000000 */
[----:B------:R-:W-:-:S05]  /*0e00*/  LEA.HI.X R29, R24, UR17, R33, 0x3, P0 ;  /* 0x00000011181d7c11 */ /* 0x000fca00080f1c21 */
[----:B--2---:R1:W-:Y:S04]  /*0e10*/  STG.E.64 desc[UR10][R28.64], R22 ;  /* 0x000000161c007986 */ /* 0x0043e8000c101b0a */
.L_x_222:
[----:B------:R-:W-:Y:S05]  /*0e20*/  BRA.U UP1, `(.L_x_220) ;  /* 0x0000000101407547 */ /* 0x000fea000b800000 */
[----:B------:R-:W3:Y:S01]  /*0e30*/  LDCU.64 UR6, c[0x0][0x3c0] ;  /* 0x00007800ff0677ac */ /* 0x000ee20008000a00 */
[----:B------:R-:W-:Y:S01]  /*0e40*/  IMAD.MOV.U32 R6, RZ, RZ, R18 ;  /* 0x000000ffff067224 */ /* 0x000fe200078e0012 */
[----:B------:R-:W1:Y:S03]  /*0e50*/  LDCU.64 UR12, c[0x0][0x398] ;  /* 0x00007300ff0c77ac */ /* 0x000e660008000a00 */
[----:B---3--:R-:W-:-:S04]  /*0e60*/  IMAD.WIDE.U32 R6, R11, UR6, R6 ;  /* 0x000000060b067c25 */ /* 0x008fc8000f8e0006 */
[----:B------:R-:W-:Y:S01]  /*0e70*/  IMAD R7, R11, UR7, R7 ;  /* 0x000000070b077c24 */ /* 0x000fe2000f8e0207 */
[C---:B-12---:R-:W-:Y:S01]  /*0e80*/  LEA R12, P0, R6.reuse, UR12, 0x3 ;  /* 0x0000000c060c7c11 */ /* 0x046fe2000f8018ff */
[----:B------:R-:W1:Y:S03]  /*0e90*/  LDCU.64 UR6, c[0x0][0x3f8] ;  /* 0x00007f00ff0677ac */ /* 0x000e660008000a00 */
[----:B------:R-:W-:Y:S01]  /*0ea0*/  LEA.HI.X R13, R6, UR13, R7, 0x3, P0 ;  /* 0x0000000d060d7c11 */ /* 0x000fe200080f1c07 */
[----:B------:R-:W2:Y:S04]  /*0eb0*/  LDCU.64 UR12, c[0x0][0x3d0] ;  /* 0x00007a00ff0c77ac */ /* 0x000ea80008000a00 */
[----:B------:R-:W3:Y:S01]  /*0ec0*/  LDG.E.64 R6, desc[UR10][R12.64] ;  /* 0x0000000a0c067981 */ /* 0x000ee2000c1e1b00 */
[----:B------:R-:W-:-:S04]  /*0ed0*/  IMAD.MOV.U32 R8, RZ, RZ, R20 ;  /* 0x000000ffff087224 */ /* 0x000fc800078e0014 */
[----:B-1----:R-:W-:-:S04]  /*0ee0*/  IMAD.WIDE.U32 R8, R11, UR6, R8 ;  /* 0x000000060b087c25 */ /* 0x002fc8000f8e0008 */
[----:B------:R-:W-:Y:S01]  /*0ef0*/  IMAD R11, R11, UR7, R9 ;  /* 0x000000070b0b7c24 */ /* 0x000fe2000f8e0209 */
[----:B--2---:R-:W-:-:S04]  /*0f00*/  LEA R10, P0, R8, UR12, 0x3 ;  /* 0x0000000c080a7c11 */ /* 0x004fc8000f8018ff */
[----:B------:R-:W-:-:S05]  /*0f10*/  LEA.HI.X R11, R8, UR13, R11, 0x3, P0 ;  /* 0x0000000d080b7c11 */ /* 0x000fca00080f1c0b */
[----:B---3--:R3:W-:Y:S04]  /*0f20*/  STG.E.64 desc[UR10][R10.64], R6 ;  /* 0x000000060a007986 */ /* 0x0087e8000c101b0a */
.L_x_220:
[----:B------:R-:W4:Y:S01]  /*0f30*/  LDC R0, c[0x0][0x3a0] ;  /* 0x0000e800ff007b82 */ /* 0x000f220000000800 */
[----:B------:R-:W-:-:S06]  /*0f40*/  UIADD3 UR4, UPT, UPT, UR4, 0x1, URZ ;  /* 0x0000000104047890 */ /* 0x000fcc000fffe0ff */
[----:B----4-:R-:W-:-:S13]  /*0f50*/  ISETP.NE.AND P0, PT, R0, UR4, PT ;  /* 0x0000000400007c0c */ /* 0x010fda000bf05270 */
[----:B------:R-:W-:Y:S05]  /*0f60*/  @!P0 EXIT ;  /* 0x000000000000894d */ /* 0x000fea0003800000 */
[----:B------:R-:W-:Y:S05]  /*0f70*/  BRA `(.L_x_223) ;  /* 0xfffffff400047947 */ /* 0x000fea000383ffff */
.L_x_217:
        /* <DEDUP_REMOVED lines=32> */
.L_x_224:
        /* <DEDUP_REMOVED lines=20> */
.L_x_230:
[----:B0--3--:R-:W0:Y:S01]  /*12c0*/  LDC.64 R6, c[0x0][0x3c8] ;  /* 0x0000f200ff067b82 */ /* 0x009e220000000a00 */
[----:B-1----:R-:W1:Y:S01]  /*12d0*/  LDCU.64 UR8, c[0x0][0x3b8] ;  /* 0x00007700ff0877ac */ /* 0x002e620008000a00 */
[----:B------:R-:W-:Y:S01]  /*12e0*/  VIADD R14, R0, 0x1 ;  /* 0x00000001000e7836 */ /* 0x000fe20000000000 */
        /* <DEDUP_REMOVED lines=11> */
[----:B------:R-:W-:Y:S01]  /*13a0*/  IMAD R5, R5, R6, RZ ;  /* 0x0000000605057224 */ /* 0x000fe200078e02ff */
[----:B------:R-:W-:Y:S01]  /*13b0*/  UMOV UR5, URZ ;  /* 0x000000ff00057c82 */ /* 0x000fe20008000000 */
[----:B------:R-:W-:Y:S02]  /*13c0*/  IMAD R29, R0, R7, R4 ;  /* 0x00000007001d7224 */ /* 0x000fe400078e0204 */
[----:B------:R-:W-:Y:S02]  /*13d0*/  IMAD R7, R7, R14, R5 ;  /* 0x0000000e07077224 */ /* 0x000fe400078e0205 */
[----:B---3--:R-:W-:-:S04]  /*13e0*/  IMAD.WIDE.U32 R12, R16, UR4, R2 ;  /* 0x00000004100c7c25 */ /* 0x008fc8000f8e0002 */
[----:B------:R-:W-:Y:S01]  /*13f0*/  IMAD R5, R17, UR4, R13 ;  /* 0x0000000411057c24 */ /* 0x000fe2000f8e020d */
[----:B------:R-:W-:Y:S01]  /*1400*/  UIADD3 UR4, UPT, UPT, UR4, 0x1, URZ ;  /* 0x0000000104047890 */ /* 0x000fe2000fffe0ff */
[----:B------:R-:W-:-:S03]  /*1410*/  IMAD.WIDE.U32 R14, R6, R14, UR6 ;  /* 0x00000006060e7e25 */ /* 0x000fc6000f8e000e */
[----:B----4-:R-:W-:Y:S01]  /*1420*/  UISETP.NE.AND UP0, UPT, UR4, UR12, UPT ;  /* 0x0000000c0400728c */ /* 0x010fe2000bf05270 */
[----:B------:R-:W-:-:S04]  /*1430*/  IMAD.WIDE.U32 R16, R0, R6, UR6 ;  /* 0x0000000600107e25 */ /* 0x000fc8000f8e0006 */
[----:B------:R-:W-:Y:S02]  /*1440*/  IMAD.IADD R7, R15, 0x1, R7 ;  /* 0x000000010f077824 */ /* 0x000fe400078e0207 */
[----:B------:R-:W-:Y:S01]  /*1450*/  IMAD.IADD R29, R17, 0x1, R29 ;  /* 0x00000001111d7824 */ /* 0x000fe200078e021d */
[----:B------:R-:W-:Y:S06]  /*1460*/  BRA.U !UP1, `(.L_x_225) ;  /* 0x0000000909987547 */ /* 0x000fec000b800000 */
[----:B------:R-:W0:Y:S01]  /*1470*/  LDCU UR20, c[0x0][0x3a8] ;  /* 0x00007500ff1477ac */ /* 0x000e220008000800 */
[----:B------:R-:W1:Y:S01]  /*1480*/  LDCU.64 UR8, c[0x0][0x3c0] ;  /* 0x00007800ff0877ac */ /* 0x000e620008000a00 */
[----:B------:R-:W2:Y:S01]  /*1490*/  LDCU.64 UR12, c[0x0][0x3f8] ;  /* 0x00007f00ff0c77ac */ /* 0x000ea20008000a00 */
[----:B------:R-:W3:Y:S01]  /*14a0*/  LDCU.64 UR14, c[0x0][0x398] ;  /* 0x00007300ff0e77ac */ /* 0x000ee20008000a00 */
[----:B------:R-:W4:Y:S01]  /*14b0*/  LDCU.64 UR16, c[0x0][0x3d0] ;  /* 0x00007a00ff1077ac */ /* 0x000f220008000a00 */
[----:B------:R-:W-:-:S05]  /*14c0*/  UMOV UR5, URZ ;  /* 0x000000ff00057c82 */ /* 0x000fca0008000000 */
.L_x_226:
[----:B------:R-:W-:Y:S01]  /*14d0*/  IMAD.U32 R2, RZ, RZ, UR5 ;  /* 0x00000005ff027e24 */ /* 0x000fe2000f8e00ff */
[----:B-1----:R-:W-:Y:S01]  /*14e0*/  UIMAD UR6, UR5, UR9, URZ ;  /* 0x00000009050672a4 */ /* 0x002fe2000f8e02ff */
[----:B------:R-:W-:-:S04]  /*14f0*/  IMAD.MOV.U32 R6, RZ, RZ, R14 ;  /* 0x000000ffff067224 */ /* 0x000fc800078e000e */
[----:B--2---:R-:W-:-:S04]  /*1500*/  IMAD.WIDE.U32 R18, R2, UR8, R6 ;  /* 0x0000000802127c25 */ /* 0x004fc8000f8e0006 */
[----:B------:R-:W-:Y:S01]  /*1510*/  VIADD R19, R19, UR6 ;  /* 0x0000000613137c36 */ /* 0x000fe20008000000 */
[----:B---3--:R-:W-:Y:S01]  /*1520*/  LEA R22, P1, R18, UR14, 0x3 ;  /* 0x0000000e12167c11 */ /* 0x008fe2000f8218ff */
[----:B------:R-:W-:-:S03]  /*1530*/  IMAD.MOV.U32 R28, RZ, RZ, R16 ;  /* 0x000000ffff1c7224 */ /* 0x000fc600078e0010 */
[----:B------:R-:W-:Y:S01]  /*1540*/  LEA.HI.X R23, R18, UR15, R19, 0x3, P1 ;  /* 0x0000000f12177c11 */ /* 0x000fe200088f1c13 */
[----:B------:R-:W-:-:S04]  /*1550*/  IMAD.WIDE.U32 R18, R2, UR8, R28 ;  /* 0x0000000802127c25 */ /* 0x000fc8000f8e001c */
[----:B------:R-:W-:Y:S01]  /*1560*/  VIADD R19, R19, UR6 ;  /* 0x0000000613137c36 */ /* 0x000fe20008000000 */
[C---:B------:R-:W-:Y:S01]  /*1570*/  LEA R24, P1, R18.reuse, UR14, 0x3 ;  /* 0x0000000e12187c11 */ /* 0x040fe2000f8218ff */
[----:B------:R1:W3:Y:S03]  /*1580*/  LDG.E.64 R30, desc[UR10][R22.64] ;  /* 0x0000000a161e7981 */ /* 0x0002e6000c1e1b00 */
[----:B------:R-:W-:-:S05]  /*1590*/  LEA.HI.X R25, R18, UR15, R19, 0x3, P1 ;  /* 0x0000000f12197c11 */ /* 0x000fca00088f1c13 */
[----:B------:R5:W3:Y:S01]  /*15a0*/  LDG.E.64 R26, desc[UR10][R24.64] ;  /* 0x0000000a181a7981 */ /* 0x000ae2000c1e1b00 */
[----:B------:R-:W-:Y:S01]  /*15b0*/  IMAD.MOV.U32 R4, RZ, RZ, R12 ;  /* 0x000000ffff047224 */ /* 0x000fe200078e000c */
[----:B------:R-:W-:Y:S01]  /*15c0*/  USHF.L.U32 UR6, UR8, 0x3, URZ ;  /* 0x0000000308067899 */ /* 0x000fe200080006ff */
[----:B------:R-:W-:Y:S01]  /*15d0*/  IMAD.U32 R19, RZ, RZ, UR5 ;  /* 0x00000005ff137e24 */ /* 0x000fe2000f8e00ff */
[----:B------:R-:W-:Y:S01]  /*15e0*/  USHF.L.U64.HI UR19, UR8, 0x3, UR9 ;  /* 0x0000000308137899 */ /* 0x000fe20008010209 */
[----:B--2---:R-:W-:Y:S01]  /*15f0*/  IMAD.WIDE.U32 R32, R2, UR12, R4 ;  /* 0x0000000c02207c25 */ /* 0x004fe2000f8e0004 */
[----:B------:R-:W-:Y:S02]  /*1600*/  DADD R20, -R10, 1 ;  /* 0x3ff000000a147429 */ /* 0x000fe40000000100 */
[----:B-1----:R-:W-:Y:S01]  /*1610*/  IADD3 R22, P2, PT, R22, UR6, RZ ;  /* 0x0000000616167c10 */ /* 0x002fe2000ff5e0ff */
[----:B------:R-:W-:Y:S01]  /*1620*/  IMAD R19, R19, UR13, R33 ;  /* 0x0000000d13137c24 */ /* 0x000fe2000f8e0221 */
[----:B----4-:R-:W-:-:S02]  /*1630*/  LEA R18, P1, R32, UR16, 0x3 ;  /* 0x0000001020127c11 */ /* 0x010fc4000f8218ff */
[----:B------:R-:W-:Y:S02]  /*1640*/  IADD3.X R23, PT, PT, R23, UR19, RZ, P2, !PT ;  /* 0x0000001317177c10 */ /* 0x000fe400097fe4ff */
[----:B------:R-:W-:Y:S02]  /*1650*/  LEA.HI.X R19, R32, UR17, R19, 0x3, P1 ;  /* 0x0000001120137c11 */ /* 0x000fe400088f1c13 */
[----:B-----5:R-:W-:-:S04]  /*1660*/  IADD3 R24, P1, PT, R24, UR6, RZ ;  /* 0x0000000618187c10 */ /* 0x020fc8000ff3e0ff */
[----:B------:R-:W-:-:S15]  /*1670*/  IADD3.X R25, PT, PT, R25, UR19, RZ, P1, !PT ;  /* 0x0000001319197c10 */ /* 0x000fde0008ffe4ff */
[----:B------:R-:W-:-:S15]  /*1680*/  NOP ;  /* 0x0000000000007918 */ /* 0x000fde0000000000 */
[----:B------:R-:W-:-:S15]  /*1690*/  NOP ;  /* 0x0000000000007918 */ /* 0x000fde0000000000 */
[----:B------:R-:W-:-:S05]  /*16a0*/  NOP ;  /* 0x0000000000007918 */ /* 0x000fca0000000000 */
[----:B---3--:R-:W1:-:S15]  /*16b0*/  DMUL R30, R10, R30 ;  /* 0x0000001e0a1e7228 */ /* 0x008e5e0000000000 */
[----:B------:R-:W-:-:S15]  /*16c0*/  NOP ;  /* 0x0000000000007918 */ /* 0x000fde0000000000 */
[----:B------:R-:W-:-:S15]  /*16d0*/  NOP ;  /* 0x0000000000007918 */ /* 0x000fde0000000000 */
[----:B------:R-:W-:-:S15]  /*16e0*/  NOP ;  /* 0x0000000000007918 */ /* 0x000fde0000000000 */
[----:B------:R-:W-:-:S04]  /*16f0*/  NOP ;  /* 0x0000000000007918 */ /* 0x000fc80000000000 */
[----:B-1----:R-:W1:Y:S02]  /*1700*/  DFMA R34, R20, R26, R30 ;  /* 0x0000001a1422722b */ /* 0x002e64000000001e */
[----:B-1----:R1:W-:Y:S04]  /*1710*/  STG.E.64 desc[UR10][R18.64], R34 ;  /* 0x0000002212007986 */ /* 0x0023e8000c101b0a */
[----:B------:R-:W2:Y:S04]  /*1720*/  LDG.E.64 R30, desc[UR10][R22.64] ;  /* 0x0000000a161e7981 */ /* 0x000ea8000c1e1b00 */
[----:B------:R-:W3:Y:S01]  /*1730*/  LDG.E.64 R26, desc[UR10][R24.64] ;  /* 0x0000000a181a7981 */ /* 0x000ee2000c1e1b00 */
[----:B------:R-:W-:Y:S01]  /*1740*/  USHF.L.U32 UR18, UR12, 0x3, URZ ;  /* 0x000000030c127899 */ /* 0x000fe200080006ff */
[----:B------:R-:W-:Y:S01]  /*1750*/  IADD3 R32, P2, PT, R22, UR6, RZ ;  /* 0x0000000616207c10 */ /* 0x000fe2000ff5e0ff */
[----:B------:R-:W-:-:S03]  /*1760*/  USHF.L.U64.HI UR7, UR12, 0x3, UR13 ;  /* 0x000000030c077899 */ /* 0x000fc6000801020d */
[----:B------:R-:W-:-:S15]  /*1770*/  IADD3.X R33, PT, PT, R23, UR19, RZ, P2, !PT ;  /* 0x0000001317217c10 */ /* 0x000fde00097fe4ff */
[----:B------:R-:W-:-:S15]  /*1780*/  NOP ;  /* 0x0000000000007918 */ /* 0x000fde0000000000 */
[----:B------:R-:W-:-:S15]  /*1790*/  NOP ;  /* 0x0000000000007918 */ /* 0x000fde0000000000 */
[----:B------:R-:W-:-:S03]  /*17a0*/  NOP ;  /* 0x0000000000007918 */ /* 0x000fc60000000000 */
[----:B--2---:R2:W3:Y:S02]  /*17b0*/  DMUL R36, R10, R30 ;  /* 0x0000001e0a247228 */ /* 0x0044e40000000000 */
[----:B--2---:R-:W-:-:S04]  /*17c0*/  IADD3 R30, P1, PT, R18, UR18, RZ ;  /* 0x00000012121e7c10 */ /* 0x004fc8000ff3e0ff */
[----:B------:R-:W-:Y:S02]  /*17d0*/  IADD3.X R31, PT, PT, R19, UR7, RZ, P1, !PT ;  /* 0x00000007131f7c10 */ /* 0x000fe40008ffe4ff */
[----:B-1----:R-:W-:-:S04]  /*17e0*/  IADD3 R18, P1, PT, R24, UR6, RZ ;  /* 0x0000000618127c10 */ /* 0x002fc8000ff3e0ff */
[----:B------:R-:W-:-:S15]  /*17f0*/  IADD3.X R19, PT, PT, R25, UR19, RZ, P1, !PT ;  /* 0x0000001319137c10 */ /* 0x000fde0008ffe4ff */
[----:B------:R-:W-:-:S15]  /*1800*/  NOP ;  /* 0x0000000000007918 */ /* 0x000fde0000000000 */
[----:B------:R-:W-:-:S15]  /*1810*/  NOP ;  /* 0x0000000000007918 */ /* 0x000fde0000000000 */
[----:B------:R-:W-:-:S07]  /*1820*/  NOP ;  /* 0x0000000000007918 */ /* 0x000fce0000000000 */
[----:B---3--:R-:W1:Y:S02]  /*1830*/  DFMA R36, R20, R26, R36 ;  /* 0x0000001a1424722b */ /* 0x008e640000000024 */
[----:B-1----:R1:W-:Y:S04]  /*1840*/  STG.E.64 desc[UR10][R30.64], R36 ;  /* 0x000000241e007986 */ /* 0x0023e8000c101b0a */
[----:B------:R-:W2:Y:S04]  /*1850*/  LDG.E.64 R26, desc[UR10][R32.64] ;  /* 0x0000000a201a7981 */ /* 0x000ea8000c1e1b00 */
[----:B------:R-:W3:Y:S01]  /*1860*/  LDG.E.64 R22, desc[UR10][R18.64] ;  /* 0x0000000a12167981 */ /* 0x000ee2000c1e1b00 */
[----:B------:R-:W-:-:S04]  /*1870*/  IADD3 R24, P1, PT, R30, UR18, RZ ;  /* 0x000000121e187c10 */ /* 0x000fc8000ff3e0ff */
[----:B------:R-:W-:-:S15]  /*1880*/  IADD3.X R25, PT, PT, R31, UR7, RZ, P1, !PT ;  /* 0x000000071f197c10 */ /* 0x000fde0008ffe4ff */
[----:B------:R-:W-:-:S15]  /*1890*/  NOP ;  /* 0x0000000000007918 */ /* 0x000fde0000000000 */
[----:B------:R-:W-:-:S15]  /*18a0*/  NOP ;  /* 0x0000000000007918 */ /* 0x000fde0000000000 */
[----:B------:R-:W-:-:S04]  /*18b0*/  NOP ;  /* 0x0000000000007918 */ /* 0x000fc80000000000 */
[----:B--2---:R2:W3:Y:S02]  /*18c0*/  DMUL R34, R10, R26 ;  /* 0x0000001a0a227228 */ /* 0x0044e40000000000 */
[----:B--2---:R-:W-:-:S04]  /*18d0*/  IADD3 R26, P2, PT, R32, UR6, RZ ;  /* 0x00000006201a7c10 */ /* 0x004fc8000ff5e0ff */
[----:B------:R-:W-:-:S15]  /*18e0*/  IADD3.X R27, PT, PT, R33, UR19, RZ, P2, !PT ;  /* 0x00000013211b7c10 */ /* 0x000fde00097fe4ff */
[----:B------:R-:W-:-:S15]  /*18f0*/  NOP ;  /* 0x0000000000007918 */ /* 0x000fde0000000000 */
[----:B------:R-:W-:-:S15]  /*1900*/  NOP ;  /* 0x0000000000007918 */ /* 0x000fde0000000000 */
[----:B------:R-:W-:-:S13]  /*1910*/  NOP ;  /* 0x0000000000007918 */ /* 0x000fda0000000000 */
[----:B---3--:R2:W3:Y:S02]  /*1920*/  DFMA R34, R20, R22, R34 ;  /* 0x000000161422722b */ /* 0x0084e40000000022 */
[----:B--2---:R-:W-:Y:S01]  /*1930*/  IADD3 R22, P1, PT, R18, UR6, RZ ;  /* 0x0000000612167c10 */ /* 0x004fe2000ff3e0ff */
[----:B---3--:R2:W-:Y:S04]  /*1940*/  STG.E.64 desc[UR10][R24.64], R34 ;  /* 0x0000002218007986 */ /* 0x0085e8000c101b0a */
[----:B-1----:R-:W3:Y:S01]  /*1950*/  LDG.E.64 R30, desc[UR10][R26.64] ;  /* 0x0000000a1a1e7981 */ /* 0x002ee2000c1e1b00 */
[----:B------:R-:W-:-:S05]  /*1960*/  IADD3.X R23, PT, PT, R19, UR19, RZ, P1, !PT ;  /* 0x0000001313177c10 */ /* 0x000fca0008ffe4ff */
[----:B------:R-:W4:Y:S01]  /*1970*/  LDG.E.64 R18, desc[UR10][R22.64] ;  /* 0x0000000a16127981 */ /* 0x000f22000c1e1b00 */
[----:B------:R-:W-:-:S04]  /*1980*/  IADD3 R32, P2, PT, R26, UR6, RZ ;  /* 0x000000061a207c10 */ /* 0x000fc8000ff5e0ff */
[----:B------:R-:W-:-:S15]  /*1990*/  IADD3.X R33, PT, PT, R27, UR19, RZ, P2, !PT ;  /* 0x000000131b217c10 */ /* 0x000fde00097fe4ff */
[----:B------:R-:W-:-:S15]  /*19a0*/  NOP ;  /* 0x0000000000007918 */ /* 0x000fde0000000000 */
[----:B------:R-:W-:-:S15]  /*19b0*/  NOP ;  /* 0x0000000000007918 */ /* 0x000fde0000000000 */
[----:B------:R-:W-:-:S01]  /*19c0*/  NOP ;  /* 0x0000000000007918 */ /* 0x000fc20000000000 */
[----:B---3--:R1:W4:Y:S02]  /*19d0*/  DMUL R36, R10, R30 ;  /* 0x0000001e0a247228 */ /* 0x0083240000000000 */
[----:B-1----:R-:W-:-:S04]  /*19e0*/  IADD3 R30, P1, PT, R24, UR18, RZ ;  /* 0x00000012181e7c10 */ /* 0x002fc8000ff3e0ff */
[----:B------:R-:W-:-:S15]  /*19f0*/  IADD3.X R31, PT, PT, R25, UR7, RZ, P1, !PT ;  /* 0x00000007191f7c10 */ /* 0x000fde0008ffe4ff */
[----:B------:R-:W-:-:S15]  /*1a00*/  NOP ;  /* 0x0000000000007918 */ /* 0x000fde0000000000 */
[----:B------:R-:W-:-:S15]  /*1a10*/  NOP ;  /* 0x0000000000007918 */ /* 0x000fde0000000000 */
[----:B------:R-:W-:-:S13]  /*1a20*/  NOP ;  /* 0x0000000000007918 */ /* 0x000fda0000000000 */
[----:B----4-:R1:W3:Y:S02]  /*1a30*/  DFMA R36, R20, R18, R36 ;  /* 0x000000121424722b */ /* 0x0102e40000000024 */
[----:B-1----:R-:W-:Y:S01]  /*1a40*/  IADD3 R18, P1, PT, R22, UR6, RZ ;  /* 0x0000000616127c10 */ /* 0x002fe2000ff3e0ff */
[----:B---3--:R1:W-:Y:S03]  /*1a50*/  STG.E.64 desc[UR10][R30.64], R36 ;  /* 0x000000241e007986 */ /* 0x0083e6000c101b0a */
[----:B------:R-:W-:Y:S01]  /*1a60*/  IADD3.X R19, PT, PT, R23, UR19, RZ, P1, !PT ;  /* 0x0000001317137c10 */ /* 0x000fe20008ffe4ff */
[----:B--2---:R-:W2:Y:S04]  /*1a70*/  LDG.E.64 R24, desc[UR10][R32.64] ;  /* 0x0000000a20187981 */ /* 0x004ea8000c1e1b00 */
[----:B------:R-:W3:Y:S01]  /*1a80*/  LDG.E.64 R22, desc[UR10][R18.64] ;  /* 0x0000000a12167981 */ /* 0x000ee2000c1e1b00 */
[----:B------:R-:W-:-:S04]  /*1a90*/  IADD3 R26, P2, PT, R32, UR6, RZ ;  /* 0x00000006201a7c10 */ /* 0x000fc8000ff5e0ff */
[----:B------:R-:W-:-:S15]  /*1aa0*/  IADD3.X R27, PT, PT, R33, UR19, RZ, P2, !PT ;  /* 0x00000013211b7c10 */ /* 0x000fde00097fe4ff */
[----:B------:R-:W-:-:S15]  /*1ab0*/  NOP ;  /* 0x0000000000007918 */ /* 0x000fde0000000000 */
[----:B------:R-:W-:-:S15]  /*1ac0*/  NOP ;  /* 0x0000000000007918 */ /* 0x000fde0000000000 */
[----:B------:R-:W-:-:S03]  /*1ad0*/  NOP ;  /* 0x0000000000007918 */ /* 0x000fc60000000000 */
        /* <DEDUP_REMOVED lines=8> */
[----:B---3--:R2:W-:Y:S03]  /*1b60*/  STG.E.64 desc[UR10][R24.64], R34 ;  /* 0x0000002218007986 */ /* 0x0085e6000c101b0a */
[----:B------:R-:W-:Y:S01]  /*1b70*/  IADD3.X R23, PT, PT, R19, UR19, RZ, P1, !PT ;  /* 0x0000001313177c10 */ /* 0x000fe20008ffe4ff */
[----:B-1----:R-:W3:Y:S04]  /*1b80*/  LDG.E.64 R30, desc[UR10][R26.64] ;  /* 0x0000000a1a1e7981 */ /* 0x002ee8000c1e1b00 */
[----:B------:R-:W4:Y:S01]  /*1b90*/  LDG.E.64 R18, desc[UR10][R22.64] ;  /* 0x0000000a16127981 */ /* 0x000f22000c1e1b00 */
[----:B------:R-:W-:-:S04]  /*1ba0*/  IADD3 R32, P2, PT, R26, UR6, RZ ;  /* 0x000000061a207c10 */ /* 0x000fc8000ff5e0ff */
[----:B------:R-:W-:-:S15]  /*1bb0*/  IADD3.X R33, PT, PT, R27, UR19, RZ, P2, !PT ;  /* 0x000000131b217c10 */ /* 0x000fde00097fe4ff */
[----:B------:R-:W-:-:S15]  /*1bc0*/  NOP ;  /* 0x0000000000007918 */ /* 0x000fde0000000000 */
[----:B------:R-:W-:-:S15]  /*1bd0*/  NOP ;  /* 0x0000000000007918 */ /* 0x000fde0000000000 */
[----:B------:R-:W-:-:S03]  /*1be0*/  NOP ;  /* 0x0000000000007918 */ /* 0x000fc60000000000 */
        /* <DEDUP_REMOVED lines=10> */
[----:B------:R3:W4:Y:S04]  /*1c90*/  LDG.E.64 R26, desc[UR10][R32.64] ;  /* 0x0000000a201a7981 */ /* 0x000728000c1e1b00 */
[----:B--2---:R-:W2:Y:S01]  /*1ca0*/  LDG.E.64 R24, desc[UR10][R18.64] ;  /* 0x0000000a12187981 */ /* 0x004ea2000c1e1b00 */
[----:B------:R-:W-:-:S04]  /*1cb0*/  IADD3 R22, P1, PT, R30, UR18, RZ ;  /* 0x000000121e167c10 */ /* 0x000fc8000ff3e0ff */
[----:B------:R-:W-:Y:S02]  /*1cc0*/  IADD3.X R23, PT, PT, R31, UR7, RZ, P1, !PT ;  /* 0x000000071f177c10 */ /* 0x000fe40008ffe4ff */
[----:B---3--:R-:W-:Y:S02]  /*1cd0*/  IADD3 R32, P2, PT, R32, UR6, RZ ;  /* 0x0000000620207c10 */ /* 0x008fe4000ff5e0ff */
[----:B------:R-:W-:Y:S02]  /*1ce0*/  IADD3 R34, P1, PT, R18, UR6, RZ ;  /* 0x0000000612227c10 */ /* 0x000fe4000ff3e0ff */
[----:B------:R-:W-:Y:S02]  /*1cf0*/  IADD3.X R33, PT, PT, R33, UR19, RZ, P2, !PT ;  /* 0x0000001321217c10 */ /* 0x000fe400097fe4ff */
[----:B------:R-:W-:-:S15]  /*1d00*/  IADD3.X R35, PT, PT, R19, UR19, RZ, P1, !PT ;  /* 0x0000001313237c10 */ /* 0x000fde0008ffe4ff */
[----:B------:R-:W-:-:S15]  /*1d10*/  NOP ;  /* 0x0000000000007918 */ /* 0x000fde0000000000 */
[----:B------:R-:W-:-:S10]  /*1d20*/  NOP ;  /* 0x0000000000007918 */ /* 0x000fd40000000000 */
[----:B----4-:R-:W2:-:S15]  /*1d30*/  DMUL R26, R10, R26 ;  /* 0x0000001a0a1a7228 */ /* 0x010e9e0000000000 */
[----:B------:R-:W-:-:S15]  /*1d40*/  NOP ;  /* 0x0000000000007918 */ /* 0x000fde0000000000 */
[----:B------:R-:W-:-:S15]  /*1d50*/  NOP ;  /* 0x0000000000007918 */ /* 0x000fde0000000000 */
[----:B------:R-:W-:-:S15]  /*1d60*/  NOP ;  /* 0x0000000000007918 */ /* 0x000fde0000000000 */
[----:B------:R-:W-:-:S04]  /*1d70*/  NOP ;  /* 0x0000000000007918 */ /* 0x000fc80000000000 */
[----:B--2---:R-:W2:Y:S02]  /*1d80*/  DFMA R24, R20, R24, R26 ;  /* 0x000000181418722b */ /* 0x004ea4000000001a */
[----:B--2---:R2:W-:Y:S04]  /*1d90*/  STG.E.64 desc[UR10][R22.64], R24 ;  /* 0x0000001816007986 */ /* 0x0045e8000c101b0a */
[----:B------:R-:W3:Y:S04]  /*1da0*/  LDG.E.64 R26, desc[UR10][R32.64] ;  /* 0x0000000a201a7981 */ /* 0x000ee8000c1e1b00 */
[----:B------:R-:W4:Y:S01]  /*1db0*/  LDG.E.64 R18, desc[UR10][R34.64] ;  /* 0x0000000a22127981 */ /* 0x000f22000c1e1b00 */
[----:B-1----:R-:W-:Y:S01]  /*1dc0*/  IADD3 R30, P1, PT, R22, UR18, RZ ;  /* 0x00000012161e7c10 */ /* 0x002fe2000ff3e0ff */
[----:B0-----:R-:W-:-:S02]  /*1dd0*/  ULOP3.LUT UR6, UR20, 0x7ffffff8, URZ, 0xc0, !UPT ;  /* 0x7ffffff814067892 */ /* 0x001fc4000f8ec0ff */
[----:B------:R-:W-:Y:S01]  /*1de0*/  UIADD3 UR5, UPT, UPT, UR5, 0x8, URZ ;  /* 0x0000000805057890 */ /* 0x000fe2000fffe0ff */
[----:B------:R-:W-:-:S03]  /*1df0*/  IADD3.X R31, PT, PT, R23, UR7, RZ, P1, !PT ;  /* 0x00000007171f7c10 */ /* 0x000fc60008ffe4ff */
[----:B------:R-:W-:-:S15]  /*1e00*/  UISETP.NE.AND UP1, UPT, UR5, UR6, UPT ;  /* 0x000000060500728c */ /* 0x000fde000bf25270 */
[----:B------:R-:W-:-:S15]  /*1e10*/  NOP ;  /* 0x0000000000007918 */ /* 0x000fde0000000000 */
[----:B------:R-:W-:-:S15]  /*1e20*/  NOP ;  /* 0x0000000000007918 */ /* 0x000fde0000000000 */
[----:B------:R-:W-:-:S01]  /*1e30*/  NOP ;  /* 0x0000000000007918 */ /* 0x000fc20000000000 */
[----:B---3--:R-:W4:-:S15]  /*1e40*/  DMUL R26, R10, R26 ;  /* 0x0000001a0a1a7228 */ /* 0x008f1e0000000000 */
[----:B------:R-:W-:-:S15]  /*1e50*/  NOP ;  /* 0x0000000000007918 */ /* 0x000fde0000000000 */
[----:B------:R-:W-:-:S15]  /*1e60*/  NOP ;  /* 0x0000000000007918 */ /* 0x000fde0000000000 */
[----:B------:R-:W-:-:S15]  /*1e70*/  NOP ;  /* 0x0000000000007918 */ /* 0x000fde0000000000 */
[----:B------:R-:W-:-:S04]  /*1e80*/  NOP ;  /* 0x0000000000007918 */ /* 0x000fc80000000000 */
[----:B----4-:R-:W0:Y:S02]  /*1e90*/  DFMA R18, R20, R18, R26 ;  /* 0x000000121412722b */ /* 0x010e24000000001a */
[----:B0-----:R2:W-:Y:S01]  /*1ea0*/  STG.E.64 desc[UR10][R30.64], R18 ;  /* 0x000000121e007986 */ /* 0x0015e2000c101b0a */
[----:B------:R-:W-:Y:S05]  /*1eb0*/  BRA.U UP1, `(.L_x_226) ;  /* 0xfffffff501847547 */ /* 0x000fea000b83ffff */
[----:B------:R-:W-:-:S05]  /*1ec0*/  UMOV UR5, UR6 ;  /* 0x0000000600057c82 */ /* 0x000fca0008000000 */
.L_x_225:
        /* <DEDUP_REMOVED lines=10> */
[----:B------:R-:W-:Y:S01]  /*1f70*/  IMAD.MOV.U32 R6, RZ, RZ, R14 ;  /* 0x000000ffff067224 */ /* 0x000fe200078e000e */
[----:B--2---:R-:W1:Y:S01]  /*1f80*/  LDC.64 R22, c[0x0][0x3f8] ;  /* 0x0000fe00ff167b82 */ /* 0x004e620000000a00 */
[----:B------:R-:W2:Y:S01]  /*1f90*/  LDCU UR18, c[0x0][0x398] ;  /* 0x00007300ff1277ac */ /* 0x000ea20008000800 */
[----:B------:R-:W3:Y:S01]  /*1fa0*/  LDCU.64 UR14, c[0x0][0x398] ;  /* 0x00007300ff0e77ac */ /* 0x000ee20008000a00 */
[----:B------:R-:W-:-:S05]  /*1fb0*/  IMAD.MOV.U32 R28, RZ, RZ, R16 ;  /* 0x000000ffff1c7224 */ /* 0x000fca00078e0010 */
[----:B------:R-:W4:Y:S01]  /*1fc0*/  LDC R35, c[0x0][0x3c0] ;  /* 0x0000f000ff237b82 */ /* 0x000f220000000800 */
[----:B------:R-:W5:Y:S01]  /*1fd0*/  LDCU.64 UR16, c[0x0][0x3d0] ;  /* 0x00007a00ff1077ac */ /* 0x000f620008000a00 */
[----:B0-----:R-:W-:Y:S01]  /*1fe0*/  IMAD.U32 R21, RZ, RZ, UR12 ;  /* 0x0000000cff157e24 */ /* 0x001fe2000f8e00ff */
[----:B------:R-:W-:-:S03]  /*1ff0*/  UIMAD UR6, UR5, UR13, URZ ;  /* 0x0000000d050672a4 */ /* 0x000fc6000f8e02ff */
[----:B------:R-:W-:-:S04]  /*2000*/  IMAD.WIDE.U32 R18, R21, UR5, R6 ;  /* 0x0000000515127c25 */ /* 0x000fc8000f8e0006 */
[----:B------:R-:W-:Y:S01]  /*2010*/  VIADD R19, R19, UR6 ;  /* 0x0000000613137c36 */ /* 0x000fe20008000000 */
[----:B--2---:R-:W-:-:S04]  /*2020*/  LEA R26, P1, R18, UR18, 0x3 ;  /* 0x00000012121a7c11 */ /* 0x004fc8000f8218ff */
[----:B---3--:R-:W-:Y:S01]  /*2030*/  LEA.HI.X R27, R18, UR15, R19, 0x3, P1 ;  /* 0x0000000f121b7c11 */ /* 0x008fe200088f1c13 */
[----:B------:R-:W-:-:S04]  /*2040*/  IMAD.WIDE.U32 R18, R21, UR5, R28 ;  /* 0x0000000515127c25 */ /* 0x000fc8000f8e001c */
[----:B------:R-:W-:Y:S01]  /*2050*/  VIADD R19, R19, UR6 ;  /* 0x0000000613137c36 */ /* 0x000fe20008000000 */
[C---:B------:R-:W-:Y:S01]  /*2060*/  LEA R20, P1, R18.reuse, UR14, 0x3 ;  /* 0x0000000e12147c11 */ /* 0x040fe2000f8218ff */
[----:B------:R1:W2:Y:S03]  /*2070*/  LDG.E.64 R24, desc[UR10][R26.64] ;  /* 0x0000000a1a187981 */ /* 0x0002a6000c1e1b00 */
[----:B------:R-:W-:-:S06]  /*2080*/  LEA.HI.X R21, R18, UR15, R19, 0x3, P1 ;  /* 0x0000000f12157c11 */ /* 0x000fcc00088f1c13 */
[----:B------:R-:W3:Y:S01]  /*2090*/  LDG.E.64 R20, desc[UR10][R20.64] ;  /* 0x0000000a14147981 */ /* 0x000ee2000c1e1b00 */
[----:B------:R-:W-:Y:S01]  /*20a0*/  IMAD.MOV.U32 R4, RZ, RZ, R12 ;  /* 0x000000ffff047224 */ /* 0x000fe200078e000c */
[----:B------:R-:W-:Y:S01]  /*20b0*/  UIADD3 UR6, UPT, UPT, UR5, 0x1, URZ ;  /* 0x0000000105067890 */ /* 0x000fe2000fffe0ff */
[----:B------:R-:W-:Y:S02]  /*20c0*/  DADD R18, -R10, 1 ;  /* 0x3ff000000a127429 */ /* 0x000fe40000000100 */
[----:B-1----:R-:W-:Y:S01]  /*20d0*/  IMAD.WIDE.U32 R26, R22, UR5, R4 ;  /* 0x00000005161a7c25 */ /* 0x002fe2000f8e0004 */
[----:B------:R-:W-:-:S03]  /*20e0*/  UIMAD UR8, UR6, UR13, URZ ;  /* 0x0000000d060872a4 */ /* 0x000fc6000f8e02ff */
[----:B------:R-:W-:Y:S01]  /*20f0*/  IMAD R27, R23, UR5, R27 ;  /* 0x00000005171b7c24 */ /* 0x000fe2000f8e021b */
[----:B-----5:R-:W-:-:S04]  /*2100*/  LEA R30, P1, R26, UR16, 0x3 ;  /* 0x000000101a1e7c11 */ /* 0x020fc8000f8218ff */
[----:B------:R-:W-:Y:S01]  /*2110*/  LEA.HI.X R31, R26, UR17, R27, 0x3, P1 ;  /* 0x000000111a1f7c11 */ /* 0x000fe200088f1c1b */
[----:B----4-:R-:W-:-:S15]  /*2120*/  IMAD.WIDE.U32 R26, R35, UR6, R28 ;  /* 0x00000006231a7c25 */ /* 0x010fde000f8e001c */
[----:B------:R-:W-:-:S15]  /*2130*/  NOP ;  /* 0x0000000000007918 */ /* 0x000fde0000000000 */
[----:B------:R-:W-:-:S15]  /*2140*/  NOP ;  /* 0x0000000000007918 */ /* 0x000fde0000000000 */
[----:B------:R-:W-:-:S07]  /*2150*/  NOP ;  /* 0x0000000000007918 */ /* 0x000fce0000000000 */
[----:B--2---:R-:W3:-:S15]  /*2160*/  DMUL R24, R10, R24 ;  /* 0x000000180a187228 */ /* 0x004ede0000000000 */
[----:B------:R-:W-:-:S15]  /*2170*/  NOP ;  /* 0x0000000000007918 */ /* 0x000fde0000000000 */
[----:B------:R-:W-:-:S15]  /*2180*/  NOP ;  /* 0x0000000000007918 */ /* 0x000fde0000000000 */
[----:B------:R-:W-:-:S15]  /*2190*/  NOP ;  /* 0x0000000000007918 */ /* 0x000fde0000000000 */
[----:B------:R-:W-:-:S04]  /*21a0*/  NOP ;  /* 0x0000000000007918 */ /* 0x000fc80000000000 */
[----:B---3--:R0:W1:Y:S02]  /*21b0*/  DFMA R36, R18, R20, R24 ;  /* 0x000000141224722b */ /* 0x0080640000000018 */
[----:B0-----:R-:W-:Y:S01]  /*21c0*/  IMAD.WIDE.U32 R20, R35, UR6, R6 ;  /* 0x0000000623147c25 */ /* 0x001fe2000f8e0006 */
[----:B-1----:R0:W-:Y:S03]  /*21d0*/  STG.E.64 desc[UR10][R30.64], R36 ;  /* 0x000000241e007986 */ /* 0x0021e6000c101b0a */
[----:B------:R-:W-:Y:S01]  /*21e0*/  VIADD R21, R21, UR8 ;  /* 0x0000000815157c36 */ /* 0x000fe20008000000 */
[----:B------:R-:W-:-:S04]  /*21f0*/  LEA R24, P1, R20, UR18, 0x3 ;  /* 0x0000001214187c11 */ /* 0x000fc8000f8218ff */
[----:B------:R-:W-:Y:S01]  /*2200*/  LEA.HI.X R25, R20, UR15, R21, 0x3, P1 ;  /* 0x0000000f14197c11 */ /* 0x000fe200088f1c15 */
[----:B------:R-:W-:Y:S01]  /*2210*/  VIADD R21, R27, UR8 ;  /* 0x000000081b157c36 */ /* 0x000fe20008000000 */
[----:B------:R-:W-:-:S04]  /*2220*/  LEA R32, P1, R26, UR18, 0x3 ;  /* 0x000000121a207c11 */ /* 0x000fc8000f8218ff */
[----:B------:R-:W-:Y:S01]  /*2230*/  LEA.HI.X R33, R26, UR15, R21, 0x3, P1 ;  /* 0x0000000f1a217c11 */ /* 0x000fe200088f1c15 */
[----:B------:R-:W2:Y:S05]  /*2240*/  LDG.E.64 R24, desc[UR10][R24.64] ;  /* 0x0000000a18187981 */ /* 0x000eaa000c1e1b00 */
[----:B------:R-:W3:Y:S01]  /*2250*/  LDG.E.64 R32, desc[UR10][R32.64] ;  /* 0x0000000a20207981 */ /* 0x000ee2000c1e1b00 */
[----:B------:R-:W-:Y:S01]  /*2260*/  IMAD.WIDE.U32 R20, R22, UR6, R4 ;  /* 0x0000000616147c25 */ /* 0x000fe2000f8e0004 */
[----:B------:R-:W-:-:S03]  /*2270*/  UIADD3 UR8, UPT, UPT, UR5, 0x2, URZ ;  /* 0x0000000205087890 */ /* 0x000fc6000fffe0ff */
[----:B------:R-:W-:Y:S01]  /*2280*/  IMAD R21, R23, UR6, R21 ;  /* 0x0000000617157c24 */ /* 0x000fe2000f8e0215 */
[----:B0-----:R-:W-:Y:S01]  /*2290*/  LEA R30, P1, R20, UR16, 0x3 ;  /* 0x00000010141e7c11 */ /* 0x001fe2000f8218ff */
[----:B------:R-:W-:-:S03]  /*22a0*/  UIMAD UR6, UR8, UR13, URZ ;  /* 0x0000000d080672a4 */ /* 0x000fc6000f8e02ff */
[----:B------:R-:W-:Y:S01]  /*22b0*/  LEA.HI.X R31, R20, UR17, R21, 0x3, P1 ;  /* 0x00000011141f7c11 */ /* 0x000fe200088f1c15 */
[----:B------:R-:W-:-:S04]  /*22c0*/  IMAD.WIDE.U32 R20, R35, UR8, R6 ;  /* 0x0000000823147c25 */ /* 0x000fc8000f8e0006 */
[----:B------:R-:W-:-:S15]  /*22d0*/  VIADD R21, R21, UR6 ;  /* 0x0000000615157c36 */ /* 0x000fde0008000000 */
[----:B------:R-:W-:-:S11]  /*22e0*/  NOP ;  /* 0x0000000000007918 */ /* 0x000fd60000000000 */
[----:B--2---:R0:W3:Y:S02]  /*22f0*/  DMUL R36, R10, R24 ;  /* 0x000000180a247228 */ /* 0x0040e40000000000 */
[----:B0-----:R-:W-:-:S04]  /*2300*/  LEA R24, P1, R20, UR18, 0x3 ;  /* 0x0000001214187c11 */ /* 0x001fc8000f8218ff */
[----:B------:R-:W-:-:S15]  /*2310*/  LEA.HI.X R25, R20, UR15, R21, 0x3, P1 ;  /* 0x0000000f14197c11 */ /* 0x000fde00088f1c15 */
[----:B------:R-:W-:-:S15]  /*2320*/  NOP ;  /* 0x0000000000007918 */ /* 0x000fde0000000000 */
[----:B------:R-:W-:-:S15]  /*2330*/  NOP ;  /* 0x0000000000007918 */ /* 0x000fde0000000000 */
[----:B------:R-:W-:-:S13]  /*2340*/  NOP ;  /* 0x0000000000007918 */ /* 0x000fda0000000000 */
[----:B---3--:R0:W1:Y:S02]  /*2350*/  DFMA R36, R18, R32, R36 ;  /* 0x000000201224722b */ /* 0x0080640000000024 */
[----:B0-----:R-:W-:Y:S01]  /*2360*/  IMAD.WIDE.U32 R32, R35, UR8, R28 ;  /* 0x0000000823207c25 */ /* 0x001fe2000f8e001c */
[----:B-1----:R0:W-:Y:S03]  /*2370*/  STG.E.64 desc[UR10][R30.64], R36 ;  /* 0x000000241e007986 */ /* 0x0021e6000c101b0a */
[----:B------:R-:W-:Y:S01]  /*2380*/  VIADD R27, R33, UR6 ;  /* 0x00000006211b7c36 */ /* 0x000fe20008000000 */
[C---:B------:R-:W-:Y:S01]  /*2390*/  LEA R26, P1, R32.reuse, UR18, 0x3 ;  /* 0x00000012201a7c11 */ /* 0x040fe2000f8218ff */
[----:B------:R1:W2:Y:S03]  /*23a0*/  LDG.E.64 R20, desc[UR10][R24.64] ;  /* 0x0000000a18147981 */ /* 0x0002a6000c1e1b00 */
[----:B------:R-:W-:-:S06]  /*23b0*/  LEA.HI.X R27, R32, UR15, R27, 0x3, P1 ;  /* 0x0000000f201b7c11 */ /* 0x000fcc00088f1c1b */
[----:B------:R-:W3:Y:S01]  /*23c0*/  LDG.E.64 R26, desc[UR10][R26.64] ;  /* 0x0000000a1a1a7981 */ /* 0x000ee2000c1e1b00 */
[----:B------:R-:W-:Y:S01]  /*23d0*/  UIADD3 UR9, UPT, UPT, UR5, 0x3, URZ ;  /* 0x0000000305097890 */ /* 0x000fe2000fffe0ff */
[----:B------:R-:W-:-:S03]  /*23e0*/  IMAD.WIDE.U32 R32, R22, UR8, R4 ;  /* 0x0000000816207c25 */ /* 0x000fc6000f8e0004 */
[----:B------:R-:W-:Y:S01]  /*23f0*/  UIMAD UR6, UR9, UR13, URZ ;  /* 0x0000000d090672a4 */ /* 0x000fe2000f8e02ff */
[----:B-1----:R-:W-:Y:S01]  /*2400*/  IMAD R25, R23, UR8, R33 ;  /* 0x0000000817197c24 */ /* 0x002fe2000f8e0221 */
[----:B------:R-:W-:Y:S01]  /*2410*/  LEA R24, P1, R32, UR16, 0x3 ;  /* 0x0000001020187c11 */ /* 0x000fe2000f8218ff */
[----:B0-----:R-:W-:-:S03]  /*2420*/  IMAD.WIDE.U32 R30, R35, UR9, R6 ;  /* 0x00000009231e7c25 */ /* 0x001fc6000f8e0006 */
[----:B------:R-:W-:Y:S01]  /*2430*/  LEA.HI.X R25, R32, UR17, R25, 0x3, P1 ;  /* 0x0000001120197c11 */ /* 0x000fe200088f1c19 */
[----:B------:R-:W-:Y:S01]  /*2440*/  VIADD R31, R31, UR6 ;  /* 0x000000061f1f7c36 */ /* 0x000fe20008000000 */
[----:B------:R-:W-:-:S04]  /*2450*/  LEA R32, P1, R30, UR18, 0x3 ;  /* 0x000000121e207c11 */ /* 0x000fc8000f8218ff */
[----:B------:R-:W-:Y:S01]  /*2460*/  LEA.HI.X R33, R30, UR15, R31, 0x3, P1 ;  /* 0x0000000f1e217c11 */ /* 0x000fe200088f1c1f */
[----:B------:R-:W-:-:S03]  /*2470*/  IMAD.WIDE.U32 R30, R35, UR9, R28 ;  /* 0x00000009231e7c25 */ /* 0x000fc6000f8e001c */
[----:B------:R-:W-:-:S15]  /*2480*/  LEA R34, P1, R30, UR18, 0x3 ;  /* 0x000000121e227c11 */ /* 0x000fde000f8218ff */
[----:B------:R-:W-:-:S11]  /*2490*/  NOP ;  /* 0x0000000000007918 */ /* 0x000fd60000000000 */
[----:B--2---:R-:W3:-:S15]  /*24a0*/  DMUL R20, R10, R20 ;  /* 0x000000140a147228 */ /* 0x004ede0000000000 */
[----:B------:R-:W-:-:S15]  /*24b0*/  NOP ;  /* 0x0000000000007918 */ /* 0x000fde0000000000 */
[----:B------:R-:W-:-:S15]  /*24c0*/  NOP ;  /* 0x0000000000007918 */ /* 0x000fde0000000000 */
[----:B------:R-:W-:-:S15]  /*24d0*/  NOP ;  /* 0x0000000000007918 */ /* 0x000fde0000000000 */
[----:B------:R-:W-:-:S04]  /*24e0*/  NOP ;  /* 0x0000000000007918 */ /* 0x000fc80000000000 */
[----:B---3--:R0:W1:Y:S02]  /*24f0*/  DFMA R26, R18, R26, R20 ;  /* 0x0000001a121a722b */ /* 0x0080640000000014 */
[----:B0-----:R-:W-:Y:S01]  /*2500*/  VIADD R21, R31, UR6 ;  /* 0x000000061f157c36 */ /* 0x001fe20008000000 */
[----:B-1----:R0:W-:Y:S04]  /*2510*/  STG.E.64 desc[UR10][R24.64], R26 ;  /* 0x0000001a18007986 */ /* 0x0021e8000c101b0a */
[----:B------:R-:W-:Y:S01]  /*2520*/  LEA.HI.X R35, R30, UR15, R21, 0x3, P1 ;  /* 0x0000000f1e237c11 */ /* 0x000fe200088f1c15 */
[----:B------:R-:W2:Y:S04]  /*2530*/  LDG.E.64 R32, desc[UR10][R32.64] ;  /* 0x0000000a20207981 */ /* 0x000ea8000c1e1b00 */
[----:B------:R-:W3:Y:S01]  /*2540*/  LDG.E.64 R20, desc[UR10][R34.64] ;  /* 0x0000000a22147981 */ /* 0x000ee2000c1e1b00 */
[----:B------:R-:W-:Y:S01]  /*2550*/  IMAD.WIDE.U32 R36, R22, UR9, R4 ;  /* 0x0000000916247c25 */ /* 0x000fe2000f8e0004 */
[----:B------:R-:W-:-:S03]  /*2560*/  UIADD3 UR5, UPT, UPT, UR5, 0x4, URZ ;  /* 0x0000000405057890 */ /* 0x000fc6000fffe0ff */
[----:B------:R-:W-:Y:S01]  /*2570*/  IMAD R23, R23, UR9, R37 ;  /* 0x0000000917177c24 */ /* 0x000fe2000f8e0225 */
[----:B------:R-:W-:-:S04]  /*2580*/  LEA R22, P1, R36, UR16, 0x3 ;  /* 0x0000001024167c11 */ /* 0x000fc8000f8218ff */
[----:B------:R-:W-:-:S15]  /*2590*/  LEA.HI.X R23, R36, UR17, R23, 0x3, P1 ;  /* 0x0000001124177c11 */ /* 0x000fde00088f1c17 */
[----:B------:R-:W-:-:S15]  /*25a0*/  NOP ;  /* 0x0000000000007918 */ /* 0x000fde0000000000 */
[----:B------:R-:W-:-:S12]  /*25b0*/  NOP ;  /* 0x0000000000007918 */ /* 0x000fd80000000000 */
[----:B--2---:R-:W3:-:S15]  /*25c0*/  DMUL R30, R10, R32 ;  /* 0x000000200a1e7228 */ /* 0x004ede0000000000 */
[----:B------:R-:W-:-:S15]  /*25d0*/  NOP ;  /* 0x0000000000007918 */ /* 0x000fde0000000000 */
[----:B------:R-:W-:-:S15]  /*25e0*/  NOP ;  /* 0x0000000000007918 */ /* 0x000fde0000000000 */
[----:B------:R-:W-:-:S15]  /*25f0*/  NOP ;  /* 0x0000000000007918 */ /* 0x000fde0000000000 */
[----:B------:R-:W-:-:S04]  /*2600*/  NOP ;  /* 0x0000000000007918 */ /* 0x000fc80000000000 */
[----:B---3--:R-:W1:Y:S02]  /*2610*/  DFMA R20, R18, R20, R30 ;  /* 0x000000141214722b */ /* 0x008e64000000001e */
[----:B-1----:R0:W-:Y:S02]  /*2620*/  STG.E.64 desc[UR10][R22.64], R20 ;  /* 0x0000001416007986 */ /* 0x0021e4000c101b0a */
.L_x_228:
[----:B------:R-:W-:Y:S05]  /*2630*/  BRA.U !UP2, `(.L_x_227) ;  /* 0x000000050a887547 */ /* 0x000fea000b800000 */
[----:B------:R-:W1:Y:S01]  /*2640*/  LDCU UR6, c[0x0][0x3a8] ;  /* 0x00007500ff0677ac */ /* 0x000e620008000800 */
[----:B------:R-:W-:Y:S02]  /*2650*/  UISETP.NE.AND UP1, UPT, UR7, 0x1, UPT ;  /* 0x000000010700788c */ /* 0x000fe4000bf25270 */
[----:B-1----:R-:W-:-:S04]  /*2660*/  ULOP3.LUT UR6, UR6, 0x1, URZ, 0xc0, !UPT ;  /* 0x0000000106067892 */ /* 0x002fc8000f8ec0ff */
[----:B------:R-:W-:-:S03]  /*2670*/  UISETP.NE.U32.AND UP2, UPT, UR6, 0x1, UPT ;  /* 0x000000010600788c */ /* 0x000fc6000bf45070 */
[----:B------:R-:W-:Y:S08]  /*2680*/  BRA.U !UP1, `(.L_x_229) ;  /* 0x0000000109ec7547 */ /* 0x000ff0000b800000 */
[----:B------:R-:W2:Y:S01]  /*2690*/  LDC.64 R34, c[0x0][0x3c0] ;  /* 0x0000f000ff227b82 */ /* 0x000ea20000000a00 */
[----:B------:R-:W1:Y:S01]  /*26a0*/  LDCU.64 UR6, c[0x0][0x398] ;  /* 0x00007300ff0677ac */ /* 0x000e620008000a00 */
[----:B------:R-:W-:Y:S02]  /*26b0*/  IMAD.MOV.U32 R6, RZ, RZ, R14 ;  /* 0x000000ffff067224 */ /* 0x000fe400078e000e */
[----:B------:R-:W-:Y:S01]  /*26c0*/  IMAD.MOV.U32 R28, RZ, RZ, R16 ;  /* 0x000000ffff1c7224 */ /* 0x000fe200078e0010 */
[----:B------:R-:W3:Y:S03]  /*26d0*/  LDCU.64 UR8, c[0x0][0x3d0] ;  /* 0x00007a00ff0877ac */ /* 0x000ee60008000a00 */
[----:B------:R-:W4:Y:S01]  /*26e0*/  LDC R37, c[0x0][0x3c0] ;  /* 0x0000f000ff257b82 */ /* 0x000f220000000800 */
[----:B--2---:R-:W-:-:S04]  /*26f0*/  IMAD.WIDE.U32 R18, R34, UR5, R6 ;  /* 0x0000000522127c25 */ /* 0x004fc8000f8e0006 */
[----:B0-----:R-:W-:Y:S01]  /*2700*/  IMAD R21, R35, UR5, RZ ;  /* 0x0000000523157c24 */ /* 0x001fe2000f8e02ff */
[----:B-1----:R-:W-:-:S03]  /*2710*/  LEA R22, P1, R18, UR6, 0x3 ;  /* 0x0000000612167c11 */ /* 0x002fc6000f8218ff */
[----:B------:R-:W-:-:S05]  /*2720*/  IMAD.IADD R19, R21, 0x1, R19 ;  /* 0x0000000115137824 */ /* 0x000fca00078e0213 */
[----:B------:R-:W-:Y:S01]  /*2730*/  LEA.HI.X R23, R18, UR7, R19, 0x3, P1 ;  /* 0x0000000712177c11 */ /* 0x000fe200088f1c13 */
[----:B------:R-:W-:-:S04]  /*2740*/  IMAD.WIDE.U32 R18, R34, UR5, R28 ;  /* 0x0000000522127c25 */ /* 0x000fc8000f8e001c */
[----:B------:R-:W-:Y:S01]  /*2750*/  IMAD.IADD R21, R19, 0x1, R21 ;  /* 0x0000000113157824 */ /* 0x000fe200078e0215 */
[C---:B------:R-:W-:Y:S01]  /*2760*/  LEA R24, P1, R18.reuse, UR6, 0x3 ;  /* 0x0000000612187c11 */ /* 0x040fe2000f8218ff */
[----:B------:R0:W2:Y:S03]  /*2770*/  LDG.E.64 R26, desc[UR10][R22.64] ;  /* 0x0000000a161a7981 */ /* 0x0000a6000c1e1b00 */
[----:B------:R-:W-:Y:S02]  /*2780*/  LEA.HI.X R25, R18, UR7, R21, 0x3, P1 ;  /* 0x0000000712197c11 */ /* 0x000fe400088f1c15 */
[----:B------:R-:W1:Y:S04]  /*2790*/  LDC.64 R20, c[0x0][0x3f8] ;  /* 0x0000fe00ff147b82 */ /* 0x000e680000000a00 */
[----:B------:R-:W5:Y:S01]  /*27a0*/  LDG.E.64 R24, desc[UR10][R24.64] ;  /* 0x0000000a18187981 */ /* 0x000f62000c1e1b00 */
[----:B------:R-:W-:Y:S01]  /*27b0*/  IMAD.MOV.U32 R4, RZ, RZ, R12 ;  /* 0x000000ffff047224 */ /* 0x000fe200078e000c */
[----:B------:R-:W-:Y:S01]  /*27c0*/  UIADD3 UR12, UPT, UPT, UR5, 0x1, URZ ;  /* 0x00000001050c7890 */ /* 0x000fe2000fffe0ff */
[----:B------:R-:W-:Y:S05]  /*27d0*/  DADD R18, -R10, 1 ;  /* 0x3ff000000a127429 */ /* 0x000fea0000000100 */
[----:B------:R-:W-:-:S02]  /*27e0*/  IMAD R35, R35, UR12, RZ ;  /* 0x0000000c23237c24 */ /* 0x000fc4000f8e02ff */
[----:B----4-:R-:W-:-:S04]  /*27f0*/  IMAD.WIDE.U32 R30, R37, UR12, R6 ;  /* 0x0000000c251e7c25 */ /* 0x010fc8000f8e0006 */
[----:B------:R-:W-:Y:S02]  /*2800*/  IMAD.IADD R31, R35, 0x1, R31 ;  /* 0x00000001231f7824 */ /* 0x000fe400078e021f */
[----:B-1----:R-:W-:-:S04]  /*2810*/  IMAD.WIDE.U32 R32, R20, UR5, R4 ;  /* 0x0000000514207c25 */ /* 0x002fc8000f8e0004 */
[----:B0-----:R-:W-:Y:S01]  /*2820*/  IMAD R23, R21, UR5, R33 ;  /* 0x0000000515177c24 */ /* 0x001fe2000f8e0221 */
[----:B---3--:R-:W-:-:S04]  /*2830*/  LEA R22, P1, R32, UR8, 0x3 ;  /* 0x0000000820167c11 */ /* 0x008fc8000f8218ff */
[----:B------:R-:W-:Y:S02]  /*2840*/  LEA.HI.X R23, R32, UR9, R23, 0x3, P1 ;  /* 0x0000000920177c11 */ /* 0x000fe400088f1c17 */
[----:B------:R-:W-:-:S04]  /*2850*/  LEA R32, P1, R30, UR6, 0x3 ;  /* 0x000000061e207c11 */ /* 0x000fc8000f8218ff */
[----:B------:R-:W-:-:S15]  /*2860*/  LEA.HI.X R33, R30, UR7, R31, 0x3, P1 ;  /* 0x000000071e217c11 */ /* 0x000fde00088f1c1f */
[----:B------:R-:W-:-:S15]  /*2870*/  NOP ;  /* 0x0000000000007918 */ /* 0x000fde0000000000 */
[----:B------:R-:W-:-:S06]  /*2880*/  NOP ;  /* 0x0000000000007918 */ /* 0x000fcc0000000000 */
[----:B--2---:R-:W5:-:S15]  /*2890*/  DMUL R26, R10, R26 ;  /* 0x0000001a0a1a7228 */ /* 0x004f5e0000000000 */
[----:B------:R-:W-:-:S15]  /*28a0*/  NOP ;  /* 0x0000000000007918 */ /* 0x000fde0000000000 */
[----:B------:R-:W-:-:S15]  /*28b0*/  NOP ;  /* 0x0000000000007918 */ /* 0x000fde0000000000 */
[----:B------:R-:W-:-:S15]  /*28c0*/  NOP ;  /* 0x0000000000007918 */ /* 0x000fde0000000000 */
[----:B------:R-:W-:-:S04]  /*28d0*/  NOP ;  /* 0x0000000000007918 */ /* 0x000fc80000000000 */
[----:B-----5:R0:W1:Y:S02]  /*28e0*/  DFMA R24, R18, R24, R26 ;  /* 0x000000181218722b */ /* 0x020064000000001a */
[----:B0-----:R-:W-:Y:S01]  /*28f0*/  IMAD.WIDE.U32 R26, R37, UR12, R28 ;  /* 0x0000000c251a7c25 */ /* 0x001fe2000f8e001c */
[----:B-1----:R1:W-:Y:S03]  /*2900*/  STG.E.64 desc[UR10][R22.64], R24 ;  /* 0x0000001816007986 */ /* 0x0023e6000c101b0a */
[----:B------:R-:W-:Y:S01]  /*2910*/  IMAD.IADD R35, R27, 0x1, R35 ;  /* 0x000000011b237824 */ /* 0x000fe200078e0223 */
[C---:B------:R-:W-:Y:S01]  /*2920*/  LEA R34, P1, R26.reuse, UR6, 0x3 ;  /* 0x000000061a227c11 */ /* 0x040fe2000f8218ff */
[----:B------:R-:W2:Y:S03]  /*2930*/  LDG.E.64 R32, desc[UR10][R32.64] ;  /* 0x0000000a20207981 */ /* 0x000ea6000c1e1b00 */
[----:B------:R-:W-:-:S05]  /*2940*/  LEA.HI.X R35, R26, UR7, R35, 0x3, P1 ;  /* 0x000000071a237c11 */ /* 0x000fca00088f1c23 */
[----:B------:R-:W3:Y:S01]  /*2950*/  LDG.E.64 R26, desc[UR10][R34.64] ;  /* 0x0000000a221a7981 */ /* 0x000ee2000c1e1b00 */
[----:B------:R-:W-:Y:S01]  /*2960*/  IMAD.WIDE.U32 R36, R20, UR12, R4 ;  /* 0x0000000c14247c25 */ /* 0x000fe2000f8e0004 */
[----:B------:R-:W-:-:S03]  /*2970*/  UIADD3 UR5, UPT, UPT, UR5, 0x2, URZ ;  /* 0x0000000205057890 */ /* 0x000fc6000fffe0ff */
[----:B------:R-:W-:Y:S01]  /*2980*/  IMAD R21, R21, UR12, R37 ;  /* 0x0000000c15157c24 */ /* 0x000fe2000f8e0225 */
[----:B------:R-:W-:-:S04]  /*2990*/  LEA R20, P1, R36, UR8, 0x3 ;  /* 0x0000000824147c11 */ /* 0x000fc8000f8218ff */
[----:B------:R-:W-:-:S15]  /*29a0*/  LEA.HI.X R21, R36, UR9, R21, 0x3, P1 ;  /* 0x0000000924157c11 */ /* 0x000fde00088f1c15 */
[----:B------:R-:W-:-:S15]  /*29b0*/  NOP ;  /* 0x0000000000007918 */ /* 0x000fde0000000000 */
[----:B------:R-:W-:-:S08]  /*29c0*/  NOP ;  /* 0x0000000000007918 */ /* 0x000fd00000000000 */
[----:B--2---:R-:W3:-:S15]  /*29d0*/  DMUL R30, R10, R32 ;  /* 0x000000200a1e7228 */ /* 0x004ede0000000000 */
[----:B------:R-:W-:-:S15]  /*29e0*/  NOP ;  /* 0x0000000000007918 */ /* 0x000fde0000000000 */
[----:B------:R-:W-:-:S15]  /*29f0*/  NOP ;  /* 0x0000000000007918 */ /* 0x000fde0000000000 */
[----:B------:R-:W-:-:S15]  /*2a00*/  NOP ;  /* 0x0000000000007918 */ /* 0x000fde0000000000 */
[----:B------:R-:W-:-:S04]  /*2a10*/  NOP ;  /* 0x0000000000007918 */ /* 0x000fc80000000000 */
[----:B---3--:R-:W0:Y:S02]  /*2a20*/  DFMA R26, R18, R26, R30 ;  /* 0x0000001a121a722b */ /* 0x008e24000000001e */
[----:B0-----:R1:W-:Y:S02]  /*2a30*/  STG.E.64 desc[UR10][R20.64], R26 ;  /* 0x0000001a14007986 */ /* 0x0013e4000c101b0a */
.L_x_229:
[----:B------:R-:W-:Y:S05]  /*2a40*/  BRA.U UP2, `(.L_x_227) ;  /* 0x0000000102847547 */ /* 0x000fea000b800000 */
[----:B01----:R-:W0:Y:S01]  /*2a50*/  LDC.64 R20, c[0x0][0x3c0] ;  /* 0x0000f000ff147b82 */ /* 0x003e220000000a00 */
[----:B------:R-:W1:Y:S01]  /*2a60*/  LDCU.64 UR6, c[0x0][0x398] ;  /* 0x00007300ff0677ac */ /* 0x000e620008000a00 */
[----:B------:R-:W-:Y:S02]  /*2a70*/  IMAD.MOV.U32 R6, RZ, RZ, R14 ;  /* 0x000000ffff067224 */ /* 0x000fe400078e000e */
[----:B------:R-:W-:-:S04]  /*2a80*/  IMAD.MOV.U32 R28, RZ, RZ, R16 ;  /* 0x000000ffff1c7224 */ /* 0x000fc800078e0010 */
[----:B--2---:R-:W2:Y:S01]  /*2a90*/  LDC.64 R22, c[0x0][0x3f8] ;  /* 0x0000fe00ff167b82 */ /* 0x004ea20000000a00 */
[----:B0-----:R-:W-:-:S04]  /*2aa0*/  IMAD.WIDE.U32 R6, R20, UR5, R6 ;  /* 0x0000000514067c25 */ /* 0x001fc8000f8e0006 */
[----:B------:R-:W-:Y:S01]  /*2ab0*/  IMAD R13, R21, UR5, RZ ;  /* 0x00000005150d7c24 */ /* 0x000fe2000f8e02ff */
[----:B-1----:R-:W-:-:S03]  /*2ac0*/  LEA R18, P1, R6, UR6, 0x3 ;  /* 0x0000000606127c11 */ /* 0x002fc6000f8218ff */
[----:B------:R-:W-:-:S05]  /*2ad0*/  IMAD.IADD R7, R13, 0x1, R7 ;  /* 0x000000010d077824 */ /* 0x000fca00078e0207 */
[----:B------:R-:W-:Y:S01]  /*2ae0*/  LEA.HI.X R19, R6, UR7, R7, 0x3, P1 ;  /* 0x0000000706137c11 */ /* 0x000fe200088f1c07 */
[----:B------:R-:W-:-:S04]  /*2af0*/  IMAD.WIDE.U32 R6, R20, UR5, R28 ;  /* 0x0000000514067c25 */ /* 0x000fc8000f8e001c */
[----:B------:R-:W-:Y:S01]  /*2b00*/  IMAD.IADD R7, R7, 0x1, R13 ;  /* 0x0000000107077824 */ /* 0x000fe200078e020d */
[C---:B------:R-:W-:Y:S01]  /*2b10*/  LEA R16, P1, R6.reuse, UR6, 0x3 ;  /* 0x0000000606107c11 */ /* 0x040fe2000f8218ff */
[----:B------:R-:W3:Y:S03]  /*2b20*/  LDG.E.64 R14, desc[UR10][R18.64] ;  /* 0x0000000a120e7981 */ /* 0x000ee6000c1e1b00 */
[----:B------:R-:W-:Y:S01]  /*2b30*/  LEA.HI.X R17, R6, UR7, R7, 0x3, P1 ;  /* 0x0000000706117c11 */ /* 0x000fe200088f1c07 */
[----:B------:R-:W0:Y:S04]  /*2b40*/  LDCU.64 UR6, c[0x0][0x3d0] ;  /* 0x00007a00ff0677ac */ /* 0x000e280008000a00 */
[----:B------:R-:W4:Y:S01]  /*2b50*/  LDG.E.64 R6, desc[UR10][R16.64] ;  /* 0x0000000a10067981 */ /* 0x000f22000c1e1b00 */
[----:B------:R-:W-:Y:S01]  /*2b60*/  IMAD.MOV.U32 R4, RZ, RZ, R12 ;  /* 0x000000ffff047224 */ /* 0x000fe200078e000c */
[----:B------:R-:W-:Y:S03]  /*2b70*/  DADD R20, -R10, 1 ;  /* 0x3ff000000a147429 */ /* 0x000fe60000000100 */
[----:B--2---:R-:W-:-:S04]  /*2b80*/  IMAD.WIDE.U32 R4, R22, UR5, R4 ;  /* 0x0000000516047c25 */ /* 0x004fc8000f8e0004 */
[----:B------:R-:W-:Y:S01]  /*2b90*/  IMAD R5, R23, UR5, R5 ;  /* 0x0000000517057c24 */ /* 0x000fe2000f8e0205 */
[----:B0-----:R-:W-:-:S04]  /*2ba0*/  LEA R12, P1, R4, UR6, 0x3 ;  /* 0x00000006040c7c11 */ /* 0x001fc8000f8218ff */
[----:B------:R-:W-:-:S15]  /*2bb0*/  LEA.HI.X R13, R4, UR7, R5, 0x3, P1 ;  /* 0x00000007040d7c11 */ /* 0x000fde00088f1c05 */
[----:B------:R-:W-:-:S15]  /*2bc0*/  NOP ;  /* 0x0000000000007918 */ /* 0x000fde0000000000 */
[----:B------:R-:W-:-:S15]  /*2bd0*/  NOP ;  /* 0x0000000000007918 */ /* 0x000fde0000000000 */
[----:B------:R-:W-:-:S07]  /*2be0*/  NOP ;  /* 0x0000000000007918 */ /* 0x000fce0000000000 */
[----:B---3--:R-:W4:-:S15]  /*2bf0*/  DMUL R14, R10, R14 ;  /* 0x0000000e0a0e7228 */ /* 0x008f1e0000000000 */
[----:B------:R-:W-:-:S15]  /*2c00*/  NOP ;  /* 0x0000000000007918 */ /* 0x000fde0000000000 */
[----:B------:R-:W-:-:S15]  /*2c10*/  NOP ;  /* 0x0000000000007918 */ /* 0x000fde0000000000 */
[----:B------:R-:W-:-:S15]  /*2c20*/  NOP ;  /* 0x0000000000007918 */ /* 0x000fde0000000000 */
[----:B------:R-:W-:-:S04]  /*2c30*/  NOP ;  /* 0x0000000000007918 */ /* 0x000fc80000000000 */
[----:B----4-:R-:W0:Y:S02]  /*2c40*/  DFMA R6, R20, R6, R14 ;  /* 0x000000061406722b */ /* 0x010e24000000000e */
[----:B0-----:R3:W-:Y:S02]  /*2c50*/  STG.E.64 desc[UR10][R12.64], R6 ;  /* 0x000000060c007986 */ /* 0x0017e4000c101b0a */
.L_x_227:
[----:B------:R-:W-:Y:S05]  /*2c60*/  BRA.U UP0, `(.L_x_230) ;  /* 0xffffffe500947547 */ /* 0x000fea000b83ffff */
[----:B------:R-:W-:Y:S05]  /*2c70*/  EXIT ;  /* 0x000000000000794d */ /* 0x000fea0003800000 */
.L_x_231:
        /* <DEDUP_REMOVED lines=16> */
.L_x_239:


//--------------------- .nv.shared.reserved.0     --------------------------
	.section	.nv.shared.reserved.0,"aw",@nobits
	.weak		__nv_reservedSMEM_offset_0_alias
	.size		__nv_reservedSMEM_offset_0_alias, 0, 64
	.other		__nv_reservedSMEM_offset_0_alias,@"STO_CUDA_RESERVED_SHARED STV_DEFAULT"
__nv_reservedSMEM_offset_0_alias:
	.zero		0
	.zero		64


//--------------------- .nv.global                --------------------------
	.section	.nv.global,"aw",@nobits
.nv.global:
	.type		_ZN50_INTERNAL_f9ca3f21_19_UpSampleLinear1d_cu_bb295a304cuda3std3__48in_placeE,@object
	.size		_ZN50_INTERNAL_f9ca3f21_19_UpSampleLinear1d_cu_bb295a304cuda3std3__48in_placeE,(_ZN50_INTERNAL_f9ca3f21_19_UpSampleLinear1d_cu_bb295a304cuda3std6ranges3__45__cpo8distanceE - _ZN50_INTERNAL_f9ca3f21_19_UpSampleLinear1d_cu_bb295a304cuda3std3__48in_placeE)
_ZN50_INTERNAL_f9ca3f21_19_UpSampleLinear1d_cu_bb295a304cuda3std3__48in_placeE:
	.zero		1
	.type		_ZN50_INTERNAL_f9ca3f21_19_UpSampleLinear1d_cu_bb295a304cuda3std6ranges3__45__cpo8distanceE,@object
	.size		_ZN50_INTERNAL_f9ca3f21_19_UpSampleLinear1d_cu_bb295a304cuda3std6ranges3__45__cpo8distanceE,(_ZN50_INTERNAL_f9ca3f21_19_UpSampleLinear1d_cu_bb295a304cuda3std3__45__cpo6cbeginE - _ZN50_INTERNAL_f9ca3f21_19_UpSampleLinear1d_cu_bb295a304cuda3std6ranges3__45__cpo8distanceE)
_ZN50_INTERNAL_f9ca3f21_19_UpSampleLinear1d_cu_bb295a304cuda3std6ranges3__45__cpo8distanceE:
	.zero		1
	.type		_ZN50_INTERNAL_f9ca3f21_19_UpSampleLinear1d_cu_bb295a304cuda3std3__45__cpo6cbeginE,@object
	.size		_ZN50_INTERNAL_f9ca3f21_19_UpSampleLinear1d_cu_bb295a304cuda3std3__45__cpo6cbeginE,(_ZN50_INTERNAL_f9ca3f21_19_UpSampleLinear1d_cu_bb295a304cuda3std6ranges3__45__cpo7advanceE - _ZN50_INTERNAL_f9ca3f21_19_UpSampleLinear1d_cu_bb295a304cuda3std3__45__cpo6cbeginE)
_ZN50_INTERNAL_f9ca3f21_19_UpSampleLinear1d_cu_bb295a304cuda3std3__45__cpo6cbeginE:
	.zero		1
	.type		_ZN50_INTERNAL_f9ca3f21_19_UpSampleLinear1d_cu_bb295a304cuda3std6ranges3__45__cpo7advanceE,@object
	.size		_ZN50_INTERNAL_f9ca3f21_19_UpSampleLinear1d_cu_bb295a304cuda3std6ranges3__45__cpo7advanceE,(_ZN50_INTERNAL_f9ca3f21_19_UpSampleLinear1d_cu_bb295a304cuda3std3__45__cpo7crbeginE - _ZN50_INTERNAL_f9ca3f21_19_UpSampleLinear1d_cu_bb295a304cuda3std6ranges3__45__cpo7advanceE)
_ZN50_INTERNAL_f9ca3f21_19_UpSampleLinear1d_cu_bb295a304cuda3std6ranges3__45__cpo7advanceE:
	.zero		1
	.type		_ZN50_INTERNAL_f9ca3f21_19_UpSampleLinear1d_cu_bb295a304cuda3std3__45__cpo7crbeginE,@object
	.size		_ZN50_INTERNAL_f9ca3f21_19_UpSampleLinear1d_cu_bb295a304cuda3std3__45__cpo7crbeginE,(_ZN50_INTERNAL_f9ca3f21_19_UpSampleLinear1d_cu_bb295a304cuda3std6ranges3__45__cpo4dataE - _ZN50_INTERNAL_f9ca3f21_19_UpSampleLinear1d_cu_bb295a304cuda3std3__45__cpo7crbeginE)
_ZN50_INTERNAL_f9ca3f21_19_UpSampleLinear1d_cu_bb295a304cuda3std3__45__cpo7crbeginE:
	.zero		1
	.type		_ZN50_INTERNAL_f9ca3f21_19_UpSampleLinear1d_cu_bb295a304cuda3std6ranges3__45__cpo4dataE,@object
	.size		_ZN50_INTERNAL_f9ca3f21_19_UpSampleLinear1d_cu_bb295a304cuda3std6ranges3__45__cpo4dataE,(_ZN50_INTERNAL_f9ca3f21_19_UpSampleLinear1d_cu_bb295a304cuda3std6ranges3__45__cpo5beginE - _ZN50_INTERNAL_f9ca3f21_19_UpSampleLinear1d_cu_bb295a304cuda3std6ranges3__45__cpo4dataE)
_ZN50_INTERNAL_f9ca3f21_19_UpSampleLinear1d_cu_bb295a304cuda3std6ranges3__45__cpo4dataE:
	.zero		1
	.type		_ZN50_INTERNAL_f9ca3f21_19_UpSampleLinear1d_cu_bb295a304cuda3std6ranges3__45__cpo5beginE,@object
	.size		_ZN50_INTERNAL_f9ca3f21_19_UpSampleLinear1d_cu_bb295a304cuda3std6ranges3__45__cpo5beginE,(_ZN50_INTERNAL_f9ca3f21_19_UpSampleLinear1d_cu_bb295a304cuda3std3__452_GLOBAL__N__f9ca3f21_19_UpSampleLinear1d_cu_bb295a306ignoreE - _ZN50_INTERNAL_f9ca3f21_19_UpSampleLinear1d_cu_bb295a304cuda3std6ranges3__45__cpo5beginE)
_ZN50_INTERNAL_f9ca3f21_19_UpSampleLinear1d_cu_bb295a304cuda3std6ranges3__45__cpo5beginE:
	.zero		1
	.type		_ZN50_INTERNAL_f9ca3f21_19_UpSampleLinear1d_cu_bb295a304cuda3std3__452_GLOBAL__N__f9ca3f21_19_UpSampleLinear1d_cu_bb295a306ignoreE,@object
	.size		_ZN50_INTERNAL_f9ca3f21_19_UpSampleLinear1d_cu_bb295a304cuda3std3__452_GLOBAL__N__f9ca3f21_19_UpSampleLinear1d_cu_bb295a306ignoreE,(_ZN50_INTERNAL_f9ca3f21_19_UpSampleLinear1d_cu_bb295a304cuda3std6ranges3__45__cpo4sizeE - _ZN50_INTERNAL_f9ca3f21_19_UpSampleLinear1d_cu_bb295a304cuda3std3__452_GLOBAL__N__f9ca3f21_19_UpSampleLinear1d_cu_bb295a306ignoreE)
_ZN50_INTERNAL_f9ca3f21_19_UpSampleLinear1d_cu_bb295a304cuda3std3__452_GLOBAL__N__f9ca3f21_19_UpSampleLinear1d_cu_bb295a306ignoreE:
	.zero		1
	.type		_ZN50_INTERNAL_f9ca3f21_19_UpSampleLinear1d_cu_bb295a304cuda3std6ranges3__45__cpo4sizeE,@object
	.size		_ZN50_INTERNAL_f9ca3f21_19_UpSampleLinear1d_cu_bb295a304cuda3std6ranges3__45__cpo4sizeE,(_ZN50_INTERNAL_f9ca3f21_19_UpSampleLinear1d_cu_bb295a304cuda3std3__45__cpo5beginE - _ZN50_INTERNAL_f9ca3f21_19_UpSampleLinear1d_cu_bb295a304cuda3std6ranges3__45__cpo4sizeE)
_ZN50_INTERNAL_f9ca3f21_19_UpSampleLinear1d_cu_bb295a304cuda3std6ranges3__45__cpo4sizeE:
	.zero		1
	.type		_ZN50_INTERNAL_f9ca3f21_19_UpSampleLinear1d_cu_bb295a304cuda3std3__45__cpo5beginE,@object
	.size		_ZN50_INTERNAL_f9ca3f21_19_UpSampleLinear1d_cu_bb295a304cuda3std3__45__cpo5beginE,(_ZN50_INTERNAL_f9ca3f21_19_UpSampleLinear1d_cu_bb295a304cuda3std6ranges3__45__cpo6cbeginE - _ZN50_INTERNAL_f9ca3f21_19_UpSampleLinear1d_cu_bb295a304cuda3std3__45__cpo5beginE)
_ZN50_INTERNAL_f9ca3f21_19_UpSampleLinear1d_cu_bb295a304cuda3std3__45__cpo5beginE:
	.zero		1
	.type		_ZN50_INTERNAL_f9ca3f21_19_UpSampleLinear1d_cu_bb295a304cuda3std6ranges3__45__cpo6cbeginE,@object
	.size		_ZN50_INTERNAL_f9ca3f21_19_UpSampleLinear1d_cu_bb295a304cuda3std6ranges3__45__cpo6cbeginE,(_ZN50_INTERNAL_f9ca3f21_19_UpSampleLinear1d_cu_bb295a304cuda3std3__45__cpo6rbeginE - _ZN50_INTERNAL_f9ca3f21_19_UpSampleLinear1d_cu_bb295a304cuda3std6ranges3__45__cpo6cbeginE)
_ZN50_INTERNAL_f9ca3f21_19_UpSampleLinear1d_cu_bb295a304cuda3std6ranges3__45__cpo6cbeginE:
	.zero		1
	.type		_ZN50_INTERNAL_f9ca3f21_19_UpSampleLinear1d_cu_bb295a304cuda3std3__45__cpo6rbeginE,@object
	.size		_ZN50_INTERNAL_f9ca3f21_19_UpSampleLinear1d_cu_bb295a304cuda3std3__45__cpo6rbeginE,(_ZN50_INTERNAL_f9ca3f21_19_UpSampleLinear1d_cu_bb295a304cuda3std6ranges3__45__cpo4nextE - _ZN50_INTERNAL_f9ca3f21_19_UpSampleLinear1d_cu_bb295a304cuda3std3__45__cpo6rbeginE)
_ZN50_INTERNAL_f9ca3f21_19_UpSampleLinear1d_cu_bb295a304cuda3std3__45__cpo6rbeginE:
	.zero		1
	.type		_ZN50_INTERNAL_f9ca3f21_19_UpSampleLinear1d_cu_bb295a304cuda3std6ranges3__45__cpo4nextE,@object
	.size		_ZN50_INTERNAL_f9ca3f21_19_UpSampleLinear1d_cu_bb295a304cuda3std6ranges3__45__cpo4nextE,(_ZN50_INTERNAL_f9ca3f21_19_UpSampleLinear1d_cu_bb295a304cuda3std6ranges3__45__cpo4swapE - _ZN50_INTERNAL_f9ca3f21_19_UpSampleLinear1d_cu_bb295a304cuda3std6ranges3__45__cpo4nextE)
_ZN50_INTERNAL_f9ca3f21_19_UpSampleLinear1d_cu_bb295a304cuda3std6ranges3__45__cpo4nextE:
	.zero		1
	.type		_ZN50_INTERNAL_f9ca3f21_19_UpSampleLinear1d_cu_bb295a304cuda3std6ranges3__45__cpo4swapE,@object
	.size		_ZN50_INTERNAL_f9ca3f21_19_UpSampleLinear1d_cu_bb295a304cuda3std6ranges3__45__cpo4swapE,(_ZN50_INTERNAL_f9ca3f21_19_UpSampleLinear1d_cu_bb295a304cuda3std3__420unreachable_sentinelE - _ZN50_INTERNAL_f9ca3f21_19_UpSampleLinear1d_cu_bb295a304cuda3std6ranges3__45__cpo4swapE)
_ZN50_INTERNAL_f9ca3f21_19_UpSampleLinear1d_cu_bb295a304cuda3std6ranges3__45__cpo4swapE:
	.zero		1
	.type		_ZN50_INTERNAL_f9ca3f21_19_UpSampleLinear1d_cu_bb295a304cuda3std3__420unreachable_sentinelE,@object
	.size		_ZN50_INTERNAL_f9ca3f21_19_UpSampleLinear1d_cu_bb295a304cuda3std3__420unreachable_sentinelE,(_ZN50_INTERNAL_f9ca3f21_19_UpSampleLinear1d_cu_bb295a306thrust24THRUST_300001_SM_1030_NS6system6detail10sequential3seqE - _ZN50_INTERNAL_f9ca3f21_19_UpSampleLinear1d_cu_bb295a304cuda3std3__420unreachable_sentinelE)
_ZN50_INTERNAL_f9ca3f21_19_UpSampleLinear1d_cu_bb295a304cuda3std3__420unreachable_sentinelE:
	.zero		1
	.type		_ZN50_INTERNAL_f9ca3f21_19_UpSampleLinear1d_cu_bb295a306thrust24THRUST_300001_SM_1030_NS6system6detail10sequential3seqE,@object
	.size		_ZN50_INTERNAL_f9ca3f21_19_UpSampleLinear1d_cu_bb295a306thrust24THRUST_300001_SM_1030_NS6system6detail10sequential3seqE,(_ZN50_INTERNAL_f9ca3f21_19_UpSampleLinear1d_cu_bb295a304cuda3std3__45__cpo4cendE - _ZN50_INTERNAL_f9ca3f21_19_UpSampleLinear1d_cu_bb295a306thrust24THRUST_300001_SM_1030_NS6system6detail10sequential3seqE)
_ZN50_INTERNAL_f9ca3f21_19_UpSampleLinear1d_cu_bb295a306thrust24THRUST_300001_SM_1030_NS6system6detail10sequential3seqE:
	.zero		1
	.type		_ZN50_INTERNAL_f9ca3f21_19_UpSampleLinear1d_cu_bb295a304cuda3std3__45__cpo4cendE,@object
	.size		_ZN50_INTERNAL_f9ca3f21_19_UpSampleLinear1d_cu_bb295a304cuda3std3__45__cpo4cendE,(_ZN50_INTERNAL_f9ca3f21_19_UpSampleLinear1d_cu_bb295a304cuda3std6ranges3__45__cpo9iter_swapE - _ZN50_INTERNAL_f9ca3f21_19_UpSampleLinear1d_cu_bb295a304cuda3std3__45__cpo4cendE)
_ZN50_INTERNAL_f9ca3f21_19_UpSampleLinear1d_cu_bb295a304cuda3std3__45__cpo4cendE:
	.zero		1
	.type		_ZN50_INTERNAL_f9ca3f21_19_UpSampleLinear1d_cu_bb295a304cuda3std6ranges3__45__cpo9iter_swapE,@object
	.size		_ZN50_INTERNAL_f9ca3f21_19_UpSampleLinear1d_cu_bb295a304cuda3std6ranges3__45__cpo9iter_swapE,(_ZN50_INTERNAL_f9ca3f21_19_UpSampleLinear1d_cu_bb295a304cuda3std3__45__cpo5crendE - _ZN50_INTERNAL_f9ca3f21_19_UpSampleLinear1d_cu_bb295a304cuda3std6ranges3__45__cpo9iter_swapE)
_ZN50_INTERNAL_f9ca3f21_19_UpSampleLinear1d_cu_bb295a304cuda3std6ranges3__45__cpo9iter_swapE:
	.zero		1
	.type		_ZN50_INTERNAL_f9ca3f21_19_UpSampleLinear1d_cu_bb295a304cuda3std3__45__cpo5crendE,@object
	.size		_ZN50_INTERNAL_f9ca3f21_19_UpSampleLinear1d_cu_bb295a304cuda3std3__45__cpo5crendE,(_ZN50_INTERNAL_f9ca3f21_19_UpSampleLinear1d_cu_bb295a304cuda3std6ranges3__45__cpo5cdataE - _ZN50_INTERNAL_f9ca3f21_19_UpSampleLinear1d_cu_bb295a304cuda3std3__45__cpo5crendE)
_ZN50_INTERNAL_f9ca3f21_19_UpSampleLinear1d_cu_bb295a304cuda3std3__45__cpo5crendE:
	.zero		1
	.type		_ZN50_INTERNAL_f9ca3f21_19_UpSampleLinear1d_cu_bb295a304cuda3std6ranges3__45__cpo5cdataE,@object
	.size		_ZN50_INTERNAL_f9ca3f21_19_UpSampleLinear1d_cu_bb295a304cuda3std6ranges3__45__cpo5cdataE,(_ZN50_INTERNAL_f9ca3f21_19_UpSampleLinear1d_cu_bb295a304cuda3std6ranges3__45__cpo3endE - _ZN50_INTERNAL_f9ca3f21_19_UpSampleLinear1d_cu_bb295a304cuda3std6ranges3__45__cpo5cdataE)
_ZN50_INTERNAL_f9ca3f21_19_UpSampleLinear1d_cu_bb295a304cuda3std6ranges3__45__cpo5cdataE:
	.zero		1
	.type		_ZN50_INTERNAL_f9ca3f21_19_UpSampleLinear1d_cu_bb295a304cuda3std6ranges3__45__cpo3endE,@object
	.size		_ZN50_INTERNAL_f9ca3f21_19_UpSampleLinear1d_cu_bb295a304cuda3std6ranges3__45__cpo3endE,(_ZN50_INTERNAL_f9ca3f21_19_UpSampleLinear1d_cu_bb295a304cuda3std3__419piecewise_constructE - _ZN50_INTERNAL_f9ca3f21_19_UpSampleLinear1d_cu_bb295a304cuda3std6ranges3__45__cpo3endE)
_ZN50_INTERNAL_f9ca3f21_19_UpSampleLinear1d_cu_bb295a304cuda3std6ranges3__45__cpo3endE:
	.zero		1
	.type		_ZN50_INTERNAL_f9ca3f21_19_UpSampleLinear1d_cu_bb295a304cuda3std3__419piecewise_constructE,@object
	.size		_ZN50_INTERNAL_f9ca3f21_19_UpSampleLinear1d_cu_bb295a304cuda3std3__419piecewise_constructE,(_ZN50_INTERNAL_f9ca3f21_19_UpSampleLinear1d_cu_bb295a304cuda3std6ranges3__45__cpo5ssizeE - _ZN50_INTERNAL_f9ca3f21_19_UpSampleLinear1d_cu_bb295a304cuda3std3__419piecewise_constructE)
_ZN50_INTERNAL_f9ca3f21_19_UpSampleLinear1d_cu_bb295a304cuda3std3__419piecewise_constructE:
	.zero		1
	.type		_ZN50_INTERNAL_f9ca3f21_19_UpSampleLinear1d_cu_bb295a304cuda3std6ranges3__45__cpo5ssizeE,@object
	.size		_ZN50_INTERNAL_f9ca3f21_19_UpSampleLinear1d_cu_bb295a304cuda3std6ranges3__45__cpo5ssizeE,(_ZN50_INTERNAL_f9ca3f21_19_UpSampleLinear1d_cu_bb295a304cuda3std3__45__cpo3endE - _ZN50_INTERNAL_f9ca3f21_19_UpSampleLinear1d_cu_bb295a304cuda3std6ranges3__45__cpo5ssizeE)
_ZN50_INTERNAL_f9ca3f21_19_UpSampleLinear1d_cu_bb295a304cuda3std6ranges3__45__cpo5ssizeE:
	.zero		1
	.type		_ZN50_INTERNAL_f9ca3f21_19_UpSampleLinear1d_cu_bb295a304cuda3std3__45__cpo3endE,@object
	.size		_ZN50_INTERNAL_f9ca3f21_19_UpSampleLinear1d_cu_bb295a304cuda3std3__45__cpo3endE,(_ZN50_INTERNAL_f9ca3f21_19_UpSampleLinear1d_cu_bb295a304cuda3std6ranges3__45__cpo4cendE - _ZN50_INTERNAL_f9ca3f21_19_UpSampleLinear1d_cu_bb295a304cuda3std3__45__cpo3endE)
_ZN50_INTERNAL_f9ca3f21_19_UpSampleLinear1d_cu_bb295a304cuda3std3__45__cpo3endE:
	.zero		1
	.type		_ZN50_INTERNAL_f9ca3f21_19_UpSampleLinear1d_cu_bb295a304cuda3std6ranges3__45__cpo4cendE,@object
	.size		_ZN50_INTERNAL_f9ca3f21_19_UpSampleLinear1d_cu_bb295a304cuda3std6ranges3__45__cpo4cendE,(_ZN50_INTERNAL_f9ca3f21_19_UpSampleLinear1d_cu_bb295a304cuda3std3__45__cpo4rendE - _ZN50_INTERNAL_f9ca3f21_19_UpSampleLinear1d_cu_bb295a304cuda3std6ranges3__45__cpo4cendE)
_ZN50_INTERNAL_f9ca3f21_19_UpSampleLinear1d_cu_bb295a304cuda3std6ranges3__45__cpo4cendE:
	.zero		1
	.type		_ZN50_INTERNAL_f9ca3f21_19_UpSampleLinear1d_cu_bb295a304cuda3std3__45__cpo4rendE,@object
	.size		_ZN50_INTERNAL_f9ca3f21_19_UpSampleLinear1d_cu_bb295a304cuda3std3__45__cpo4rendE,(_ZN50_INTERNAL_f9ca3f21_19_UpSampleLinear1d_cu_bb295a304cuda3std6ranges3__45__cpo4prevE - _ZN50_INTERNAL_f9ca3f21_19_UpSampleLinear1d_cu_bb295a304cuda3std3__45__cpo4rendE)
_ZN50_INTERNAL_f9ca3f21_19_UpSampleLinear1d_cu_bb295a304cuda3std3__45__cpo4rendE:
	.zero		1
	.type		_ZN50_INTERNAL_f9ca3f21_19_UpSampleLinear1d_cu_bb295a304cuda3std6ranges3__45__cpo4prevE,@object
	.size		_ZN50_INTERNAL_f9ca3f21_19_UpSampleLinear1d_cu_bb295a304cuda3std6ranges3__45__cpo4prevE,(_ZN50_INTERNAL_f9ca3f21_19_UpSampleLinear1d_cu_bb295a304cuda3std6ranges3__45__cpo9iter_moveE - _ZN50_INTERNAL_f9ca3f21_19_UpSampleLinear1d_cu_bb295a304cuda3std6ranges3__45__cpo4prevE)
_ZN50_INTERNAL_f9ca3f21_19_UpSampleLinear1d_cu_bb295a304cuda3std6ranges3__45__cpo4prevE:
	.zero		1
	.type		_ZN50_INTERNAL_f9ca3f21_19_UpSampleLinear1d_cu_bb295a304cuda3std6ranges3__45__cpo9iter_moveE,@object
	.size		_ZN50_INTERNAL_f9ca3f21_19_UpSampleLinear1d_cu_bb295a304cuda3std6ranges3__45__cpo9iter_moveE,(.L_13 - _ZN50_INTERNAL_f9ca3f21_19_UpSampleLinear1d_cu_bb295a304cuda3std6ranges3__45__cpo9iter_moveE)
_ZN50_INTERNAL_f9ca3f21_19_UpSampleLinear1d_cu_bb295a304cuda3std6ranges3__45__cpo9iter_moveE:
	.zero		1
.L_13:


//--------------------- .nv.constant0._ZN2at6native52_GLOBAL__N__f9ca3f21_19_UpSampleLinear1d_cu_bb295a3036upsample_linear1d_out_frame_backwardIN3c108BFloat16EfEEviT0_bNS_27GenericPackedTensorAccessorIT_Lm3ENS_16DefaultPtrTraitsElEENS6_IKS7_Lm3ES8_lEE --------------------------
	.section	.nv.constant0._ZN2at6native52_GLOBAL__N__f9ca3f21_19_UpSampleLinear1d_cu_bb295a3036upsample_linear1d_out_frame_backwardIN3c108BFloat16EfEEviT0_bNS_27GenericPackedTensorAccessorIT_Lm3ENS_16DefaultPtrTraitsElEENS6_IKS7_Lm3ES8_lEE,"a",@progbits
	.sectionflags	@""
	.align	4
.nv.constant0._ZN2at6native52_GLOBAL__N__f9ca3f21_19_UpSampleLinear1d_cu_bb295a3036upsample_linear1d_out_frame_backwardIN3c108BFloat16EfEEviT0_bNS_27GenericPackedTensorAccessorIT_Lm3ENS_16DefaultPtrTraitsElEENS6_IKS7_Lm3ES8_lEE:
	.zero		1024


//--------------------- .nv.constant0._ZN2at6native52_GLOBAL__N__f9ca3f21_19_UpSampleLinear1d_cu_bb295a3036upsample_linear1d_out_frame_backwardIN3c104HalfEfEEviT0_bNS_27GenericPackedTensorAccessorIT_Lm3ENS_16DefaultPtrTraitsElEENS6_IKS7_Lm3ES8_lEE --------------------------
	.section	.nv.constant0._ZN2at6native52_GLOBAL__N__f9ca3f21_19_UpSampleLinear1d_cu_bb295a3036upsample_linear1d_out_frame_backwardIN3c104HalfEfEEviT0_bNS_27GenericPackedTensorAccessorIT_Lm3ENS_16DefaultPtrTraitsElEENS6_IKS7_Lm3ES8_lEE,"a",@progbits
	.sectionflags	@""
	.align	4
.nv.constant0._ZN2at6native52_GLOBAL__N__f9ca3f21_19_UpSampleLinear1d_cu_bb295a3036upsample_linear1d_out_frame_backwardIN3c104HalfEfEEviT0_bNS_27GenericPackedTensorAccessorIT_Lm3ENS_16DefaultPtrTraitsElEENS6_IKS7_Lm3ES8_lEE:
	.zero		1024


//--------------------- .nv.constant0._ZN2at6native52_GLOBAL__N__f9ca3f21_19_UpSampleLinear1d_cu_bb295a3036upsample_linear1d_out_frame_backwardIffEEviT0_bNS_27GenericPackedTensorAccessorIT_Lm3ENS_16DefaultPtrTraitsElEENS4_IKS5_Lm3ES6_lEE --------------------------
	.section	.nv.constant0._ZN2at6native52_GLOBAL__N__f9ca3f21_19_UpSampleLinear1d_cu_bb295a3036upsample_linear1d_out_frame_backwardIffEEviT0_bNS_27GenericPackedTensorAccessorIT_Lm3ENS_16DefaultPtrTraitsElEENS4_IKS5_Lm3ES6_lEE,"a",@progbits
	.sectionflags	@""
	.align	4
.nv.constant0._ZN2at6native52_GLOBAL__N__f9ca3f21_19_UpSampleLinear1d_cu_bb295a3036upsample_linear1d_out_frame_backwardIffEEviT0_bNS_27GenericPackedTensorAccessorIT_Lm3ENS_16DefaultPtrTraitsElEENS4_IKS5_Lm3ES6_lEE:
	.zero		1024


//--------------------- .nv.constant0._ZN2at6native52_GLOBAL__N__f9ca3f21_19_UpSampleLinear1d_cu_bb295a3036upsample_linear1d_out_frame_backwardIddEEviT0_bNS_27GenericPackedTensorAccessorIT_Lm3ENS_16DefaultPtrTraitsElEENS4_IKS5_Lm3ES6_lEE --------------------------
	.section	.nv.constant0._ZN2at6native52_GLOBAL__N__f9ca3f21_19_UpSampleLinear1d_cu_bb295a3036upsample_linear1d_out_frame_backwardIddEEviT0_bNS_27GenericPackedTensorAccessorIT_Lm3ENS_16DefaultPtrTraitsElEENS4_IKS5_Lm3ES6_lEE,"a",@progbits
	.sectionflags	@""
	.align	4
.nv.constant0._ZN2at6native52_GLOBAL__N__f9ca3f21_19_UpSampleLinear1d_cu_bb295a3036upsample_linear1d_out_frame_backwardIddEEviT0_bNS_27GenericPackedTensorAccessorIT_Lm3ENS_16DefaultPtrTraitsElEENS4_IKS5_Lm3ES6_lEE:
	.zero		1032


//--------------------- .nv.constant0._ZN2at6native52_GLOBAL__N__f9ca3f21_19_UpSampleLinear1d_cu_bb295a3027upsample_linear1d_out_frameIN3c108BFloat16EfEEviT0_bNS_27GenericPackedTensorAccessorIKT_Lm3ENS_16DefaultPtrTraitsElEENS6_IS7_Lm3ES9_lEE --------------------------
	.section	.nv.constant0._ZN2at6native52_GLOBAL__N__f9ca3f21_19_UpSampleLinear1d_cu_bb295a3027upsample_linear1d_out_frameIN3c108BFloat16EfEEviT0_bNS_27GenericPackedTensorAccessorIKT_Lm3ENS_16DefaultPtrTraitsElEENS6_IS7_Lm3ES9_lEE,"a",@progbits
	.sectionflags	@""
	.align	4
.nv.constant0._ZN2at6native52_GLOBAL__N__f9ca3f21_19_UpSampleLinear1d_cu_bb295a3027upsample_linear1d_out_frameIN3c108BFloat16EfEEviT0_bNS_27GenericPackedTensorAccessorIKT_Lm3ENS_16DefaultPtrTraitsElEENS6_IS7_Lm3ES9_lEE:
	.zero		1024


//--------------------- .nv.constant0._ZN2at6native52_GLOBAL__N__f9ca3f21_19_UpSampleLinear1d_cu_bb295a3027upsample_linear1d_out_frameIN3c104HalfEfEEviT0_bNS_27GenericPackedTensorAccessorIKT_Lm3ENS_16DefaultPtrTraitsElEENS6_IS7_Lm3ES9_lEE --------------------------
	.section	.nv.constant0._ZN2at6native52_GLOBAL__N__f9ca3f21_19_UpSampleLinear1d_cu_bb295a3027upsample_linear1d_out_frameIN3c104HalfEfEEviT0_bNS_27GenericPackedTensorAccessorIKT_Lm3ENS_16DefaultPtrTraitsElEENS6_IS7_Lm3ES9_lEE,"a",@progbits
	.sectionflags	@""
	.align	4
.nv.constant0._ZN2at6native52_GLOBAL__N__f9ca3f21_19_UpSampleLinear1d_cu_bb295a3027upsample_linear1d_out_frameIN3c104HalfEfEEviT0_bNS_27GenericPackedTensorAccessorIKT_Lm3ENS_16DefaultPtrTraitsElEENS6_IS7_Lm3ES9_lEE:
	.zero		1024


//--------------------- .nv.constant0._ZN2at6native52_GLOBAL__N__f9ca3f21_19_UpSampleLinear1d_cu_bb295a3027upsample_linear1d_out_frameIffEEviT0_bNS_27GenericPackedTensorAccessorIKT_Lm3ENS_16DefaultPtrTraitsElEENS4_IS5_Lm3ES7_lEE --------------------------
	.section	.nv.constant0._ZN2at6native52_GLOBAL__N__f9ca3f21_19_UpSampleLinear1d_cu_bb295a3027upsample_linear1d_out_frameIffEEviT0_bNS_27GenericPackedTensorAccessorIKT_Lm3ENS_16DefaultPtrTraitsElEENS4_IS5_Lm3ES7_lEE,"a",@progbits
	.sectionflags	@""
	.align	4
.nv.constant0._ZN2at6native52_GLOBAL__N__f9ca3f21_19_UpSampleLinear1d_cu_bb295a3027upsample_linear1d_out_frameIffEEviT0_bNS_27GenericPackedTensorAccessorIKT_Lm3ENS_16DefaultPtrTraitsElEENS4_IS5_Lm3ES7_lEE:
	.zero		1024


//--------------------- .nv.constant0._ZN2at6native52_GLOBAL__N__f9ca3f21_19_UpSampleLinear1d_cu_bb295a3027upsample_linear1d_out_frameIddEEviT0_bNS_27GenericPackedTensorAccessorIKT_Lm3ENS_16DefaultPtrTraitsElEENS4_IS5_Lm3ES7_lEE --------------------------
	.section	.nv.constant0._ZN2at6native52_GLOBAL__N__f9ca3f21_19_UpSampleLinear1d_cu_bb295a3027upsample_linear1d_out_frameIddEEviT0_bNS_27GenericPackedTensorAccessorIKT_Lm3ENS_16DefaultPtrTraitsElEENS4_IS5_Lm3ES7_lEE,"a",@progbits
	.sectionflags	@""
	.align	4
.nv.constant0._ZN2at6native52_GLOBAL__N__f9ca3f21_19_UpSampleLinear1d_cu_bb295a3027upsample_linear1d_out_frameIddEEviT0_bNS_27GenericPackedTensorAccessorIKT_Lm3ENS_16DefaultPtrTraitsElEENS4_IS5_Lm3ES7_lEE:
	.zero		1032


//--------------------- SYMBOLS --------------------------

	.type		.nv.reservedSmem.offset0,@object
	.size		.nv.reservedSmem.offset0,0x4
